	.target	sm_100a

	.elftype	@"ET_EXEC"


//--------------------- .note.nv.tkinfo           --------------------------
	.section	.note.nv.tkinfo,"",@"SHT_NOTE"
	.sectionflags	@"SHF_NOTE_NV_TKINFO"
	.tkinfo
        /*0018*/ 	.word	0x00000002
        /*0030*/ 	.string	""
        /*0030*/ 	.string	"ptxas"
        /*0030*/ 	.string	"Cuda compilation tools, release 13.0, V13.0.88"
        /*0030*/ 	.string	"Build cuda_13.0.r13.0/compiler.36424714_0"
        /*0030*/ 	.string	"-arch sm_100a -m 64 "



//--------------------- .note.nv.cuinfo           --------------------------
	.section	.note.nv.cuinfo,"",@"SHT_NOTE"
	.sectionflags	@"SHF_NOTE_NV_CUINFO"
        /*0018*/ 	.short	0x0002
        /*001a*/ 	.short	0x0064
        /*001c*/ 	.short	0x0082
	.zero		2


//--------------------- .nv.info                  --------------------------
	.section	.nv.info,"",@"SHT_CUDA_INFO"
	.align	4


	//----- nvinfo : EIATTR_REGCOUNT
	.align		4
        /*0000*/ 	.byte	0x04, 0x2f
        /*0002*/ 	.short	(.L_19 - .L_18)
	.align		4
.L_18:
        /*0004*/ 	.word	index@(_ZN7cutlass13device_kernelINS_4gemm6kernel13GemmUniversalIN4cute5tupleIJiiiiEEENS1_10collective13CollectiveMmaINS1_35MainloopSm100TmaUmmaWarpSpecializedILi10ELi2ELi2ENS5_IJNS4_1CILi4EEESB_NSA_ILi1EEEEEEEENS5_IJNSA_ILi256EEESF_NSA_ILi32EEEEEENS_6half_tENS5_IJlSC_lEEESI_SJ_NS4_8TiledMMAINS4_8MMA_AtomIJNS4_26SM100_MMA_F16BF16_2x1SM_SSISI_SI_fLi256ELi256ELNS4_4UMMA5MajorE0ELSO_0ELNSN_7ScaleInE0ELSP_0EEEEEENS4_6LayoutINS5_IJSC_SC_SC_EEENS5_IJNSA_ILi0EEESU_SU_EEEEENS5_IJNS4_10UnderscoreESX_SX_EEEEENS4_28SM100_TMA_2SM_LOAD_MULTICASTENS4_14ComposedLayoutINS4_7SwizzleILi2ELi4ELi3EEENS4_18smem_ptr_flag_bitsILi16EEENSS_INS5_IJNSA_ILi8EEESG_EEENS5_IJSG_SC_EEEEEEEvNS4_8identityES10_S1A_vS1B_EENS_8epilogue10collective18CollectiveEpilogueINS1D_23Sm100TmaWarpSpecializedILi4ELi2ELi64ELb1ELb0EEEJNS5_IJNSA_ILi128EEESF_SG_EEENS5_IJNSS_IS1I_SC_EENSS_INSA_ILi64EEESC_EEEEESI_SJ_SI_SJ_NS1D_6fusion15FusionCallbacksIS1H_NS1O_17LinearCombinationISI_fSI_fLNS_15FloatRoundStyleE2EEES1J_S1N_JEEENS4_5SM1004TMEM4LOAD26SM100_TMEM_LOAD_32dp32b64xENS4_13SM90_TMA_LOADENS11_INS12_ILi3ELi4ELi3EEES15_NSS_INS5_IJS16_S1L_EEENS5_IJS1L_SC_EEEEEEENS4_39AutoVectorizingCopyWithAssumedAlignmentILi128EEENS4_14SM90_TMA_STOREES23_S25_S25_EEEvvEEEEvNT_6ParamsE)
        /*0008*/ 	.word	0x000000ae


	//----- nvinfo : EIATTR_FRAME_SIZE
	.align		4
.L_19:
        /*000c*/ 	.byte	0x04, 0x11
        /*000e*/ 	.short	(.L_21 - .L_20)
	.align		4
.L_20:
        /*0010*/ 	.word	index@($__internal_2_$__cuda_sm10x_tcgen05_guardrail_trap_unallocated_columns_being_dealloced)
        /*0014*/ 	.word	0x00000000


	//----- nvinfo : EIATTR_FRAME_SIZE
	.align		4
.L_21:
        /*0018*/ 	.byte	0x04, 0x11
        /*001a*/ 	.short	(.L_23 - .L_22)
	.align		4
.L_22:
        /*001c*/ 	.word	index@($__internal_1_$__cuda_sm10x_tcgen05_guardrail_trap_phase_invalid_during_alloc)
        /*0020*/ 	.word	0x00000000


	//----- nvinfo : EIATTR_FRAME_SIZE
	.align		4
.L_23:
        /*0024*/ 	.byte	0x04, 0x11
        /*0026*/ 	.short	(.L_25 - .L_24)
	.align		4
.L_24:
        /*0028*/ 	.word	index@($__internal_0_$__cuda_sm10x_tcgen05_guardrail_trap_col_being_dealloced_not_returned_by_alloc)
        /*002c*/ 	.word	0x00000000


	//----- nvinfo : EIATTR_FRAME_SIZE
	.align		4
.L_25:
        /*0030*/ 	.byte	0x04, 0x11
        /*0032*/ 	.short	(.L_27 - .L_26)
	.align		4
.L_26:
        /*0034*/ 	.word	index@(_ZN7cutlass13device_kernelINS_4gemm6kernel13GemmUniversalIN4cute5tupleIJiiiiEEENS1_10collective13CollectiveMmaINS1_35MainloopSm100TmaUmmaWarpSpecializedILi10ELi2ELi2ENS5_IJNS4_1CILi4EEESB_NSA_ILi1EEEEEEEENS5_IJNSA_ILi256EEESF_NSA_ILi32EEEEEENS_6half_tENS5_IJlSC_lEEESI_SJ_NS4_8TiledMMAINS4_8MMA_AtomIJNS4_26SM100_MMA_F16BF16_2x1SM_SSISI_SI_fLi256ELi256ELNS4_4UMMA5MajorE0ELSO_0ELNSN_7ScaleInE0ELSP_0EEEEEENS4_6LayoutINS5_IJSC_SC_SC_EEENS5_IJNSA_ILi0EEESU_SU_EEEEENS5_IJNS4_10UnderscoreESX_SX_EEEEENS4_28SM100_TMA_2SM_LOAD_MULTICASTENS4_14ComposedLayoutINS4_7SwizzleILi2ELi4ELi3EEENS4_18smem_ptr_flag_bitsILi16EEENSS_INS5_IJNSA_ILi8EEESG_EEENS5_IJSG_SC_EEEEEEEvNS4_8identityES10_S1A_vS1B_EENS_8epilogue10collective18CollectiveEpilogueINS1D_23Sm100TmaWarpSpecializedILi4ELi2ELi64ELb1ELb0EEEJNS5_IJNSA_ILi128EEESF_SG_EEENS5_IJNSS_IS1I_SC_EENSS_INSA_ILi64EEESC_EEEEESI_SJ_SI_SJ_NS1D_6fusion15FusionCallbacksIS1H_NS1O_17LinearCombinationISI_fSI_fLNS_15FloatRoundStyleE2EEES1J_S1N_JEEENS4_5SM1004TMEM4LOAD26SM100_TMEM_LOAD_32dp32b64xENS4_13SM90_TMA_LOADENS11_INS12_ILi3ELi4ELi3EEES15_NSS_INS5_IJS16_S1L_EEENS5_IJS1L_SC_EEEEEEENS4_39AutoVectorizingCopyWithAssumedAlignmentILi128EEENS4_14SM90_TMA_STOREES23_S25_S25_EEEvvEEEEvNT_6ParamsE)
        /*0038*/ 	.word	0x00000000


	//----- nvinfo : EIATTR_MIN_STACK_SIZE
	.align		4
.L_27:
        /*003c*/ 	.byte	0x04, 0x12
        /*003e*/ 	.short	(.L_29 - .L_28)
	.align		4
.L_28:
        /*0040*/ 	.word	index@(_ZN7cutlass13device_kernelINS_4gemm6kernel13GemmUniversalIN4cute5tupleIJiiiiEEENS1_10collective13CollectiveMmaINS1_35MainloopSm100TmaUmmaWarpSpecializedILi10ELi2ELi2ENS5_IJNS4_1CILi4EEESB_NSA_ILi1EEEEEEEENS5_IJNSA_ILi256EEESF_NSA_ILi32EEEEEENS_6half_tENS5_IJlSC_lEEESI_SJ_NS4_8TiledMMAINS4_8MMA_AtomIJNS4_26SM100_MMA_F16BF16_2x1SM_SSISI_SI_fLi256ELi256ELNS4_4UMMA5MajorE0ELSO_0ELNSN_7ScaleInE0ELSP_0EEEEEENS4_6LayoutINS5_IJSC_SC_SC_EEENS5_IJNSA_ILi0EEESU_SU_EEEEENS5_IJNS4_10UnderscoreESX_SX_EEEEENS4_28SM100_TMA_2SM_LOAD_MULTICASTENS4_14ComposedLayoutINS4_7SwizzleILi2ELi4ELi3EEENS4_18smem_ptr_flag_bitsILi16EEENSS_INS5_IJNSA_ILi8EEESG_EEENS5_IJSG_SC_EEEEEEEvNS4_8identityES10_S1A_vS1B_EENS_8epilogue10collective18CollectiveEpilogueINS1D_23Sm100TmaWarpSpecializedILi4ELi2ELi64ELb1ELb0EEEJNS5_IJNSA_ILi128EEESF_SG_EEENS5_IJNSS_IS1I_SC_EENSS_INSA_ILi64EEESC_EEEEESI_SJ_SI_SJ_NS1D_6fusion15FusionCallbacksIS1H_NS1O_17LinearCombinationISI_fSI_fLNS_15FloatRoundStyleE2EEES1J_S1N_JEEENS4_5SM1004TMEM4LOAD26SM100_TMEM_LOAD_32dp32b64xENS4_13SM90_TMA_LOADENS11_INS12_ILi3ELi4ELi3EEES15_NSS_INS5_IJS16_S1L_EEENS5_IJS1L_SC_EEEEEEENS4_39AutoVectorizingCopyWithAssumedAlignmentILi128EEENS4_14SM90_TMA_STOREES23_S25_S25_EEEvvEEEEvNT_6ParamsE)
        /*0044*/ 	.word	0x00000000
.L_29:


//--------------------- .nv.compat                --------------------------
	.section	.nv.compat,"",@"SHT_CUDA_COMPAT_INFO"
	.align	4
        /*0000*/ 	.byte	0x02, 0x09, 0x01, 0x00, 0x02, 0x02, 0x02, 0x00, 0x02, 0x05, 0x05, 0x00, 0x03, 0x07, 0x01, 0x01
        /*0010*/ 	.byte	0x02, 0x03, 0x01, 0x00, 0x02, 0x06, 0x01, 0x00, 0x04, 0x0b, 0x08, 0x00, 0x09, 0x00, 0x00, 0x00
        /*0020*/ 	.byte	0x00, 0x00, 0x00, 0x00


//--------------------- .nv.info._ZN7cutlass13device_kernelINS_4gemm6kernel13GemmUniversalIN4cute5tupleIJiiiiEEENS1_10collective13CollectiveMmaINS1_35MainloopSm100TmaUmmaWarpSpecializedILi10ELi2ELi2ENS5_IJNS4_1CILi4EEESB_NSA_ILi1EEEEEEEENS5_IJNSA_ILi256EEESF_NSA_ILi32EEEEEENS_6half_tENS5_IJlSC_lEEESI_SJ_NS4_8TiledMMAINS4_8MMA_AtomIJNS4_26SM100_MMA_F16BF16_2x1SM_SSISI_SI_fLi256ELi256ELNS4_4UMMA5MajorE0ELSO_0ELNSN_7ScaleInE0ELSP_0EEEEEENS4_6LayoutINS5_IJSC_SC_SC_EEENS5_IJNSA_ILi0EEESU_SU_EEEEENS5_IJNS4_10UnderscoreESX_SX_EEEEENS4_28SM100_TMA_2SM_LOAD_MULTICASTENS4_14ComposedLayoutINS4_7SwizzleILi2ELi4ELi3EEENS4_18smem_ptr_flag_bitsILi16EEENSS_INS5_IJNSA_ILi8EEESG_EEENS5_IJSG_SC_EEEEEEEvNS4_8identityES10_S1A_vS1B_EENS_8epilogue10collective18CollectiveEpilogueINS1D_23Sm100TmaWarpSpecializedILi4ELi2ELi64ELb1ELb0EEEJNS5_IJNSA_ILi128EEESF_SG_EEENS5_IJNSS_IS1I_SC_EENSS_INSA_ILi64EEESC_EEEEESI_SJ_SI_SJ_NS1D_6fusion15FusionCallbacksIS1H_NS1O_17LinearCombinationISI_fSI_fLNS_15FloatRoundStyleE2EEES1J_S1N_JEEENS4_5SM1004TMEM4LOAD26SM100_TMEM_LOAD_32dp32b64xENS4_13SM90_TMA_LOADENS11_INS12_ILi3ELi4ELi3EEES15_NSS_INS5_IJS16_S1L_EEENS5_IJS1L_SC_EEEEEEENS4_39AutoVectorizingCopyWithAssumedAlignmentILi128EEENS4_14SM90_TMA_STOREES23_S25_S25_EEEvvEEEEvNT_6ParamsE --------------------------
	.section	.nv.info._ZN7cutlass13device_kernelINS_4gemm6kernel13GemmUniversalIN4cute5tupleIJiiiiEEENS1_10collective13CollectiveMmaINS1_35MainloopSm100TmaUmmaWarpSpecializedILi10ELi2ELi2ENS5_IJNS4_1CILi4EEESB_NSA_ILi1EEEEEEEENS5_IJNSA_ILi256EEESF_NSA_ILi32EEEEEENS_6half_tENS5_IJlSC_lEEESI_SJ_NS4_8TiledMMAINS4_8MMA_AtomIJNS4_26SM100_MMA_F16BF16_2x1SM_SSISI_SI_fLi256ELi256ELNS4_4UMMA5MajorE0ELSO_0ELNSN_7ScaleInE0ELSP_0EEEEEENS4_6LayoutINS5_IJSC_SC_SC_EEENS5_IJNSA_ILi0EEESU_SU_EEEEENS5_IJNS4_10UnderscoreESX_SX_EEEEENS4_28SM100_TMA_2SM_LOAD_MULTICASTENS4_14ComposedLayoutINS4_7SwizzleILi2ELi4ELi3EEENS4_18smem_ptr_flag_bitsILi16EEENSS_INS5_IJNSA_ILi8EEESG_EEENS5_IJSG_SC_EEEEEEEvNS4_8identityES10_S1A_vS1B_EENS_8epilogue10collective18CollectiveEpilogueINS1D_23Sm100TmaWarpSpecializedILi4ELi2ELi64ELb1ELb0EEEJNS5_IJNSA_ILi128EEESF_SG_EEENS5_IJNSS_IS1I_SC_EENSS_INSA_ILi64EEESC_EEEEESI_SJ_SI_SJ_NS1D_6fusion15FusionCallbacksIS1H_NS1O_17LinearCombinationISI_fSI_fLNS_15FloatRoundStyleE2EEES1J_S1N_JEEENS4_5SM1004TMEM4LOAD26SM100_TMEM_LOAD_32dp32b64xENS4_13SM90_TMA_LOADENS11_INS12_ILi3ELi4ELi3EEES15_NSS_INS5_IJS16_S1L_EEENS5_IJS1L_SC_EEEEEEENS4_39AutoVectorizingCopyWithAssumedAlignmentILi128EEENS4_14SM90_TMA_STOREES23_S25_S25_EEEvvEEEEvNT_6ParamsE,"",@"SHT_CUDA_INFO"
	.sectionflags	@""
	.align	4


	//----- nvinfo : EIATTR_CUDA_API_VERSION
	.align		4
        /*0000*/ 	.byte	0x04, 0x37
        /*0002*/ 	.short	(.L_31 - .L_30)
.L_30:
        /*0004*/ 	.word	0x00000082


	//----- nvinfo : EIATTR_KPARAM_INFO
	.align		4
.L_31:
        /*0008*/ 	.byte	0x04, 0x17
        /*000a*/ 	.short	(.L_33 - .L_32)
.L_32:
        /*000c*/ 	.word	0x00000000
        /*0010*/ 	.short	0x0000
        /*0012*/ 	.short	0x0000
        /*0014*/ 	.byte	0x00, 0xf0, 0x01, 0x20


	//----- nvinfo : EIATTR_AT_ENTRY_FRAGMENTS
	.align		4
.L_33:
        /*0018*/ 	.byte	0x04, 0x4f
        /*001a*/ 	.short	(.L_35 - .L_34)


	//   ....[0]....
.L_34:
        /*001c*/ 	.word	0x00000007


	//----- nvinfo : EIATTR_RESERVED_SMEM_USED
	.align		4
.L_35:
        /*0020*/ 	.byte	0x01, 0x41
	.zero		2


	//----- nvinfo : EIATTR_SPARSE_MMA_MASK
	.align		4
        /*0024*/ 	.byte	0x03, 0x50
        /*0026*/ 	.short	0x0000


	//----- nvinfo : EIATTR_TCGEN05_2CTA_USED
	.align		4
        /*0028*/ 	.byte	0x01, 0x52
	.zero		2


	//----- nvinfo : EIATTR_MAXREG_COUNT
	.align		4
        /*002c*/ 	.byte	0x03, 0x1b
        /*002e*/ 	.short	0x00ff


	//----- nvinfo : EIATTR_NUM_BARRIERS
	.align		4
        /*0030*/ 	.byte	0x02, 0x4c
        /*0032*/ 	.byte	0x07
	.zero		1


	//----- nvinfo : EIATTR_EXTERNS
	.align		4
        /*0034*/ 	.byte	0x04, 0x0f
        /*0036*/ 	.short	(.L_37 - .L_36)


	//   ....[0]....
	.align		4
.L_36:
        /*0038*/ 	.word	index@(__assertfail)


	//----- nvinfo : EIATTR_MERCURY_ISA_VERSION
	.align		4
.L_37:
        /*003c*/ 	.byte	0x03, 0x5f
        /*003e*/ 	.short	0x0101


	//----- nvinfo : EIATTR_INT_WARP_WIDE_INSTR_OFFSETS
	.align		4
        /*0040*/ 	.byte	0x04, 0x31
        /*0042*/ 	.short	(.L_39 - .L_38)


	//   ....[0]....
.L_38:
        /*0044*/ 	.word	0x00000e10


	//   ....[1]....
        /*0048*/ 	.word	0x00000eb0


	//   ....[2]....
        /*004c*/ 	.word	0x000047f0


	//   ....[3]....
        /*0050*/ 	.word	0x00004810


	//   ....[4]....
        /*0054*/ 	.word	0x00004840


	//   ....[5]....
        /*0058*/ 	.word	0x00005380


	//   ....[6]....
        /*005c*/ 	.word	0x000053f0


	//   ....[7]....
        /*0060*/ 	.word	0x000054d0


	//   ....[8]....
        /*0064*/ 	.word	0x00005550


	//   ....[9]....
        /*0068*/ 	.word	0x00005650


	//   ....[10]....
        /*006c*/ 	.word	0x000056d0


	//   ....[11]....
        /*0070*/ 	.word	0x000057c0


	//   ....[12]....
        /*0074*/ 	.word	0x00005870


	//----- nvinfo : EIATTR_COOP_GROUP_MASK_REGIDS
	.align		4
.L_39:
        /*0078*/ 	.byte	0x04, 0x29
        /*007a*/ 	.short	(.L_41 - .L_40)


	//   ....[0]....
.L_40:
        /*007c*/ 	.word	0xffffffff


	//   ....[1]....
        /*0080*/ 	.word	0xffffffff


	//   ....[2]....
        /*0084*/ 	.word	0xffffffff


	//   ....[3]....
        /*0088*/ 	.word	0xffffffff


	//   ....[4]....
        /*008c*/ 	.word	0xffffffff


	//   ....[5]....
        /*0090*/ 	.word	0xffffffff


	//   ....[6]....
        /*0094*/ 	.word	0xffffffff


	//   ....[7]....
        /*0098*/ 	.word	0xffffffff


	//   ....[8]....
        /*009c*/ 	.word	0xffffffff


	//   ....[9]....
        /*00a0*/ 	.word	0xffffffff


	//   ....[10]....
        /*00a4*/ 	.word	0xffffffff


	//   ....[11]....
        /*00a8*/ 	.word	0xffffffff


	//   ....[12]....
        /*00ac*/ 	.word	0xffffffff


	//   ....[13]....
        /*00b0*/ 	.word	0xffffffff


	//----- nvinfo : EIATTR_COOP_GROUP_INSTR_OFFSETS
	.align		4
.L_41:
        /*00b4*/ 	.byte	0x04, 0x28
        /*00b6*/ 	.short	(.L_43 - .L_42)


	//   ....[0]....
.L_42:
        /*00b8*/ 	.word	0x000000b0


	//   ....[1]....
        /*00bc*/ 	.word	0x00000510


	//   ....[2]....
        /*00c0*/ 	.word	0x000007c0


	//   ....[3]....
        /*00c4*/ 	.word	0x00000950


	//   ....[4]....
        /*00c8*/ 	.word	0x00000a40


	//   ....[5]....
        /*00cc*/ 	.word	0x00000ba0


	//   ....[6]....
        /*00d0*/ 	.word	0x00000cf0


	//   ....[7]....
        /*00d4*/ 	.word	0x00000f30


	//   ....[8]....
        /*00d8*/ 	.word	0x000025c0


	//   ....[9]....
        /*00dc*/ 	.word	0x000037d0


	//   ....[10]....
        /*00e0*/ 	.word	0x00003ca0


	//   ....[11]....
        /*00e4*/ 	.word	0x00003cd0


	//   ....[12]....
        /*00e8*/ 	.word	0x000046f0


	//   ....[13]....
        /*00ec*/ 	.word	0x00004900


	//----- nvinfo : EIATTR_VRC_CTA_INIT_COUNT
	.align		4
.L_43:
        /*00f0*/ 	.byte	0x02, 0x4a
        /*00f2*/ 	.byte	0x80
	.zero		1


	//----- nvinfo : EIATTR_SYSCALL_OFFSETS
	.align		4
        /*00f4*/ 	.byte	0x04, 0x46
        /*00f6*/ 	.short	(.L_45 - .L_44)


	//   ....[0]....
.L_44:
        /*00f8*/ 	.word	0x000064e0


	//   ....[1]....
        /*00fc*/ 	.word	0x000065d0


	//   ....[2]....
        /*0100*/ 	.word	0x00006f30


	//   ....[3]....
        /*0104*/ 	.word	0x000083f0


	//   ....[4]....
        /*0108*/ 	.word	0x00009820


	//   ....[5]....
        /*010c*/ 	.word	0x0000ac40


	//----- nvinfo : EIATTR_MBARRIER_INSTR_OFFSETS
	.align		4
.L_45:
        /*0110*/ 	.byte	0x04, 0x39
        /*0112*/ 	.short	(.L_47 - .L_46)


	//   ....[0]....
.L_46:
        /*0114*/ 	.word	0x00000660
        /*0118*/ 	.word	0x000000ff
        /*011c*/ 	.word	0x00000000
        /*0120*/ 	.short	0x0100
        /*0122*/ 	.byte	0x04
	.zero		1


	//   ....[1]....
        /*0124*/ 	.word	0x00000670
        /*0128*/ 	.word	0x000000ff
        /*012c*/ 	.word	0x00000050
        /*0130*/ 	.short	0x0100
        /*0132*/ 	.byte	0x04
	.zero		1


	//   ....[2]....
        /*0134*/ 	.word	0x00000680
        /*0138*/ 	.word	0x000000ff
        /*013c*/ 	.word	0x00000008
        /*0140*/ 	.short	0x0100
        /*0142*/ 	.byte	0x04
	.zero		1


	//   ....[3]....
        /*0144*/ 	.word	0x00000690
        /*0148*/ 	.word	0x000000ff
        /*014c*/ 	.word	0x00000058
        /*0150*/ 	.short	0x0100
        /*0152*/ 	.byte	0x04
	.zero		1


	//   ....[4]....
        /*0154*/ 	.word	0x000006a0
        /*0158*/ 	.word	0x000000ff
        /*015c*/ 	.word	0x00000010
        /*0160*/ 	.short	0x0100
        /*0162*/ 	.byte	0x04
	.zero		1


	//   ....[5]....
        /*0164*/ 	.word	0x000006b0
        /*0168*/ 	.word	0x000000ff
        /*016c*/ 	.word	0x00000060
        /*0170*/ 	.short	0x0100
        /*0172*/ 	.byte	0x04
	.zero		1


	//   ....[6]....
        /*0174*/ 	.word	0x000006c0
        /*0178*/ 	.word	0x000000ff
        /*017c*/ 	.word	0x00000018
        /*0180*/ 	.short	0x0100
        /*0182*/ 	.byte	0x04
	.zero		1


	//   ....[7]....
        /*0184*/ 	.word	0x000006d0
        /*0188*/ 	.word	0x000000ff
        /*018c*/ 	.word	0x00000068
        /*0190*/ 	.short	0x0100
        /*0192*/ 	.byte	0x04
	.zero		1


	//   ....[8]....
        /*0194*/ 	.word	0x000006e0
        /*0198*/ 	.word	0x000000ff
        /*019c*/ 	.word	0x00000020
        /*01a0*/ 	.short	0x0100
        /*01a2*/ 	.byte	0x04
	.zero		1


	//   ....[9]....
        /*01a4*/ 	.word	0x000006f0
        /*01a8*/ 	.word	0x000000ff
        /*01ac*/ 	.word	0x00000070
        /*01b0*/ 	.short	0x0100
        /*01b2*/ 	.byte	0x04
	.zero		1


	//   ....[10]....
        /*01b4*/ 	.word	0x00000700
        /*01b8*/ 	.word	0x000000ff
        /*01bc*/ 	.word	0x00000028
        /*01c0*/ 	.short	0x0100
        /*01c2*/ 	.byte	0x04
	.zero		1


	//   ....[11]....
        /*01c4*/ 	.word	0x00000710
        /*01c8*/ 	.word	0x000000ff
        /*01cc*/ 	.word	0x00000078
        /*01d0*/ 	.short	0x0100
        /*01d2*/ 	.byte	0x04
	.zero		1


	//   ....[12]....
        /*01d4*/ 	.word	0x00000720
        /*01d8*/ 	.word	0x000000ff
        /*01dc*/ 	.word	0x00000030
        /*01e0*/ 	.short	0x0100
        /*01e2*/ 	.byte	0x04
	.zero		1


	//   ....[13]....
        /*01e4*/ 	.word	0x00000730
        /*01e8*/ 	.word	0x000000ff
        /*01ec*/ 	.word	0x00000080
        /*01f0*/ 	.short	0x0100
        /*01f2*/ 	.byte	0x04
	.zero		1


	//   ....[14]....
        /*01f4*/ 	.word	0x00000740
        /*01f8*/ 	.word	0x000000ff
        /*01fc*/ 	.word	0x00000038
        /*0200*/ 	.short	0x0100
        /*0202*/ 	.byte	0x04
	.zero		1


	//   ....[15]....
        /*0204*/ 	.word	0x00000750
        /*0208*/ 	.word	0x000000ff
        /*020c*/ 	.word	0x00000088
        /*0210*/ 	.short	0x0100
        /*0212*/ 	.byte	0x04
	.zero		1


	//   ....[16]....
        /*0214*/ 	.word	0x00000760
        /*0218*/ 	.word	0x000000ff
        /*021c*/ 	.word	0x00000040
        /*0220*/ 	.short	0x0100
        /*0222*/ 	.byte	0x04
	.zero		1


	//   ....[17]....
        /*0224*/ 	.word	0x00000770
        /*0228*/ 	.word	0x000000ff
        /*022c*/ 	.word	0x00000090
        /*0230*/ 	.short	0x0100
        /*0232*/ 	.byte	0x04
	.zero		1


	//   ....[18]....
        /*0234*/ 	.word	0x00000780
        /*0238*/ 	.word	0x000000ff
        /*023c*/ 	.word	0x00000048
        /*0240*/ 	.short	0x0100
        /*0242*/ 	.byte	0x04
	.zero		1


	//   ....[19]....
        /*0244*/ 	.word	0x00000790
        /*0248*/ 	.word	0x000000ff
        /*024c*/ 	.word	0x00000098
        /*0250*/ 	.short	0x0100
        /*0252*/ 	.byte	0x04
	.zero		1


	//   ....[20]....
        /*0254*/ 	.word	0x000008c0
        /*0258*/ 	.word	0x000000ff
        /*025c*/ 	.word	0x000000a0
        /*0260*/ 	.short	0x0100
        /*0262*/ 	.byte	0x04
	.zero		1


	//   ....[21]....
        /*0264*/ 	.word	0x000008d0
        /*0268*/ 	.word	0x000000ff
        /*026c*/ 	.word	0x000000c0
        /*0270*/ 	.short	0x0100
        /*0272*/ 	.byte	0x04
	.zero		1


	//   ....[22]....
        /*0274*/ 	.word	0x000008e0
        /*0278*/ 	.word	0x000000ff
        /*027c*/ 	.word	0x000000a8
        /*0280*/ 	.short	0x0100
        /*0282*/ 	.byte	0x04
	.zero		1


	//   ....[23]....
        /*0284*/ 	.word	0x000008f0
        /*0288*/ 	.word	0x000000ff
        /*028c*/ 	.word	0x000000c8
        /*0290*/ 	.short	0x0100
        /*0292*/ 	.byte	0x04
	.zero		1


	//   ....[24]....
        /*0294*/ 	.word	0x00000900
        /*0298*/ 	.word	0x000000ff
        /*029c*/ 	.word	0x000000b0
        /*02a0*/ 	.short	0x0100
        /*02a2*/ 	.byte	0x04
	.zero		1


	//   ....[25]....
        /*02a4*/ 	.word	0x00000910
        /*02a8*/ 	.word	0x000000ff
        /*02ac*/ 	.word	0x000000d0
        /*02b0*/ 	.short	0x0100
        /*02b2*/ 	.byte	0x04
	.zero		1


	//   ....[26]....
        /*02b4*/ 	.word	0x00000920
        /*02b8*/ 	.word	0x000000ff
        /*02bc*/ 	.word	0x000000b8
        /*02c0*/ 	.short	0x0100
        /*02c2*/ 	.byte	0x04
	.zero		1


	//   ....[27]....
        /*02c4*/ 	.word	0x00000930
        /*02c8*/ 	.word	0x000000ff
        /*02cc*/ 	.word	0x000000d8
        /*02d0*/ 	.short	0x0100
        /*02d2*/ 	.byte	0x04
	.zero		1


	//   ....[28]....
        /*02d4*/ 	.word	0x00000a10
        /*02d8*/ 	.word	0x000000ff
        /*02dc*/ 	.word	0x000000e0
        /*02e0*/ 	.short	0x0100
        /*02e2*/ 	.byte	0x06
	.zero		1


	//   ....[29]....
        /*02e4*/ 	.word	0x00000a20
        /*02e8*/ 	.word	0x000000ff
        /*02ec*/ 	.word	0x000000e8
        /*02f0*/ 	.short	0x0100
        /*02f2*/ 	.byte	0x06
	.zero		1


	//   ....[30]....
        /*02f4*/ 	.word	0x00000b50
        /*02f8*/ 	.word	0x000000ff
        /*02fc*/ 	.word	0x000000f0
        /*0300*/ 	.short	0x0100
        /*0302*/ 	.byte	0x06
	.zero		1


	//   ....[31]....
        /*0304*/ 	.word	0x00000b60
        /*0308*/ 	.word	0x000000ff
        /*030c*/ 	.word	0x00000100
        /*0310*/ 	.short	0x0100
        /*0312*/ 	.byte	0x06
	.zero		1


	//   ....[32]....
        /*0314*/ 	.word	0x00000b70
        /*0318*/ 	.word	0x000000ff
        /*031c*/ 	.word	0x000000f8
        /*0320*/ 	.short	0x0100
        /*0322*/ 	.byte	0x06
	.zero		1


	//   ....[33]....
        /*0324*/ 	.word	0x00000b80
        /*0328*/ 	.word	0x000000ff
        /*032c*/ 	.word	0x00000108
        /*0330*/ 	.short	0x0100
        /*0332*/ 	.byte	0x06
	.zero		1


	//   ....[34]....
        /*0334*/ 	.word	0x00000ca0
        /*0338*/ 	.word	0x000000ff
        /*033c*/ 	.word	0x00000110
        /*0340*/ 	.short	0x0100
        /*0342*/ 	.byte	0x04
	.zero		1


	//   ....[35]....
        /*0344*/ 	.word	0x00000cb0
        /*0348*/ 	.word	0x000000ff
        /*034c*/ 	.word	0x00000120
        /*0350*/ 	.short	0x0100
        /*0352*/ 	.byte	0x04
	.zero		1


	//   ....[36]....
        /*0354*/ 	.word	0x00000cc0
        /*0358*/ 	.word	0x000000ff
        /*035c*/ 	.word	0x00000118
        /*0360*/ 	.short	0x0100
        /*0362*/ 	.byte	0x04
	.zero		1


	//   ....[37]....
        /*0364*/ 	.word	0x00000cd0
        /*0368*/ 	.word	0x000000ff
        /*036c*/ 	.word	0x00000128
        /*0370*/ 	.short	0x0100
        /*0372*/ 	.byte	0x04
	.zero		1


	//   ....[38]....
        /*0374*/ 	.word	0x00000dc0
        /*0378*/ 	.word	0x000000ff
        /*037c*/ 	.word	0x00000130
        /*0380*/ 	.short	0x0100
        /*0382*/ 	.byte	0x04
	.zero		1


	//   ....[39]....
        /*0384*/ 	.word	0x00000dd0
        /*0388*/ 	.word	0x000000ff
        /*038c*/ 	.word	0x00000140
        /*0390*/ 	.short	0x0100
        /*0392*/ 	.byte	0x04
	.zero		1


	//   ....[40]....
        /*0394*/ 	.word	0x00000de0
        /*0398*/ 	.word	0x000000ff
        /*039c*/ 	.word	0x00000138
        /*03a0*/ 	.short	0x0100
        /*03a2*/ 	.byte	0x04
	.zero		1


	//   ....[41]....
        /*03a4*/ 	.word	0x00000df0
        /*03a8*/ 	.word	0x000000ff
        /*03ac*/ 	.word	0x00000148
        /*03b0*/ 	.short	0x0100
        /*03b2*/ 	.byte	0x04
	.zero		1


	//   ....[42]....
        /*03b4*/ 	.word	0x00000ef0
        /*03b8*/ 	.word	0x000000ff
        /*03bc*/ 	.word	0x00000150
        /*03c0*/ 	.short	0x0100
        /*03c2*/ 	.byte	0x06
	.zero		1


	//   ....[43]....
        /*03c4*/ 	.word	0x00001d60
        /*03c8*/ 	.word	0x00000003
        /*03cc*/ 	.word	0x00000140
        /*03d0*/ 	.short	0x010a
        /*03d2*/ 	.byte	0xff
	.zero		1


	//   ....[44]....
        /*03d4*/ 	.word	0x00001d90
        /*03d8*/ 	.word	0x00000003
        /*03dc*/ 	.word	0x00000130
        /*03e0*/ 	.short	0x0101
        /*03e2*/ 	.byte	0xff
	.zero		1


	//   ....[45]....
        /*03e4*/ 	.word	0x00001e50
        /*03e8*/ 	.word	0x000000ff
        /*03ec*/ 	.word	0x00000050
        /*03f0*/ 	.short	0x010a
        /*03f2*/ 	.byte	0x04
	.zero		1


	//   ....[46]....
        /*03f4*/ 	.word	0x00001f20
        /*03f8*/ 	.word	0x000000ff
        /*03fc*/ 	.word	0x00000050
        /*0400*/ 	.short	0x010a
        /*0402*/ 	.byte	0x21
	.zero		1


	//   ....[47]....
        /*0404*/ 	.word	0x000020d0
        /*0408*/ 	.word	0x000000ff
        /*040c*/ 	.word	0x00000050
        /*0410*/ 	.short	0x010a
        /*0412*/ 	.byte	0x05
	.zero		1


	//   ....[48]....
        /*0414*/ 	.word	0x00002220
        /*0418*/ 	.word	0x000000ff
        /*041c*/ 	.word	0x000000e8
        /*0420*/ 	.short	0x0101
        /*0422*/ 	.byte	0x06
	.zero		1


	//   ....[49]....
        /*0424*/ 	.word	0x00002240
        /*0428*/ 	.word	0x000000ff
        /*042c*/ 	.word	0x00000050
        /*0430*/ 	.short	0x010a
        /*0432*/ 	.byte	0x04
	.zero		1


	//   ....[50]....
        /*0434*/ 	.word	0x000022c0
        /*0438*/ 	.word	0x000000ff
        /*043c*/ 	.word	0x00000050
        /*0440*/ 	.short	0x010a
        /*0442*/ 	.byte	0x11
	.zero		1


	//   ....[51]....
        /*0444*/ 	.word	0x00002450
        /*0448*/ 	.word	0x000000ff
        /*044c*/ 	.word	0x00000050
        /*0450*/ 	.short	0x010a
        /*0452*/ 	.byte	0x05
	.zero		1


	//   ....[52]....
        /*0454*/ 	.word	0x000025f0
        /*0458*/ 	.word	0x00000003
        /*045c*/ 	.word	0x000000f0
        /*0460*/ 	.short	0x010a
        /*0462*/ 	.byte	0xff
	.zero		1


	//   ....[53]....
        /*0464*/ 	.word	0x00002740
        /*0468*/ 	.word	0x00000000
        /*046c*/ 	.word	0x00000000
        /*0470*/ 	.short	0x0101
        /*0472*/ 	.byte	0xff
	.zero		1


	//   ....[54]....
        /*0474*/ 	.word	0x00002cf0
        /*0478*/ 	.word	0x000000ff
        /*047c*/ 	.word	0x00000000
        /*0480*/ 	.short	0x010a
        /*0482*/ 	.byte	0x04
	.zero		1


	//   ....[55]....
        /*0484*/ 	.word	0x00002d80
        /*0488*/ 	.word	0x000000ff
        /*048c*/ 	.word	0x00000000
        /*0490*/ 	.short	0x010a
        /*0492*/ 	.byte	0x05
	.zero		1


	//   ....[56]....
        /*0494*/ 	.word	0x00002e10
        /*0498*/ 	.word	0x000000ff
        /*049c*/ 	.word	0x00000000
        /*04a0*/ 	.short	0x010a
        /*04a2*/ 	.byte	0x05
	.zero		1


	//   ....[57]....
        /*04a4*/ 	.word	0x00002ea0
        /*04a8*/ 	.word	0x000000ff
        /*04ac*/ 	.word	0x00000000
        /*04b0*/ 	.short	0x010a
        /*04b2*/ 	.byte	0x05
	.zero		1


	//   ....[58]....
        /*04b4*/ 	.word	0x00002f30
        /*04b8*/ 	.word	0x000000ff
        /*04bc*/ 	.word	0x00000000
        /*04c0*/ 	.short	0x010a
        /*04c2*/ 	.byte	0x05
	.zero		1


	//   ....[59]....
        /*04c4*/ 	.word	0x00002fc0
        /*04c8*/ 	.word	0x000000ff
        /*04cc*/ 	.word	0x00000000
        /*04d0*/ 	.short	0x010a
        /*04d2*/ 	.byte	0x05
	.zero		1


	//   ....[60]....
        /*04d4*/ 	.word	0x00003050
        /*04d8*/ 	.word	0x000000ff
        /*04dc*/ 	.word	0x00000000
        /*04e0*/ 	.short	0x010a
        /*04e2*/ 	.byte	0x05
	.zero		1


	//   ....[61]....
        /*04e4*/ 	.word	0x000030e0
        /*04e8*/ 	.word	0x000000ff
        /*04ec*/ 	.word	0x00000000
        /*04f0*/ 	.short	0x010a
        /*04f2*/ 	.byte	0x05
	.zero		1


	//   ....[62]....
        /*04f4*/ 	.word	0x00003170
        /*04f8*/ 	.word	0x000000ff
        /*04fc*/ 	.word	0x00000000
        /*0500*/ 	.short	0x010a
        /*0502*/ 	.byte	0x05
	.zero		1


	//   ....[63]....
        /*0504*/ 	.word	0x00003210
        /*0508*/ 	.word	0x00000000
        /*050c*/ 	.word	0x00000000
        /*0510*/ 	.short	0x010a
        /*0512*/ 	.byte	0xff
	.zero		1


	//   ....[64]....
        /*0514*/ 	.word	0x00003330
        /*0518*/ 	.word	0x00000002
        /*051c*/ 	.word	0x00000130
        /*0520*/ 	.short	0x010a
        /*0522*/ 	.byte	0xff
	.zero		1


	//   ....[65]....
        /*0524*/ 	.word	0x00003390
        /*0528*/ 	.word	0x00000004
        /*052c*/ 	.word	0x00000000
        /*0530*/ 	.short	0x0101
        /*0532*/ 	.byte	0xff
	.zero		1


	//   ....[66]....
        /*0534*/ 	.word	0x000033b0
        /*0538*/ 	.word	0x000000ff
        /*053c*/ 	.word	0x00000100
        /*0540*/ 	.short	0x010a
        /*0542*/ 	.byte	0x04
	.zero		1


	//   ....[67]....
        /*0544*/ 	.word	0x000034d0
        /*0548*/ 	.word	0x00000002
        /*054c*/ 	.word	0x000000f0
        /*0550*/ 	.short	0x010a
        /*0552*/ 	.byte	0xff
	.zero		1


	//   ....[68]....
        /*0554*/ 	.word	0x000035e0
        /*0558*/ 	.word	0x00000002
        /*055c*/ 	.word	0x00000000
        /*0560*/ 	.short	0x0101
        /*0562*/ 	.byte	0xff
	.zero		1


	//   ....[69]....
        /*0564*/ 	.word	0x00003670
        /*0568*/ 	.word	0x000000ff
        /*056c*/ 	.word	0x00000100
        /*0570*/ 	.short	0x0106
        /*0572*/ 	.byte	0x04
	.zero		1


	//   ....[70]....
        /*0574*/ 	.word	0x00003690
        /*0578*/ 	.word	0x000000ff
        /*057c*/ 	.word	0x00000100
        /*0580*/ 	.short	0x010a
        /*0582*/ 	.byte	0x04
	.zero		1


	//   ....[71]....
        /*0584*/ 	.word	0x00003720
        /*0588*/ 	.word	0x000000ff
        /*058c*/ 	.word	0x00000100
        /*0590*/ 	.short	0x0106
        /*0592*/ 	.byte	0x07
	.zero		1


	//   ....[72]....
        /*0594*/ 	.word	0x00003760
        /*0598*/ 	.word	0x00000000
        /*059c*/ 	.word	0x00000100
        /*05a0*/ 	.short	0x010a
        /*05a2*/ 	.byte	0xff
	.zero		1


	//   ....[73]....
        /*05a4*/ 	.word	0x000039a0
        /*05a8*/ 	.word	0x000000ff
        /*05ac*/ 	.word	0x00000008
        /*05b0*/ 	.short	0x010a
        /*05b2*/ 	.byte	0x05
	.zero		1


	//   ....[74]....
        /*05b4*/ 	.word	0x000039c0
        /*05b8*/ 	.word	0x000000ff
        /*05bc*/ 	.word	0x00000008
        /*05c0*/ 	.short	0x010a
        /*05c2*/ 	.byte	0x05
	.zero		1


	//   ....[75]....
        /*05c4*/ 	.word	0x00003b50
        /*05c8*/ 	.word	0x000000ff
        /*05cc*/ 	.word	0x00000008
        /*05d0*/ 	.short	0x010a
        /*05d2*/ 	.byte	0x05
	.zero		1


	//   ....[76]....
        /*05d4*/ 	.word	0x00003b70
        /*05d8*/ 	.word	0x000000ff
        /*05dc*/ 	.word	0x00000008
        /*05e0*/ 	.short	0x010a
        /*05e2*/ 	.byte	0x05
	.zero		1


	//   ....[77]....
        /*05e4*/ 	.word	0x00003c30
        /*05e8*/ 	.word	0x000000ff
        /*05ec*/ 	.word	0x00000000
        /*05f0*/ 	.short	0x0101
        /*05f2*/ 	.byte	0x04
	.zero		1


	//   ....[78]....
        /*05f4*/ 	.word	0x00003f30
        /*05f8*/ 	.word	0x00000000
        /*05fc*/ 	.word	0x000000f0
        /*0600*/ 	.short	0x010a
        /*0602*/ 	.byte	0xff
	.zero		1


	//   ....[79]....
        /*0604*/ 	.word	0x00003ff0
        /*0608*/ 	.word	0x00000000
        /*060c*/ 	.word	0x00000000
        /*0610*/ 	.short	0x0101
        /*0612*/ 	.byte	0xff
	.zero		1


	//   ....[80]....
        /*0614*/ 	.word	0x000040b0
        /*0618*/ 	.word	0x000000ff
        /*061c*/ 	.word	0x00000000
        /*0620*/ 	.short	0x010a
        /*0622*/ 	.byte	0x04
	.zero		1


	//   ....[81]....
        /*0624*/ 	.word	0x000040c0
        /*0628*/ 	.word	0x000000ff
        /*062c*/ 	.word	0x00000120
        /*0630*/ 	.short	0x010a
        /*0632*/ 	.byte	0x17
	.zero		1


	//   ....[82]....
        /*0634*/ 	.word	0x00004170
        /*0638*/ 	.word	0x000000ff
        /*063c*/ 	.word	0x00000000
        /*0640*/ 	.short	0x010a
        /*0642*/ 	.byte	0x05
	.zero		1


	//   ....[83]....
        /*0644*/ 	.word	0x000042b0
        /*0648*/ 	.word	0x000000ff
        /*064c*/ 	.word	0x00000000
        /*0650*/ 	.short	0x010a
        /*0652*/ 	.byte	0x04
	.zero		1


	//   ....[84]....
        /*0654*/ 	.word	0x00004500
        /*0658*/ 	.word	0x000000ff
        /*065c*/ 	.word	0x00000000
        /*0660*/ 	.short	0x010a
        /*0662*/ 	.byte	0x04
	.zero		1


	//   ....[85]....
        /*0664*/ 	.word	0x000045a0
        /*0668*/ 	.word	0x00000000
        /*066c*/ 	.word	0x00000000
        /*0670*/ 	.short	0x010a
        /*0672*/ 	.byte	0xff
	.zero		1


	//   ....[86]....
        /*0674*/ 	.word	0x000045e0
        /*0678*/ 	.word	0x00000000
        /*067c*/ 	.word	0x00000000
        /*0680*/ 	.short	0x010a
        /*0682*/ 	.byte	0xff
	.zero		1


	//   ....[87]....
        /*0684*/ 	.word	0x00004650
        /*0688*/ 	.word	0x000000ff
        /*068c*/ 	.word	0x00000000
        /*0690*/ 	.short	0x0101
        /*0692*/ 	.byte	0x04
	.zero		1


	//   ....[88]....
        /*0694*/ 	.word	0x00004690
        /*0698*/ 	.word	0x000000ff
        /*069c*/ 	.word	0x00000150
        /*06a0*/ 	.short	0x010a
        /*06a2*/ 	.byte	0x11
	.zero		1


	//   ....[89]....
        /*06a4*/ 	.word	0x000046e0
        /*06a8*/ 	.word	0x000000ff
        /*06ac*/ 	.word	0x00000000
        /*06b0*/ 	.short	0x0101
        /*06b2*/ 	.byte	0x04
	.zero		1


	//   ....[90]....
        /*06b4*/ 	.word	0x00004b80
        /*06b8*/ 	.word	0x0000000c
        /*06bc*/ 	.word	0x000000f0
        /*06c0*/ 	.short	0x010a
        /*06c2*/ 	.byte	0xff
	.zero		1


	//   ....[91]....
        /*06c4*/ 	.word	0x00004cf0
        /*06c8*/ 	.word	0x00000000
        /*06cc*/ 	.word	0x00000000
        /*06d0*/ 	.short	0x0101
        /*06d2*/ 	.byte	0xff
	.zero		1


	//   ....[92]....
        /*06d4*/ 	.word	0x00005180
        /*06d8*/ 	.word	0x000000ff
        /*06dc*/ 	.word	0x000000e8
        /*06e0*/ 	.short	0x010a
        /*06e2*/ 	.byte	0x15
	.zero		1


	//   ....[93]....
        /*06e4*/ 	.word	0x00005300
        /*06e8*/ 	.word	0x000000ff
        /*06ec*/ 	.word	0x000000c0
        /*06f0*/ 	.short	0x010a
        /*06f2*/ 	.byte	0x15
	.zero		1


	//   ....[94]....
        /*06f4*/ 	.word	0x00005480
        /*06f8*/ 	.word	0x000000ff
        /*06fc*/ 	.word	0x000000a0
        /*0700*/ 	.short	0x010b
        /*0702*/ 	.byte	0x15
	.zero		1


	//   ....[95]....
        /*0704*/ 	.word	0x00005490
        /*0708*/ 	.word	0x000000ff
        /*070c*/ 	.word	0x00000000
        /*0710*/ 	.short	0x0101
        /*0712*/ 	.byte	0x06
	.zero		1


	//   ....[96]....
        /*0714*/ 	.word	0x000054a0
        /*0718*/ 	.word	0x000000ff
        /*071c*/ 	.word	0x000000c8
        /*0720*/ 	.short	0x010a
        /*0722*/ 	.byte	0x15
	.zero		1


	//   ....[97]....
        /*0724*/ 	.word	0x00005600
        /*0728*/ 	.word	0x000000ff
        /*072c*/ 	.word	0x000000a8
        /*0730*/ 	.short	0x010b
        /*0732*/ 	.byte	0x15
	.zero		1


	//   ....[98]....
        /*0734*/ 	.word	0x00005610
        /*0738*/ 	.word	0x000000ff
        /*073c*/ 	.word	0x00000000
        /*0740*/ 	.short	0x0101
        /*0742*/ 	.byte	0x06
	.zero		1


	//   ....[99]....
        /*0744*/ 	.word	0x00005620
        /*0748*/ 	.word	0x000000ff
        /*074c*/ 	.word	0x000000d0
        /*0750*/ 	.short	0x010a
        /*0752*/ 	.byte	0x15
	.zero		1


	//   ....[100]....
        /*0754*/ 	.word	0x00005770
        /*0758*/ 	.word	0x000000ff
        /*075c*/ 	.word	0x000000b0
        /*0760*/ 	.short	0x010b
        /*0762*/ 	.byte	0x15
	.zero		1


	//   ....[101]....
        /*0764*/ 	.word	0x00005780
        /*0768*/ 	.word	0x000000ff
        /*076c*/ 	.word	0x00000000
        /*0770*/ 	.short	0x0101
        /*0772*/ 	.byte	0x06
	.zero		1


	//   ....[102]....
        /*0774*/ 	.word	0x00005790
        /*0778*/ 	.word	0x000000ff
        /*077c*/ 	.word	0x000000d8
        /*0780*/ 	.short	0x010a
        /*0782*/ 	.byte	0x15
	.zero		1


	//   ....[103]....
        /*0784*/ 	.word	0x00005980
        /*0788*/ 	.word	0x000000ff
        /*078c*/ 	.word	0x000000b8
        /*0790*/ 	.short	0x010b
        /*0792*/ 	.byte	0x15
	.zero		1


	//   ....[104]....
        /*0794*/ 	.word	0x00005990
        /*0798*/ 	.word	0x000000ff
        /*079c*/ 	.word	0x00000000
        /*07a0*/ 	.short	0x0101
        /*07a2*/ 	.byte	0x25
	.zero		1


	//   ....[105]....
        /*07a4*/ 	.word	0x000059c0
        /*07a8*/ 	.word	0x000000ff
        /*07ac*/ 	.word	0x000000c0
        /*07b0*/ 	.short	0x010a
        /*07b2*/ 	.byte	0x15
	.zero		1


	//   ....[106]....
        /*07b4*/ 	.word	0x000059e0
        /*07b8*/ 	.word	0x000000ff
        /*07bc*/ 	.word	0x000000c8
        /*07c0*/ 	.short	0x010a
        /*07c2*/ 	.byte	0x15
	.zero		1


	//   ....[107]....
        /*07c4*/ 	.word	0x00005a00
        /*07c8*/ 	.word	0x000000ff
        /*07cc*/ 	.word	0x000000d0
        /*07d0*/ 	.short	0x010a
        /*07d2*/ 	.byte	0x15
	.zero		1


	//   ....[108]....
        /*07d4*/ 	.word	0x00005a40
        /*07d8*/ 	.word	0x00000000
        /*07dc*/ 	.word	0x000000d8
        /*07e0*/ 	.short	0x010a
        /*07e2*/ 	.byte	0xff
	.zero		1


	//   ....[109]....
        /*07e4*/ 	.word	0x00005d70
        /*07e8*/ 	.word	0x00000003
        /*07ec*/ 	.word	0x000000f0
        /*07f0*/ 	.short	0x010a
        /*07f2*/ 	.byte	0xff
	.zero		1


	//   ....[110]....
        /*07f4*/ 	.word	0x00005ef0
        /*07f8*/ 	.word	0x00000000
        /*07fc*/ 	.word	0x00000000
        /*0800*/ 	.short	0x0101
        /*0802*/ 	.byte	0xff
	.zero		1


	//   ....[111]....
        /*0804*/ 	.word	0x00006a70
        /*0808*/ 	.word	0x000000ff
        /*080c*/ 	.word	0x000000a0
        /*0810*/ 	.short	0x010a
        /*0812*/ 	.byte	0x2c
	.zero		1


	//   ....[112]....
        /*0814*/ 	.word	0x00006b10
        /*0818*/ 	.word	0x000000a7
        /*081c*/ 	.word	0x00000110
        /*0820*/ 	.short	0x010a
        /*0822*/ 	.byte	0xff
	.zero		1


	//   ....[113]....
        /*0824*/ 	.word	0x00006c40
        /*0828*/ 	.word	0x000000ff
        /*082c*/ 	.word	0x000000a0
        /*0830*/ 	.short	0x010a
        /*0832*/ 	.byte	0x2c
	.zero		1


	//   ....[114]....
        /*0834*/ 	.word	0x00006e10
        /*0838*/ 	.word	0x000000a7
        /*083c*/ 	.word	0x00000110
        /*0840*/ 	.short	0x010a
        /*0842*/ 	.byte	0xff
	.zero		1


	//   ....[115]....
        /*0844*/ 	.word	0x00008090
        /*0848*/ 	.word	0x00000000
        /*084c*/ 	.word	0x00000000
        /*0850*/ 	.short	0x0101
        /*0852*/ 	.byte	0xff
	.zero		1


	//   ....[116]....
        /*0854*/ 	.word	0x000080a0
        /*0858*/ 	.word	0x00000003
        /*085c*/ 	.word	0x000000a0
        /*0860*/ 	.short	0x010a
        /*0862*/ 	.byte	0xff
	.zero		1


	//   ....[117]....
        /*0864*/ 	.word	0x00008180
        /*0868*/ 	.word	0x00000003
        /*086c*/ 	.word	0x000000a0
        /*0870*/ 	.short	0x010a
        /*0872*/ 	.byte	0xff
	.zero		1


	//   ....[118]....
        /*0874*/ 	.word	0x000094c0
        /*0878*/ 	.word	0x0000004d
        /*087c*/ 	.word	0x00000000
        /*0880*/ 	.short	0x0101
        /*0882*/ 	.byte	0xff
	.zero		1


	//   ....[119]....
        /*0884*/ 	.word	0x000094e0
        /*0888*/ 	.word	0x00000000
        /*088c*/ 	.word	0x000000a0
        /*0890*/ 	.short	0x010a
        /*0892*/ 	.byte	0xff
	.zero		1


	//   ....[120]....
        /*0894*/ 	.word	0x000095b0
        /*0898*/ 	.word	0x00000000
        /*089c*/ 	.word	0x000000a0
        /*08a0*/ 	.short	0x010a
        /*08a2*/ 	.byte	0xff
	.zero		1


	//   ....[121]....
        /*08a4*/ 	.word	0x0000a8f0
        /*08a8*/ 	.word	0x0000004a
        /*08ac*/ 	.word	0x00000000
        /*08b0*/ 	.short	0x0101
        /*08b2*/ 	.byte	0xff
	.zero		1


	//   ....[122]....
        /*08b4*/ 	.word	0x0000a910
        /*08b8*/ 	.word	0x00000003
        /*08bc*/ 	.word	0x000000a0
        /*08c0*/ 	.short	0x010a
        /*08c2*/ 	.byte	0xff
	.zero		1


	//   ....[123]....
        /*08c4*/ 	.word	0x0000a9e0
        /*08c8*/ 	.word	0x00000003
        /*08cc*/ 	.word	0x000000a0
        /*08d0*/ 	.short	0x010a
        /*08d2*/ 	.byte	0xff
	.zero		1


	//   ....[124]....
        /*08d4*/ 	.word	0x0000ad30
        /*08d8*/ 	.word	0x000000a7
        /*08dc*/ 	.word	0x00000000
        /*08e0*/ 	.short	0x0101
        /*08e2*/ 	.byte	0xff
	.zero		1


	//   ....[125]....
        /*08e4*/ 	.word	0x0000bd60
        /*08e8*/ 	.word	0x00000000
        /*08ec*/ 	.word	0x00000000
        /*08f0*/ 	.short	0x0101
        /*08f2*/ 	.byte	0xff
	.zero		1


	//   ....[126]....
        /*08f4*/ 	.word	0x0000c000
        /*08f8*/ 	.word	0x000000ff
        /*08fc*/ 	.word	0x00000000
        /*0900*/ 	.short	0x0101
        /*0902*/ 	.byte	0x06
	.zero		1


	//   ....[127]....
        /*0904*/ 	.word	0x0000c020
        /*0908*/ 	.word	0x00000003
        /*090c*/ 	.word	0x00000140
        /*0910*/ 	.short	0x010a
        /*0912*/ 	.byte	0xff
	.zero		1


	//   ....[128]....
        /*0914*/ 	.word	0x0000c080
        /*0918*/ 	.word	0x00000000
        /*091c*/ 	.word	0x00000050
        /*0920*/ 	.short	0x010a
        /*0922*/ 	.byte	0xff
	.zero		1


	//   ....[129]....
        /*0924*/ 	.word	0x0000c0e0
        /*0928*/ 	.word	0x00000000
        /*092c*/ 	.word	0x00000050
        /*0930*/ 	.short	0x010a
        /*0932*/ 	.byte	0xff
	.zero		1


	//   ....[130]....
        /*0934*/ 	.word	0x0000c130
        /*0938*/ 	.word	0x00000003
        /*093c*/ 	.word	0x000000f0
        /*0940*/ 	.short	0x010a
        /*0942*/ 	.byte	0xff
	.zero		1


	//   ....[131]....
        /*0944*/ 	.word	0x0000c190
        /*0948*/ 	.word	0x00000000
        /*094c*/ 	.word	0x00000000
        /*0950*/ 	.short	0x010a
        /*0952*/ 	.byte	0xff
	.zero		1


	//   ....[132]....
        /*0954*/ 	.word	0x0000c1f0
        /*0958*/ 	.word	0x00000000
        /*095c*/ 	.word	0x00000000
        /*0960*/ 	.short	0x010a
        /*0962*/ 	.byte	0xff
	.zero		1


	//   ....[133]....
        /*0964*/ 	.word	0x0000c250
        /*0968*/ 	.word	0x00000000
        /*096c*/ 	.word	0x00000000
        /*0970*/ 	.short	0x010a
        /*0972*/ 	.byte	0xff
	.zero		1


	//   ....[134]....
        /*0974*/ 	.word	0x0000c2b0
        /*0978*/ 	.word	0x00000000
        /*097c*/ 	.word	0x00000000
        /*0980*/ 	.short	0x010a
        /*0982*/ 	.byte	0xff
	.zero		1


	//   ....[135]....
        /*0984*/ 	.word	0x0000c310
        /*0988*/ 	.word	0x00000000
        /*098c*/ 	.word	0x00000000
        /*0990*/ 	.short	0x010a
        /*0992*/ 	.byte	0xff
	.zero		1


	//   ....[136]....
        /*0994*/ 	.word	0x0000c370
        /*0998*/ 	.word	0x00000000
        /*099c*/ 	.word	0x00000000
        /*09a0*/ 	.short	0x010a
        /*09a2*/ 	.byte	0xff
	.zero		1


	//   ....[137]....
        /*09a4*/ 	.word	0x0000c3d0
        /*09a8*/ 	.word	0x00000000
        /*09ac*/ 	.word	0x00000000
        /*09b0*/ 	.short	0x010a
        /*09b2*/ 	.byte	0xff
	.zero		1


	//   ....[138]....
        /*09b4*/ 	.word	0x0000c430
        /*09b8*/ 	.word	0x00000000
        /*09bc*/ 	.word	0x00000000
        /*09c0*/ 	.short	0x010a
        /*09c2*/ 	.byte	0xff
	.zero		1


	//   ....[139]....
        /*09c4*/ 	.word	0x0000c490
        /*09c8*/ 	.word	0x00000000
        /*09cc*/ 	.word	0x00000000
        /*09d0*/ 	.short	0x010a
        /*09d2*/ 	.byte	0xff
	.zero		1


	//   ....[140]....
        /*09d4*/ 	.word	0x0000c4e0
        /*09d8*/ 	.word	0x00000002
        /*09dc*/ 	.word	0x00000130
        /*09e0*/ 	.short	0x010a
        /*09e2*/ 	.byte	0xff
	.zero		1


	//   ....[141]....
        /*09e4*/ 	.word	0x0000c540
        /*09e8*/ 	.word	0x00000002
        /*09ec*/ 	.word	0x00000100
        /*09f0*/ 	.short	0x010a
        /*09f2*/ 	.byte	0xff
	.zero		1


	//   ....[142]....
        /*09f4*/ 	.word	0x0000c590
        /*09f8*/ 	.word	0x00000002
        /*09fc*/ 	.word	0x000000f0
        /*0a00*/ 	.short	0x010a
        /*0a02*/ 	.byte	0xff
	.zero		1


	//   ....[143]....
        /*0a04*/ 	.word	0x0000c5f0
        /*0a08*/ 	.word	0x00000000
        /*0a0c*/ 	.word	0x00000100
        /*0a10*/ 	.short	0x010a
        /*0a12*/ 	.byte	0xff
	.zero		1


	//   ....[144]....
        /*0a14*/ 	.word	0x0000c650
        /*0a18*/ 	.word	0x00000000
        /*0a1c*/ 	.word	0x00000008
        /*0a20*/ 	.short	0x010a
        /*0a22*/ 	.byte	0xff
	.zero		1


	//   ....[145]....
        /*0a24*/ 	.word	0x0000c730
        /*0a28*/ 	.word	0x00000000
        /*0a2c*/ 	.word	0x00000008
        /*0a30*/ 	.short	0x010a
        /*0a32*/ 	.byte	0xff
	.zero		1


	//   ....[146]....
        /*0a34*/ 	.word	0x0000c780
        /*0a38*/ 	.word	0x00000000
        /*0a3c*/ 	.word	0x000000f0
        /*0a40*/ 	.short	0x010a
        /*0a42*/ 	.byte	0xff
	.zero		1


	//   ....[147]....
        /*0a44*/ 	.word	0x0000c7e0
        /*0a48*/ 	.word	0x00000000
        /*0a4c*/ 	.word	0x00000120
        /*0a50*/ 	.short	0x010a
        /*0a52*/ 	.byte	0xff
	.zero		1


	//   ....[148]....
        /*0a54*/ 	.word	0x0000c840
        /*0a58*/ 	.word	0x00000000
        /*0a5c*/ 	.word	0x00000000
        /*0a60*/ 	.short	0x010a
        /*0a62*/ 	.byte	0xff
	.zero		1


	//   ....[149]....
        /*0a64*/ 	.word	0x0000c8a0
        /*0a68*/ 	.word	0x00000000
        /*0a6c*/ 	.word	0x00000000
        /*0a70*/ 	.short	0x010a
        /*0a72*/ 	.byte	0xff
	.zero		1


	//   ....[150]....
        /*0a74*/ 	.word	0x0000c900
        /*0a78*/ 	.word	0x00000000
        /*0a7c*/ 	.word	0x00000150
        /*0a80*/ 	.short	0x010a
        /*0a82*/ 	.byte	0xff
	.zero		1


	//   ....[151]....
        /*0a84*/ 	.word	0x0000c950
        /*0a88*/ 	.word	0x0000000c
        /*0a8c*/ 	.word	0x000000f0
        /*0a90*/ 	.short	0x010a
        /*0a92*/ 	.byte	0xff
	.zero		1


	//   ....[152]....
        /*0a94*/ 	.word	0x0000c9b0
        /*0a98*/ 	.word	0x00000000
        /*0a9c*/ 	.word	0x000000e8
        /*0aa0*/ 	.short	0x010a
        /*0aa2*/ 	.byte	0xff
	.zero		1


	//   ....[153]....
        /*0aa4*/ 	.word	0x0000ca10
        /*0aa8*/ 	.word	0x00000000
        /*0aac*/ 	.word	0x000000c0
        /*0ab0*/ 	.short	0x010a
        /*0ab2*/ 	.byte	0xff
	.zero		1


	//   ....[154]....
        /*0ab4*/ 	.word	0x0000ca70
        /*0ab8*/ 	.word	0x00000000
        /*0abc*/ 	.word	0x000000c8
        /*0ac0*/ 	.short	0x010a
        /*0ac2*/ 	.byte	0xff
	.zero		1


	//   ....[155]....
        /*0ac4*/ 	.word	0x0000cad0
        /*0ac8*/ 	.word	0x00000000
        /*0acc*/ 	.word	0x000000d0
        /*0ad0*/ 	.short	0x010a
        /*0ad2*/ 	.byte	0xff
	.zero		1


	//   ....[156]....
        /*0ad4*/ 	.word	0x0000cb30
        /*0ad8*/ 	.word	0x00000000
        /*0adc*/ 	.word	0x000000d8
        /*0ae0*/ 	.short	0x010a
        /*0ae2*/ 	.byte	0xff
	.zero		1


	//   ....[157]....
        /*0ae4*/ 	.word	0x0000cb90
        /*0ae8*/ 	.word	0x00000000
        /*0aec*/ 	.word	0x000000c0
        /*0af0*/ 	.short	0x010a
        /*0af2*/ 	.byte	0xff
	.zero		1


	//   ....[158]....
        /*0af4*/ 	.word	0x0000cbf0
        /*0af8*/ 	.word	0x00000000
        /*0afc*/ 	.word	0x000000c8
        /*0b00*/ 	.short	0x010a
        /*0b02*/ 	.byte	0xff
	.zero		1


	//   ....[159]....
        /*0b04*/ 	.word	0x0000cc50
        /*0b08*/ 	.word	0x00000000
        /*0b0c*/ 	.word	0x000000d0
        /*0b10*/ 	.short	0x010a
        /*0b12*/ 	.byte	0xff
	.zero		1


	//   ....[160]....
        /*0b14*/ 	.word	0x0000cca0
        /*0b18*/ 	.word	0x00000003
        /*0b1c*/ 	.word	0x000000f0
        /*0b20*/ 	.short	0x010a
        /*0b22*/ 	.byte	0xff
	.zero		1


	//   ....[161]....
        /*0b24*/ 	.word	0x0000cd00
        /*0b28*/ 	.word	0x00000003
        /*0b2c*/ 	.word	0x000000a0
        /*0b30*/ 	.short	0x010a
        /*0b32*/ 	.byte	0xff
	.zero		1


	//   ....[162]....
        /*0b34*/ 	.word	0x0000cd50
        /*0b38*/ 	.word	0x000000a7
        /*0b3c*/ 	.word	0x00000110
        /*0b40*/ 	.short	0x010a
        /*0b42*/ 	.byte	0xff
	.zero		1


	//   ....[163]....
        /*0b44*/ 	.word	0x0000cda0
        /*0b48*/ 	.word	0x00000003
        /*0b4c*/ 	.word	0x000000a0
        /*0b50*/ 	.short	0x010a
        /*0b52*/ 	.byte	0xff
	.zero		1


	//   ....[164]....
        /*0b54*/ 	.word	0x0000cdf0
        /*0b58*/ 	.word	0x00000000
        /*0b5c*/ 	.word	0x000000a0
        /*0b60*/ 	.short	0x010a
        /*0b62*/ 	.byte	0xff
	.zero		1


	//   ....[165]....
        /*0b64*/ 	.word	0x0000ce40
        /*0b68*/ 	.word	0x00000003
        /*0b6c*/ 	.word	0x000000a0
        /*0b70*/ 	.short	0x010a
        /*0b72*/ 	.byte	0xff
	.zero		1


	//----- nvinfo : EIATTR_NUM_MBARRIERS
	.align		4
.L_47:
        /*0b74*/ 	.byte	0x03, 0x38
        /*0b76*/ 	.short	0x002b


	//----- nvinfo : EIATTR_EXIT_INSTR_OFFSETS
	.align		4
        /*0b78*/ 	.byte	0x04, 0x1c
        /*0b7a*/ 	.short	(.L_49 - .L_48)


	//   ....[0]....
.L_48:
        /*0b7c*/ 	.word	0x00003240


	//   ....[1]....
        /*0b80*/ 	.word	0x00003730


	//   ....[2]....
        /*0b84*/ 	.word	0x00003790


	//   ....[3]....
        /*0b88*/ 	.word	0x00004910


	//   ....[4]....
        /*0b8c*/ 	.word	0x00005a70


	//   ....[5]....
        /*0b90*/ 	.word	0x00005ab0


	//   ....[6]....
        /*0b94*/ 	.word	0x0000bf00


	//   ....[7]....
        /*0b98*/ 	.word	0x0000bf70


	//   ....[8]....
        /*0b9c*/ 	.word	0x0000bfa0


	//   ....[9]....
        /*0ba0*/ 	.word	0x0000c010


	//----- nvinfo : EIATTR_MAX_THREADS
	.align		4
.L_49:
        /*0ba4*/ 	.byte	0x04, 0x05
        /*0ba6*/ 	.short	(.L_51 - .L_50)
.L_50:
        /*0ba8*/ 	.word	0x00000100
        /*0bac*/ 	.word	0x00000001
        /*0bb0*/ 	.word	0x00000001


	//----- nvinfo : EIATTR_CRS_STACK_SIZE
	.align		4
.L_51:
        /*0bb4*/ 	.byte	0x04, 0x1e
        /*0bb6*/ 	.short	(.L_53 - .L_52)
.L_52:
        /*0bb8*/ 	.word	0x00000000


	//----- nvinfo : EIATTR_CBANK_PARAM_SIZE
	.align		4
.L_53:
        /*0bbc*/ 	.byte	0x03, 0x19
        /*0bbe*/ 	.short	0x0800


	//----- nvinfo : EIATTR_PARAM_CBANK
	.align		4
        /*0bc0*/ 	.byte	0x04, 0x0a
        /*0bc2*/ 	.short	(.L_55 - .L_54)
	.align		4
.L_54:
        /*0bc4*/ 	.word	index@(.nv.constant0._ZN7cutlass13device_kernelINS_4gemm6kernel13GemmUniversalIN4cute5tupleIJiiiiEEENS1_10collective13CollectiveMmaINS1_35MainloopSm100TmaUmmaWarpSpecializedILi10ELi2ELi2ENS5_IJNS4_1CILi4EEESB_NSA_ILi1EEEEEEEENS5_IJNSA_ILi256EEESF_NSA_ILi32EEEEEENS_6half_tENS5_IJlSC_lEEESI_SJ_NS4_8TiledMMAINS4_8MMA_AtomIJNS4_26SM100_MMA_F16BF16_2x1SM_SSISI_SI_fLi256ELi256ELNS4_4UMMA5MajorE0ELSO_0ELNSN_7ScaleInE0ELSP_0EEEEEENS4_6LayoutINS5_IJSC_SC_SC_EEENS5_IJNSA_ILi0EEESU_SU_EEEEENS5_IJNS4_10UnderscoreESX_SX_EEEEENS4_28SM100_TMA_2SM_LOAD_MULTICASTENS4_14ComposedLayoutINS4_7SwizzleILi2ELi4ELi3EEENS4_18smem_ptr_flag_bitsILi16EEENSS_INS5_IJNSA_ILi8EEESG_EEENS5_IJSG_SC_EEEEEEEvNS4_8identityES10_S1A_vS1B_EENS_8epilogue10collective18CollectiveEpilogueINS1D_23Sm100TmaWarpSpecializedILi4ELi2ELi64ELb1ELb0EEEJNS5_IJNSA_ILi128EEESF_SG_EEENS5_IJNSS_IS1I_SC_EENSS_INSA_ILi64EEESC_EEEEESI_SJ_SI_SJ_NS1D_6fusion15FusionCallbacksIS1H_NS1O_17LinearCombinationISI_fSI_fLNS_15FloatRoundStyleE2EEES1J_S1N_JEEENS4_5SM1004TMEM4LOAD26SM100_TMEM_LOAD_32dp32b64xENS4_13SM90_TMA_LOADENS11_INS12_ILi3ELi4ELi3EEES15_NSS_INS5_IJS16_S1L_EEENS5_IJS1L_SC_EEEEEEENS4_39AutoVectorizingCopyWithAssumedAlignmentILi128EEENS4_14SM90_TMA_STOREES23_S25_S25_EEEvvEEEEvNT_6ParamsE)
        /*0bc8*/ 	.short	0x0380
        /*0bca*/ 	.short	0x0800


	//----- nvinfo : EIATTR_SW_WAR
	.align		4
.L_55:
        /*0bcc*/ 	.byte	0x04, 0x36
        /*0bce*/ 	.short	(.L_57 - .L_56)
.L_56:
        /*0bd0*/ 	.word	0x00000008
.L_57:


//--------------------- .nv.callgraph             --------------------------
	.section	.nv.callgraph,"",@"SHT_CUDA_CALLGRAPH"
	.align	4
	.sectionentsize	8
	.align		4
        /*0000*/ 	.word	0x00000000
	.align		4
        /*0004*/ 	.word	0xffffffff
	.align		4
        /*0008*/ 	.word	index@(_ZN7cutlass13device_kernelINS_4gemm6kernel13GemmUniversalIN4cute5tupleIJiiiiEEENS1_10collective13CollectiveMmaINS1_35MainloopSm100TmaUmmaWarpSpecializedILi10ELi2ELi2ENS5_IJNS4_1CILi4EEESB_NSA_ILi1EEEEEEEENS5_IJNSA_ILi256EEESF_NSA_ILi32EEEEEENS_6half_tENS5_IJlSC_lEEESI_SJ_NS4_8TiledMMAINS4_8MMA_AtomIJNS4_26SM100_MMA_F16BF16_2x1SM_SSISI_SI_fLi256ELi256ELNS4_4UMMA5MajorE0ELSO_0ELNSN_7ScaleInE0ELSP_0EEEEEENS4_6LayoutINS5_IJSC_SC_SC_EEENS5_IJNSA_ILi0EEESU_SU_EEEEENS5_IJNS4_10UnderscoreESX_SX_EEEEENS4_28SM100_TMA_2SM_LOAD_MULTICASTENS4_14ComposedLayoutINS4_7SwizzleILi2ELi4ELi3EEENS4_18smem_ptr_flag_bitsILi16EEENSS_INS5_IJNSA_ILi8EEESG_EEENS5_IJSG_SC_EEEEEEEvNS4_8identityES10_S1A_vS1B_EENS_8epilogue10collective18CollectiveEpilogueINS1D_23Sm100TmaWarpSpecializedILi4ELi2ELi64ELb1ELb0EEEJNS5_IJNSA_ILi128EEESF_SG_EEENS5_IJNSS_IS1I_SC_EENSS_INSA_ILi64EEESC_EEEEESI_SJ_SI_SJ_NS1D_6fusion15FusionCallbacksIS1H_NS1O_17LinearCombinationISI_fSI_fLNS_15FloatRoundStyleE2EEES1J_S1N_JEEENS4_5SM1004TMEM4LOAD26SM100_TMEM_LOAD_32dp32b64xENS4_13SM90_TMA_LOADENS11_INS12_ILi3ELi4ELi3EEES15_NSS_INS5_IJS16_S1L_EEENS5_IJS1L_SC_EEEEEEENS4_39AutoVectorizingCopyWithAssumedAlignmentILi128EEENS4_14SM90_TMA_STOREES23_S25_S25_EEEvvEEEEvNT_6ParamsE)
	.align		4
        /*000c*/ 	.word	index@(__assertfail)
	.align		4
        /*0010*/ 	.word	0x00000000
	.align		4
        /*0014*/ 	.word	0xfffffffe
	.align		4
        /*0018*/ 	.word	0x00000000
	.align		4
        /*001c*/ 	.word	0xfffffffd
	.align		4
        /*0020*/ 	.word	0x00000000
	.align		4
        /*0024*/ 	.word	0xfffffffc


//--------------------- .nv.constant4             --------------------------
	.section	.nv.constant4,"a",@progbits
	.align	8
	.align		8
.nv.constant4:
        /*0000*/ 	.dword	__assertfail
	.align		8
        /*0008*/ 	.dword	__unnamed_1
	.align		8
        /*0010*/ 	.dword	__unnamed_2
	.align		8
        /*0018*/ 	.dword	_ZN40_INTERNAL_486ec5f7_4_k_cu_d3f9f3af_326354cuda3std3__45__cpo5beginE
	.align		8
        /*0020*/ 	.dword	_ZN40_INTERNAL_486ec5f7_4_k_cu_d3f9f3af_326354cuda3std3__45__cpo3endE
	.align		8
        /*0028*/ 	.dword	_ZN40_INTERNAL_486ec5f7_4_k_cu_d3f9f3af_326354cuda3std3__45__cpo6cbeginE
	.align		8
        /*0030*/ 	.dword	_ZN40_INTERNAL_486ec5f7_4_k_cu_d3f9f3af_326354cuda3std3__45__cpo4cendE
	.align		8
        /*0038*/ 	.dword	_ZN40_INTERNAL_486ec5f7_4_k_cu_d3f9f3af_326354cuda3std3__442_GLOBAL__N__486ec5f7_4_k_cu_d3f9f3af_326356ignoreE
	.align		8
        /*0040*/ 	.dword	_ZN40_INTERNAL_486ec5f7_4_k_cu_d3f9f3af_326354cuda3std3__419piecewise_constructE
	.align		8
        /*0048*/ 	.dword	_ZN40_INTERNAL_486ec5f7_4_k_cu_d3f9f3af_326354cuda3std3__48in_placeE
	.align		8
        /*0050*/ 	.dword	_ZN40_INTERNAL_486ec5f7_4_k_cu_d3f9f3af_326354cuda3std6ranges3__45__cpo4swapE
	.align		8
        /*0058*/ 	.dword	_ZN40_INTERNAL_486ec5f7_4_k_cu_d3f9f3af_326354cuda3std6ranges3__45__cpo9iter_moveE
	.align		8
        /*0060*/ 	.dword	_ZN40_INTERNAL_486ec5f7_4_k_cu_d3f9f3af_326354cute7productE
	.align		8
        /*0068*/ 	.dword	_ZN40_INTERNAL_486ec5f7_4_k_cu_d3f9f3af_326354cute1_E
	.align		8
        /*0070*/ 	.dword	$str$25
	.align		8
        /*0078*/ 	.dword	$str$26
	.align		8
        /*0080*/ 	.dword	$str$27
	.align		8
        /*0088*/ 	.dword	$str$28


//--------------------- .text._ZN7cutlass13device_kernelINS_4gemm6kernel13GemmUniversalIN4cute5tupleIJiiiiEEENS1_10collective13CollectiveMmaINS1_35MainloopSm100TmaUmmaWarpSpecializedILi10ELi2ELi2ENS5_IJNS4_1CILi4EEESB_NSA_ILi1EEEEEEEENS5_IJNSA_ILi256EEESF_NSA_ILi32EEEEEENS_6half_tENS5_IJlSC_lEEESI_SJ_NS4_8TiledMMAINS4_8MMA_AtomIJNS4_26SM100_MMA_F16BF16_2x1SM_SSISI_SI_fLi256ELi256ELNS4_4UMMA5MajorE0ELSO_0ELNSN_7ScaleInE0ELSP_0EEEEEENS4_6LayoutINS5_IJSC_SC_SC_EEENS5_IJNSA_ILi0EEESU_SU_EEEEENS5_IJNS4_10UnderscoreESX_SX_EEEEENS4_28SM100_TMA_2SM_LOAD_MULTICASTENS4_14ComposedLayoutINS4_7SwizzleILi2ELi4ELi3EEENS4_18smem_ptr_flag_bitsILi16EEENSS_INS5_IJNSA_ILi8EEESG_EEENS5_IJSG_SC_EEEEEEEvNS4_8identityES10_S1A_vS1B_EENS_8epilogue10collective18CollectiveEpilogueINS1D_23Sm100TmaWarpSpecializedILi4ELi2ELi64ELb1ELb0EEEJNS5_IJNSA_ILi128EEESF_SG_EEENS5_IJNSS_IS1I_SC_EENSS_INSA_ILi64EEESC_EEEEESI_SJ_SI_SJ_NS1D_6fusion15FusionCallbacksIS1H_NS1O_17LinearCombinationISI_fSI_fLNS_15FloatRoundStyleE2EEES1J_S1N_JEEENS4_5SM1004TMEM4LOAD26SM100_TMEM_LOAD_32dp32b64xENS4_13SM90_TMA_LOADENS11_INS12_ILi3ELi4ELi3EEES15_NSS_INS5_IJS16_S1L_EEENS5_IJS1L_SC_EEEEEEENS4_39AutoVectorizingCopyWithAssumedAlignmentILi128EEENS4_14SM90_TMA_STOREES23_S25_S25_EEEvvEEEEvNT_6ParamsE --------------------------
	.section	.text._ZN7cutlass13device_kernelINS_4gemm6kernel13GemmUniversalIN4cute5tupleIJiiiiEEENS1_10collective13CollectiveMmaINS1_35MainloopSm100TmaUmmaWarpSpecializedILi10ELi2ELi2ENS5_IJNS4_1CILi4EEESB_NSA_ILi1EEEEEEEENS5_IJNSA_ILi256EEESF_NSA_ILi32EEEEEENS_6half_tENS5_IJlSC_lEEESI_SJ_NS4_8TiledMMAINS4_8MMA_AtomIJNS4_26SM100_MMA_F16BF16_2x1SM_SSISI_SI_fLi256ELi256ELNS4_4UMMA5MajorE0ELSO_0ELNSN_7ScaleInE0ELSP_0EEEEEENS4_6LayoutINS5_IJSC_SC_SC_EEENS5_IJNSA_ILi0EEESU_SU_EEEEENS5_IJNS4_10UnderscoreESX_SX_EEEEENS4_28SM100_TMA_2SM_LOAD_MULTICASTENS4_14ComposedLayoutINS4_7SwizzleILi2ELi4ELi3EEENS4_18smem_ptr_flag_bitsILi16EEENSS_INS5_IJNSA_ILi8EEESG_EEENS5_IJSG_SC_EEEEEEEvNS4_8identityES10_S1A_vS1B_EENS_8epilogue10collective18CollectiveEpilogueINS1D_23Sm100TmaWarpSpecializedILi4ELi2ELi64ELb1ELb0EEEJNS5_IJNSA_ILi128EEESF_SG_EEENS5_IJNSS_IS1I_SC_EENSS_INSA_ILi64EEESC_EEEEESI_SJ_SI_SJ_NS1D_6fusion15FusionCallbacksIS1H_NS1O_17LinearCombinationISI_fSI_fLNS_15FloatRoundStyleE2EEES1J_S1N_JEEENS4_5SM1004TMEM4LOAD26SM100_TMEM_LOAD_32dp32b64xENS4_13SM90_TMA_LOADENS11_INS12_ILi3ELi4ELi3EEES15_NSS_INS5_IJS16_S1L_EEENS5_IJS1L_SC_EEEEEEENS4_39AutoVectorizingCopyWithAssumedAlignmentILi128EEENS4_14SM90_TMA_STOREES23_S25_S25_EEEvvEEEEvNT_6ParamsE,"ax",@progbits
	.align	128
.text._ZN7cutlass13device_kernelINS_4gemm6kernel13GemmUniversalIN4cute5tupleIJiiiiEEENS1_10collective13CollectiveMmaINS1_35MainloopSm100TmaUmmaWarpSpecializedILi10ELi2ELi2ENS5_IJNS4_1CILi4EEESB_NSA_ILi1EEEEEEEENS5_IJNSA_ILi256EEESF_NSA_ILi32EEEEEENS_6half_tENS5_IJlSC_lEEESI_SJ_NS4_8TiledMMAINS4_8MMA_AtomIJNS4_26SM100_MMA_F16BF16_2x1SM_SSISI_SI_fLi256ELi256ELNS4_4UMMA5MajorE0ELSO_0ELNSN_7ScaleInE0ELSP_0EEEEEENS4_6LayoutINS5_IJSC_SC_SC_EEENS5_IJNSA_ILi0EEESU_SU_EEEEENS5_IJNS4_10UnderscoreESX_SX_EEEEENS4_28SM100_TMA_2SM_LOAD_MULTICASTENS4_14ComposedLayoutINS4_7SwizzleILi2ELi4ELi3EEENS4_18smem_ptr_flag_bitsILi16EEENSS_INS5_IJNSA_ILi8EEESG_EEENS5_IJSG_SC_EEEEEEEvNS4_8identityES10_S1A_vS1B_EENS_8epilogue10collective18CollectiveEpilogueINS1D_23Sm100TmaWarpSpecializedILi4ELi2ELi64ELb1ELb0EEEJNS5_IJNSA_ILi128EEESF_SG_EEENS5_IJNSS_IS1I_SC_EENSS_INSA_ILi64EEESC_EEEEESI_SJ_SI_SJ_NS1D_6fusion15FusionCallbacksIS1H_NS1O_17LinearCombinationISI_fSI_fLNS_15FloatRoundStyleE2EEES1J_S1N_JEEENS4_5SM1004TMEM4LOAD26SM100_TMEM_LOAD_32dp32b64xENS4_13SM90_TMA_LOADENS11_INS12_ILi3ELi4ELi3EEES15_NSS_INS5_IJS16_S1L_EEENS5_IJS1L_SC_EEEEEEENS4_39AutoVectorizingCopyWithAssumedAlignmentILi128EEENS4_14SM90_TMA_STOREES23_S25_S25_EEEvvEEEEvNT_6ParamsE:
        .type           _ZN7cutlass13device_kernelINS_4gemm6kernel13GemmUniversalIN4cute5tupleIJiiiiEEENS1_10collective13CollectiveMmaINS1_35MainloopSm100TmaUmmaWarpSpecializedILi10ELi2ELi2ENS5_IJNS4_1CILi4EEESB_NSA_ILi1EEEEEEEENS5_IJNSA_ILi256EEESF_NSA_ILi32EEEEEENS_6half_tENS5_IJlSC_lEEESI_SJ_NS4_8TiledMMAINS4_8MMA_AtomIJNS4_26SM100_MMA_F16BF16_2x1SM_SSISI_SI_fLi256ELi256ELNS4_4UMMA5MajorE0ELSO_0ELNSN_7ScaleInE0ELSP_0EEEEEENS4_6LayoutINS5_IJSC_SC_SC_EEENS5_IJNSA_ILi0EEESU_SU_EEEEENS5_IJNS4_10UnderscoreESX_SX_EEEEENS4_28SM100_TMA_2SM_LOAD_MULTICASTENS4_14ComposedLayoutINS4_7SwizzleILi2ELi4ELi3EEENS4_18smem_ptr_flag_bitsILi16EEENSS_INS5_IJNSA_ILi8EEESG_EEENS5_IJSG_SC_EEEEEEEvNS4_8identityES10_S1A_vS1B_EENS_8epilogue10collective18CollectiveEpilogueINS1D_23Sm100TmaWarpSpecializedILi4ELi2ELi64ELb1ELb0EEEJNS5_IJNSA_ILi128EEESF_SG_EEENS5_IJNSS_IS1I_SC_EENSS_INSA_ILi64EEESC_EEEEESI_SJ_SI_SJ_NS1D_6fusion15FusionCallbacksIS1H_NS1O_17LinearCombinationISI_fSI_fLNS_15FloatRoundStyleE2EEES1J_S1N_JEEENS4_5SM1004TMEM4LOAD26SM100_TMEM_LOAD_32dp32b64xENS4_13SM90_TMA_LOADENS11_INS12_ILi3ELi4ELi3EEES15_NSS_INS5_IJS16_S1L_EEENS5_IJS1L_SC_EEEEEEENS4_39AutoVectorizingCopyWithAssumedAlignmentILi128EEENS4_14SM90_TMA_STOREES23_S25_S25_EEEvvEEEEvNT_6ParamsE,@function
        .size           _ZN7cutlass13device_kernelINS_4gemm6kernel13GemmUniversalIN4cute5tupleIJiiiiEEENS1_10collective13CollectiveMmaINS1_35MainloopSm100TmaUmmaWarpSpecializedILi10ELi2ELi2ENS5_IJNS4_1CILi4EEESB_NSA_ILi1EEEEEEEENS5_IJNSA_ILi256EEESF_NSA_ILi32EEEEEENS_6half_tENS5_IJlSC_lEEESI_SJ_NS4_8TiledMMAINS4_8MMA_AtomIJNS4_26SM100_MMA_F16BF16_2x1SM_SSISI_SI_fLi256ELi256ELNS4_4UMMA5MajorE0ELSO_0ELNSN_7ScaleInE0ELSP_0EEEEEENS4_6LayoutINS5_IJSC_SC_SC_EEENS5_IJNSA_ILi0EEESU_SU_EEEEENS5_IJNS4_10UnderscoreESX_SX_EEEEENS4_28SM100_TMA_2SM_LOAD_MULTICASTENS4_14ComposedLayoutINS4_7SwizzleILi2ELi4ELi3EEENS4_18smem_ptr_flag_bitsILi16EEENSS_INS5_IJNSA_ILi8EEESG_EEENS5_IJSG_SC_EEEEEEEvNS4_8identityES10_S1A_vS1B_EENS_8epilogue10collective18CollectiveEpilogueINS1D_23Sm100TmaWarpSpecializedILi4ELi2ELi64ELb1ELb0EEEJNS5_IJNSA_ILi128EEESF_SG_EEENS5_IJNSS_IS1I_SC_EENSS_INSA_ILi64EEESC_EEEEESI_SJ_SI_SJ_NS1D_6fusion15FusionCallbacksIS1H_NS1O_17LinearCombinationISI_fSI_fLNS_15FloatRoundStyleE2EEES1J_S1N_JEEENS4_5SM1004TMEM4LOAD26SM100_TMEM_LOAD_32dp32b64xENS4_13SM90_TMA_LOADENS11_INS12_ILi3ELi4ELi3EEES15_NSS_INS5_IJS16_S1L_EEENS5_IJS1L_SC_EEEEEEENS4_39AutoVectorizingCopyWithAssumedAlignmentILi128EEENS4_14SM90_TMA_STOREES23_S25_S25_EEEvvEEEEvNT_6ParamsE,(.L_x_210 - _ZN7cutlass13device_kernelINS_4gemm6kernel13GemmUniversalIN4cute5tupleIJiiiiEEENS1_10collective13CollectiveMmaINS1_35MainloopSm100TmaUmmaWarpSpecializedILi10ELi2ELi2ENS5_IJNS4_1CILi4EEESB_NSA_ILi1EEEEEEEENS5_IJNSA_ILi256EEESF_NSA_ILi32EEEEEENS_6half_tENS5_IJlSC_lEEESI_SJ_NS4_8TiledMMAINS4_8MMA_AtomIJNS4_26SM100_MMA_F16BF16_2x1SM_SSISI_SI_fLi256ELi256ELNS4_4UMMA5MajorE0ELSO_0ELNSN_7ScaleInE0ELSP_0EEEEEENS4_6LayoutINS5_IJSC_SC_SC_EEENS5_IJNSA_ILi0EEESU_SU_EEEEENS5_IJNS4_10UnderscoreESX_SX_EEEEENS4_28SM100_TMA_2SM_LOAD_MULTICASTENS4_14ComposedLayoutINS4_7SwizzleILi2ELi4ELi3EEENS4_18smem_ptr_flag_bitsILi16EEENSS_INS5_IJNSA_ILi8EEESG_EEENS5_IJSG_SC_EEEEEEEvNS4_8identityES10_S1A_vS1B_EENS_8epilogue10collective18CollectiveEpilogueINS1D_23Sm100TmaWarpSpecializedILi4ELi2ELi64ELb1ELb0EEEJNS5_IJNSA_ILi128EEESF_SG_EEENS5_IJNSS_IS1I_SC_EENSS_INSA_ILi64EEESC_EEEEESI_SJ_SI_SJ_NS1D_6fusion15FusionCallbacksIS1H_NS1O_17LinearCombinationISI_fSI_fLNS_15FloatRoundStyleE2EEES1J_S1N_JEEENS4_5SM1004TMEM4LOAD26SM100_TMEM_LOAD_32dp32b64xENS4_13SM90_TMA_LOADENS11_INS12_ILi3ELi4ELi3EEES15_NSS_INS5_IJS16_S1L_EEENS5_IJS1L_SC_EEEEEEENS4_39AutoVectorizingCopyWithAssumedAlignmentILi128EEENS4_14SM90_TMA_STOREES23_S25_S25_EEEvvEEEEvNT_6ParamsE)
        .other          _ZN7cutlass13device_kernelINS_4gemm6kernel13GemmUniversalIN4cute5tupleIJiiiiEEENS1_10collective13CollectiveMmaINS1_35MainloopSm100TmaUmmaWarpSpecializedILi10ELi2ELi2ENS5_IJNS4_1CILi4EEESB_NSA_ILi1EEEEEEEENS5_IJNSA_ILi256EEESF_NSA_ILi32EEEEEENS_6half_tENS5_IJlSC_lEEESI_SJ_NS4_8TiledMMAINS4_8MMA_AtomIJNS4_26SM100_MMA_F16BF16_2x1SM_SSISI_SI_fLi256ELi256ELNS4_4UMMA5MajorE0ELSO_0ELNSN_7ScaleInE0ELSP_0EEEEEENS4_6LayoutINS5_IJSC_SC_SC_EEENS5_IJNSA_ILi0EEESU_SU_EEEEENS5_IJNS4_10UnderscoreESX_SX_EEEEENS4_28SM100_TMA_2SM_LOAD_MULTICASTENS4_14ComposedLayoutINS4_7SwizzleILi2ELi4ELi3EEENS4_18smem_ptr_flag_bitsILi16EEENSS_INS5_IJNSA_ILi8EEESG_EEENS5_IJSG_SC_EEEEEEEvNS4_8identityES10_S1A_vS1B_EENS_8epilogue10collective18CollectiveEpilogueINS1D_23Sm100TmaWarpSpecializedILi4ELi2ELi64ELb1ELb0EEEJNS5_IJNSA_ILi128EEESF_SG_EEENS5_IJNSS_IS1I_SC_EENSS_INSA_ILi64EEESC_EEEEESI_SJ_SI_SJ_NS1D_6fusion15FusionCallbacksIS1H_NS1O_17LinearCombinationISI_fSI_fLNS_15FloatRoundStyleE2EEES1J_S1N_JEEENS4_5SM1004TMEM4LOAD26SM100_TMEM_LOAD_32dp32b64xENS4_13SM90_TMA_LOADENS11_INS12_ILi3ELi4ELi3EEES15_NSS_INS5_IJS16_S1L_EEENS5_IJS1L_SC_EEEEEEENS4_39AutoVectorizingCopyWithAssumedAlignmentILi128EEENS4_14SM90_TMA_STOREES23_S25_S25_EEEvvEEEEvNT_6ParamsE,@"STO_CUDA_ENTRY STV_DEFAULT"
_ZN7cutlass13device_kernelINS_4gemm6kernel13GemmUniversalIN4cute5tupleIJiiiiEEENS1_10collective13CollectiveMmaINS1_35MainloopSm100TmaUmmaWarpSpecializedILi10ELi2ELi2ENS5_IJNS4_1CILi4EEESB_NSA_ILi1EEEEEEEENS5_IJNSA_ILi256EEESF_NSA_ILi32EEEEEENS_6half_tENS5_IJlSC_lEEESI_SJ_NS4_8TiledMMAINS4_8MMA_AtomIJNS4_26SM100_MMA_F16BF16_2x1SM_SSISI_SI_fLi256ELi256ELNS4_4UMMA5MajorE0ELSO_0ELNSN_7ScaleInE0ELSP_0EEEEEENS4_6LayoutINS5_IJSC_SC_SC_EEENS5_IJNSA_ILi0EEESU_SU_EEEEENS5_IJNS4_10UnderscoreESX_SX_EEEEENS4_28SM100_TMA_2SM_LOAD_MULTICASTENS4_14ComposedLayoutINS4_7SwizzleILi2ELi4ELi3EEENS4_18smem_ptr_flag_bitsILi16EEENSS_INS5_IJNSA_ILi8EEESG_EEENS5_IJSG_SC_EEEEEEEvNS4_8identityES10_S1A_vS1B_EENS_8epilogue10collective18CollectiveEpilogueINS1D_23Sm100TmaWarpSpecializedILi4ELi2ELi64ELb1ELb0EEEJNS5_IJNSA_ILi128EEESF_SG_EEENS5_IJNSS_IS1I_SC_EENSS_INSA_ILi64EEESC_EEEEESI_SJ_SI_SJ_NS1D_6fusion15FusionCallbacksIS1H_NS1O_17LinearCombinationISI_fSI_fLNS_15FloatRoundStyleE2EEES1J_S1N_JEEENS4_5SM1004TMEM4LOAD26SM100_TMEM_LOAD_32dp32b64xENS4_13SM90_TMA_LOADENS11_INS12_ILi3ELi4ELi3EEES15_NSS_INS5_IJS16_S1L_EEENS5_IJS1L_SC_EEEEEEENS4_39AutoVectorizingCopyWithAssumedAlignmentILi128EEENS4_14SM90_TMA_STOREES23_S25_S25_EEEvvEEEEvNT_6ParamsE:
[----:B------:R-:W1:Y:S01]  /*0000*/  LDC R1, c[0x0][0x37c] ;  /* 0x0000df00ff017b82 */ /* 0x000e620000000800 */
[----:B------:R-:W2:Y:S01]  /*0010*/  S2R R163, SR_TID.X ;  /* 0x0000000000a37919 */ /* 0x000ea20000002100 */
[----:B------:R-:W3:Y:S06]  /*0020*/  LDCU.64 UR8, c[0x0][0x890] ;  /* 0x00011200ff0877ac */ /* 0x000eec0008000a00 */
[----:B------:R-:W4:Y:S01]  /*0030*/  S2UR UR47, SR_CgaCtaId ;  /* 0x00000000002f79c3 */ /* 0x000f220000008800 */
[----:B------:R-:W-:Y:S02]  /*0040*/  PRMT R150, RZ, 0x7610, R150 ;  /* 0x00007610ff967816 */ /* 0x000fe40000000096 */
[----:B------:R-:W-:-:S02]  /*0050*/  ELECT P0, URZ, PT ;  /* 0x0000000000ff782f */ /* 0x000fc40003800000 */
[----:B---3--:R-:W-:-:S04]  /*0060*/  ISETP.NE.U32.AND P1, PT, RZ, UR8, PT ;  /* 0x00000008ff007c0c */ /* 0x008fc8000bf25070 */
[----:B------:R-:W-:Y:S01]  /*0070*/  ISETP.NE.AND.EX P2, PT, RZ, UR9, PT, P1 ;  /* 0x00000009ff007c0c */ /* 0x000fe2000bf45310 */
[----:B----4-:R-:W-:Y:S02]  /*0080*/  ULOP3.LUT UR34, UR47, 0x1, URZ, 0xc0, !UPT ;  /* 0x000000012f227892 */ /* 0x010fe4000f8ec0ff */
[----:B------:R-:W-:Y:S01]  /*0090*/  ULOP3.LUT UR33, UR47, 0x1, URZ, 0x3c, !UPT ;  /* 0x000000012f217892 */ /* 0x000fe2000f8e3cff */
[----:B--2---:R-:W-:-:S05]  /*00a0*/  SHF.R.U32.HI R151, RZ, 0x5, R163 ;  /* 0x00000005ff977819 */ /* 0x004fca00000116a3 */
[----:B------:R-:W2:Y:S02]  /*00b0*/  SHFL.IDX PT, R0, R151, RZ, 0x1f ;  /* 0x00001fff97007589 */ /* 0x000ea400000e0000 */
[----:B--2---:R-:W-:Y:S02]  /*00c0*/  R2UR UR25, R0 ;  /* 0x00000000001972ca */ /* 0x004fe400000e0000 */
[----:B-1----:R-:W-:Y:S05]  /*00d0*/  @P2 BRA `(.L_x_0) ;  /* 0x0000000000302947 */ /* 0x002fea0003800000 */
[----:B------:R-:W1:Y:S02]  /*00e0*/  LDCU.64 UR4, c[0x0][0x888] ;  /* 0x00011100ff0477ac */ /* 0x000e640008000a00 */
[----:B-1----:R-:W-:-:S04]  /*00f0*/  UISETP.NE.U32.AND UP0, UPT, UR4, URZ, UPT ;  /* 0x000000ff0400728c */ /* 0x002fc8000bf05070 */
[----:B------:R-:W-:-:S09]  /*0100*/  UISETP.NE.AND.EX UP0, UPT, UR5, URZ, UPT, UP0 ;  /* 0x000000ff0500728c */ /* 0x000fd2000bf05300 */
[----:B------:R-:W-:Y:S05]  /*0110*/  BRA.U !UP0, `(.L_x_1) ;  /* 0x0000000108147547 */ /* 0x000fea000b800000 */
[----:B------:R-:W1:Y:S01]  /*0120*/  LDC.64 R2, c[0x0][0x888] ;  /* 0x00022200ff027b82 */ /* 0x000e620000000a00 */
[----:B------:R-:W1:Y:S02]  /*0130*/  LDCU.64 UR4, c[0x0][0x358] ;  /* 0x00006b00ff0477ac */ /* 0x000e640008000a00 */
[----:B-1----:R1:W5:Y:S01]  /*0140*/  LDG.E R73, desc[UR4][R2.64] ;  /* 0x0000000402497981 */ /* 0x002362000c1e1900 */
[----:B------:R-:W-:Y:S01]  /*0150*/  HFMA2 R150, -RZ, RZ, 0, 5.9604644775390625e-08 ;  /* 0x00000001ff967431 */ /* 0x000fe200000001ff */
[----:B------:R-:W-:Y:S05]  /*0160*/  BRA `(.L_x_0) ;  /* 0x00000000000c7947 */ /* 0x000fea0003800000 */
.L_x_1:
[----:B------:R-:W1:Y:S01]  /*0170*/  LDCU UR4, c[0x0][0x880] ;  /* 0x00011000ff0477ac */ /* 0x000e620008000800 */
[----:B------:R-:W-:Y:S01]  /*0180*/  HFMA2 R150, -RZ, RZ, 0, 5.9604644775390625e-08 ;  /* 0x00000001ff967431 */ /* 0x000fe200000001ff */
[----:B-1----:R-:W-:-:S07]  /*0190*/  MOV R73, UR4 ;  /* 0x0000000400497c02 */ /* 0x002fce0008000f00 */
.L_x_0:
[----:B------:R-:W2:Y:S02]  /*01a0*/  LDCU.64 UR4, c[0x0][0x8b0] ;  /* 0x00011600ff0477ac */ /* 0x000ea40008000a00 */
[----:B--2---:R-:W-:-:S04]  /*01b0*/  UISETP.NE.U32.AND UP0, UPT, UR4, URZ, UPT ;  /* 0x000000ff0400728c */ /* 0x004fc8000bf05070 */
[----:B------:R-:W-:-:S09]  /*01c0*/  UISETP.NE.AND.EX UP0, UPT, UR5, URZ, UPT, UP0 ;  /* 0x000000ff0500728c */ /* 0x000fd2000bf05300 */
[----:B------:R-:W-:Y:S05]  /*01d0*/  BRA.U UP0, `(.L_x_2) ;  /* 0x0000000100287547 */ /* 0x000fea000b800000 */
[----:B------:R-:W2:Y:S02]  /*01e0*/  LDCU.64 UR4, c[0x0][0x8a8] ;  /* 0x00011500ff0477ac */ /* 0x000ea40008000a00 */
[----:B--2---:R-:W-:-:S04]  /*01f0*/  UISETP.NE.U32.AND UP0, UPT, UR4, URZ, UPT ;  /* 0x000000ff0400728c */ /* 0x004fc8000bf05070 */
[----:B------:R-:W-:-:S09]  /*0200*/  UISETP.NE.AND.EX UP0, UPT, UR5, URZ, UPT, UP0 ;  /* 0x000000ff0500728c */ /* 0x000fd2000bf05300 */
[----:B------:R-:W-:Y:S05]  /*0210*/  BRA.U !UP0, `(.L_x_3) ;  /* 0x0000000108107547 */ /* 0x000fea000b800000 */
[----:B------:R-:W2:Y:S01]  /*0220*/  LDC.64 R70, c[0x0][0x8a8] ;  /* 0x00022a00ff467b82 */ /* 0x000ea20000000a00 */
[----:B------:R-:W2:Y:S02]  /*0230*/  LDCU.64 UR4, c[0x0][0x358] ;  /* 0x00006b00ff0477ac */ /* 0x000ea40008000a00 */
[----:B--2---:R2:W5:Y:S01]  /*0240*/  LDG.E R70, desc[UR4][R70.64] ;  /* 0x0000000446467981 */ /* 0x004562000c1e1900 */
[----:B------:R-:W-:Y:S05]  /*0250*/  BRA `(.L_x_2) ;  /* 0x0000000000087947 */ /* 0x000fea0003800000 */
.L_x_3:
[----:B------:R-:W2:Y:S02]  /*0260*/  LDCU UR4, c[0x0][0x8a0] ;  /* 0x00011400ff0477ac */ /* 0x000ea40008000800 */
[----:B--2---:R-:W-:Y:S02]  /*0270*/  MOV R70, UR4 ;  /* 0x0000000400467c02 */ /* 0x004fe40008000f00 */
.L_x_2:
[----:B------:R-:W-:Y:S01]  /*0280*/  IMAD.U32 R0, RZ, RZ, UR25 ;  /* 0x00000019ff007e24 */ /* 0x000fe2000f8e00ff */
[----:B------:R-:W-:Y:S04]  /*0290*/  BSSY.RECONVERGENT B0, `(.L_x_4) ;  /* 0x000000c000007945 */ /* 0x000fe80003800200 */
[C---:B------:R-:W-:Y:S02]  /*02a0*/  ISETP.NE.OR P3, PT, R0.reuse, 0x1, !P0 ;  /* 0x000000010000780c */ /* 0x040fe40004765670 */
[----:B------:R-:W-:-:S11]  /*02b0*/  ISETP.NE.OR P2, PT, R0, 0x3, !P0 ;  /* 0x000000030000780c */ /* 0x000fd60004745670 */
[----:B------:R-:W-:Y:S05]  /*02c0*/  @P3 BRA `(.L_x_5) ;  /* 0x0000000000203947 */ /* 0x000fea0003800000 */
[----:B------:R-:W3:Y:S02]  /*02d0*/  LDCU.64 UR4, c[0x0][0x348] ;  /* 0x00006900ff0477ac */ /* 0x000ee40008000a00 */
[----:B---3--:R-:W-:Y:S02]  /*02e0*/  UIADD3 UR6, UP1, UPT, UR4, 0x80, URZ ;  /* 0x0000008004067890 */ /* 0x008fe4000ff3e0ff */
[----:B------:R-:W-:Y:S02]  /*02f0*/  UIADD3 UR4, UP0, UPT, UR4, 0x180, URZ ;  /* 0x0000018004047890 */ /* 0x000fe4000ff1e0ff */
[----:B------:R-:W-:Y:S02]  /*0300*/  UIADD3.X UR7, UPT, UPT, URZ, UR5, URZ, UP1, !UPT ;  /* 0x00000005ff077290 */ /* 0x000fe40008ffe4ff */
[----:B------:R-:W-:-:S07]  /*0310*/  UIADD3.X UR5, UPT, UPT, URZ, UR5, URZ, UP0, !UPT ;  /* 0x00000005ff057290 */ /* 0x000fce00087fe4ff */
[----:B------:R3:W-:Y:S02]  /*0320*/  UTMACCTL.PF [UR6] ;  /* 0x00000000060079b9 */ /* 0x0007e40008040000 */
[----:B------:R3:W-:Y:S02]  /*0330*/  UTMACCTL.PF [UR4] ;  /* 0x00000000040079b9 */ /* 0x0007e40008040000 */
[----:B---3--:R-:W-:Y:S01]  /*0340*/  NOP ;  /* 0x0000000000007918 */ /* 0x008fe20000000000 */
.L_x_5:
[----:B------:R-:W-:Y:S05]  /*0350*/  BSYNC.RECONVERGENT B0 ;  /* 0x0000000000007941 */ /* 0x000fea0003800200 */
.L_x_4:
[----:B------:R-:W-:Y:S04]  /*0360*/  BSSY.RECONVERGENT B0, `(.L_x_6) ;  /* 0x000000a000007945 */ /* 0x000fe80003800200 */
        /* <DEDUP_REMOVED lines=9> */
.L_x_7:
[----:B------:R-:W-:Y:S05]  /*0400*/  BSYNC.RECONVERGENT B0 ;  /* 0x0000000000007941 */ /* 0x000fea0003800200 */
.L_x_6:
[----:B------:R-:W3:Y:S01]  /*0410*/  LDCU.64 UR4, c[0x0][0x888] ;  /* 0x00011100ff0477ac */ /* 0x000ee20008000a00 */
[----:B------:R-:W-:Y:S01]  /*0420*/  ISETP.NE.AND.EX P1, PT, RZ, UR9, PT, P1 ;  /* 0x00000009ff007c0c */ /* 0x000fe2000bf25310 */
[----:B------:R-:W-:Y:S01]  /*0430*/  UPLOP3.LUT UP3, UPT, UPT, UPT, UPT, 0x80, 0x8 ;  /* 0x000000000008789c */ /* 0x000fe20003f6f070 */
[----:B---3--:R-:W-:-:S04]  /*0440*/  ISETP.NE.U32.AND P2, PT, RZ, UR4, PT ;  /* 0x00000004ff007c0c */ /* 0x008fc8000bf45070 */
[----:B------:R-:W-:-:S13]  /*0450*/  ISETP.NE.AND.EX P2, PT, RZ, UR5, PT, P2 ;  /* 0x00000005ff007c0c */ /* 0x000fda000bf45320 */
[----:B------:R-:W-:Y:S05]  /*0460*/  @P2 BRA P1, `(.L_x_8) ;  /* 0x0000000000282947 */ /* 0x000fea0000800000 */
[----:B------:R-:W-:Y:S01]  /*0470*/  UISETP.NE.U32.AND UP0, UPT, UR8, URZ, UPT ;  /* 0x000000ff0800728c */ /* 0x000fe2000bf05070 */
[----:B-----5:R-:W-:Y:S01]  /*0480*/  FSETP.NEU.AND P1, PT, R73, RZ, PT ;  /* 0x000000ff4900720b */ /* 0x020fe20003f2d000 */
[----:B------:R-:W-:Y:S02]  /*0490*/  UISETP.NE.U32.AND UP2, UPT, UR4, URZ, UPT ;  /* 0x000000ff0400728c */ /* 0x000fe4000bf45070 */
[----:B------:R-:W-:Y:S02]  /*04a0*/  UISETP.NE.AND.EX UP1, UPT, UR9, URZ, UPT, UP0 ;  /* 0x000000ff0900728c */ /* 0x000fe4000bf25300 */
[----:B------:R-:W-:-:S04]  /*04b0*/  UISETP.NE.AND.EX UP0, UPT, UR5, URZ, UPT, UP2 ;  /* 0x000000ff0500728c */ /* 0x000fc8000bf05320 */
[----:B------:R-:W-:-:S04]  /*04c0*/  USEL UR4, URZ, 0xffffffff, UP0 ;  /* 0xffffffffff047887 */ /* 0x000fc80008000000 */
[----:B------:R-:W-:Y:S01]  /*04d0*/  VOTEU.ANY UP0, P1 ;  /* 0x0000000000ff7886 */ /* 0x000fe20000800100 */
[----:B------:R-:W-:-:S04]  /*04e0*/  @!UP1 USEL UR4, URZ, 0xffffffff, UP0 ;  /* 0xffffffffff049887 */ /* 0x000fc80008000000 */
[----:B------:R-:W-:-:S04]  /*04f0*/  ULOP3.LUT UR4, UR4, 0x1, URZ, 0xc0, !UPT ;  /* 0x0000000104047892 */ /* 0x000fc8000f8ec0ff */
[----:B------:R-:W-:-:S11]  /*0500*/  UISETP.NE.U32.AND UP3, UPT, UR4, 0x1, UPT ;  /* 0x000000010400788c */ /* 0x000fd6000bf65070 */
.L_x_8:
[----:B------:R-:W3:Y:S01]  /*0510*/  SHFL.IDX PT, R0, R151, RZ, 0x1f ;  /* 0x00001fff97007589 */ /* 0x000ee200000e0000 */
[----:B------:R-:W-:-:S04]  /*0520*/  UISETP.NE.AND UP0, UPT, UR25, 0x2, UPT ;  /* 0x000000021900788c */ /* 0x000fc8000bf05270 */
[----:B------:R-:W-:Y:S02]  /*0530*/  UISETP.EQ.AND UP1, UPT, UR34, URZ, !UP0 ;  /* 0x000000ff2200728c */ /* 0x000fe4000c722270 */
[----:B------:R-:W-:-:S04]  /*0540*/  USEL UR44, URZ, 0x1, UP0 ;  /* 0x00000001ff2c7887 */ /* 0x000fc80008000000 */
[----:B------:R-:W-:Y:S02]  /*0550*/  PLOP3.LUT P3, PT, P0, PT, UP1, 0x80, 0x8 ;  /* 0x000000000008781c */ /* 0x000fe4000076f018 */
[----:B---3--:R-:W-:-:S13]  /*0560*/  ISETP.NE.AND P1, PT, R0, RZ, PT ;  /* 0x000000ff0000720c */ /* 0x008fda0003f25270 */
[----:B------:R-:W-:Y:S05]  /*0570*/  @P1 BRA `(.L_x_9) ;  /* 0x0000000000901947 */ /* 0x000fea0003800000 */
[----:B------:R-:W-:Y:S01]  /*0580*/  ELECT P1, URZ, PT ;  /* 0x0000000000ff782f */ /* 0x000fe20003820000 */
[----:B------:R-:W-:-:S12]  /*0590*/  BSSY.RECONVERGENT B0, `(.L_x_9) ;  /* 0x0000022000007945 */ /* 0x000fd80003800200 */
[----:B------:R-:W-:Y:S05]  /*05a0*/  @!P1 BRA `(.L_x_10) ;  /* 0x0000000000809947 */ /* 0x000fea0003800000 */
[----:B------:R-:W-:Y:S01]  /*05b0*/  UMOV UR4, 0x400 ;  /* 0x0000040000047882 */ /* 0x000fe20000000000 */
[----:B------:R-:W-:Y:S01]  /*05c0*/  UMOV UR8, 0x1 ;  /* 0x0000000100087882 */ /* 0x000fe20000000000 */
[----:B------:R-:W-:Y:S01]  /*05d0*/  UMOV UR6, 0x5 ;  /* 0x0000000500067882 */ /* 0x000fe20000000000 */
[----:B------:R-:W-:Y:S02]  /*05e0*/  ULEA UR4, UR47, UR4, 0x18 ;  /* 0x000000042f047291 */ /* 0x000fe4000f8ec0ff */
[----:B------:R-:W-:-:S04]  /*05f0*/  UIADD3 UR8, UPT, UPT, -UR8, 0x100000, URZ ;  /* 0x0010000008087890 */ /* 0x000fc8000fffe1ff */
[----:B------:R-:W-:Y:S02]  /*0600*/  USHF.L.U32 UR9, UR8, 0xb, URZ ;  /* 0x0000000b08097899 */ /* 0x000fe400080006ff */
[----:B------:R-:W-:Y:S02]  /*0610*/  USHF.L.U32 UR8, UR8, 0x1, URZ ;  /* 0x0000000108087899 */ /* 0x000fe400080006ff */
[----:B------:R-:W-:-:S04]  /*0620*/  UIADD3 UR6, UPT, UPT, -UR6, 0x100000, URZ ;  /* 0x0010000006067890 */ /* 0x000fc8000fffe1ff */
[----:B------:R-:W-:Y:S02]  /*0630*/  USHF.L.U32 UR7, UR6, 0xb, URZ ;  /* 0x0000000b06077899 */ /* 0x000fe400080006ff */
[----:B------:R-:W-:Y:S01]  /*0640*/  USHF.L.U32 UR6, UR6, 0x1, URZ ;  /* 0x0000000106067899 */ /* 0x000fe200080006ff */
[----:B------:R-:W3:Y:S03]  /*0650*/  FENCE.VIEW.ASYNC.S ;  /* 0x00000000000073c6 */ /* 0x000ee60000000000 */
[----:B---3--:R3:W4:Y:S08]  /*0660*/  SYNCS.EXCH.64 URZ, [UR4], UR8 ;  /* 0x0000000804ff75b2 */ /* 0x0087300008000100 */
[----:B------:R3:W1:Y:S01]  /*0670*/  SYNCS.EXCH.64 URZ, [UR4+0x50], UR6 ;  /* 0x0000500604ff75b2 */ /* 0x0006620008000100 */
        /* <DEDUP_REMOVED lines=17> */
[----:B------:R3:W1:Y:S02]  /*0790*/  SYNCS.EXCH.64 URZ, [UR4+0x98], UR6 ;  /* 0x0000980604ff75b2 */ /* 0x0006640008000100 */
[----:B---34-:R-:W-:Y:S01]  /*07a0*/  NOP ;  /* 0x0000000000007918 */ /* 0x018fe20000000000 */
.L_x_10:
[----:B------:R-:W-:Y:S05]  /*07b0*/  BSYNC.RECONVERGENT B0 ;  /* 0x0000000000007941 */ /* 0x000fea0003800200 */
.L_x_9:
[----:B------:R-:W3:Y:S01]  /*07c0*/  SHFL.IDX PT, R0, R151, RZ, 0x1f ;  /* 0x00001fff97007589 */ /* 0x000ee200000e0000 */
[----:B------:R-:W-:Y:S01]  /*07d0*/  NOP ;  /* 0x0000000000007918 */ /* 0x000fe20000000000 */
[----:B---3--:R-:W-:-:S13]  /*07e0*/  ISETP.NE.AND P1, PT, R0, 0x1, PT ;  /* 0x000000010000780c */ /* 0x008fda0003f25270 */
[----:B------:R-:W-:Y:S05]  /*07f0*/  @P1 BRA `(.L_x_11) ;  /* 0x0000000000541947 */ /* 0x000fea0003800000 */
        /* <DEDUP_REMOVED lines=10> */
[----:B------:R-:W-:Y:S01]  /*08a0*/  ELECT P1, URZ, PT ;  /* 0x0000000000ff782f */ /* 0x000fe20003820000 */
[----:B------:R-:W3:Y:S02]  /*08b0*/  FENCE.VIEW.ASYNC.S ;  /* 0x00000000000073c6 */ /* 0x000ee40000000000 */
[----:B---3--:R3:W4:Y:S08]  /*08c0*/  SYNCS.EXCH.64 URZ, [UR4+0xa0], UR8 ;  /* 0x0000a00804ff75b2 */ /* 0x0087300008000100 */
[----:B------:R3:W1:Y:S01]  /*08d0*/  SYNCS.EXCH.64 URZ, [UR4+0xc0], UR6 ;  /* 0x0000c00604ff75b2 */ /* 0x0006620008000100 */
[----:B------:R3:W1:Y:S01]  /*08e0*/  SYNCS.EXCH.64 URZ, [UR4+0xa8], UR8 ;  /* 0x0000a80804ff75b2 */ /* 0x0006620008000100 */
[----:B------:R3:W1:Y:S01]  /*08f0*/  SYNCS.EXCH.64 URZ, [UR4+0xc8], UR6 ;  /* 0x0000c80604ff75b2 */ /* 0x0006620008000100 */
[----:B------:R3:W1:Y:S01]  /*0900*/  SYNCS.EXCH.64 URZ, [UR4+0xb0], UR8 ;  /* 0x0000b00804ff75b2 */ /* 0x0006620008000100 */
[----:B------:R3:W1:Y:S01]  /*0910*/  SYNCS.EXCH.64 URZ, [UR4+0xd0], UR6 ;  /* 0x0000d00604ff75b2 */ /* 0x0006620008000100 */
[----:B------:R3:W1:Y:S01]  /*0920*/  SYNCS.EXCH.64 URZ, [UR4+0xb8], UR8 ;  /* 0x0000b80804ff75b2 */ /* 0x0006620008000100 */
[----:B------:R3:W1:Y:S01]  /*0930*/  SYNCS.EXCH.64 URZ, [UR4+0xd8], UR6 ;  /* 0x0000d80604ff75b2 */ /* 0x0006620008000100 */
[----:B------:R-:W-:Y:S01]  /*0940*/  NOP ;  /* 0x0000000000007918 */ /* 0x000fe20000000000 */
.L_x_11:
[----:B------:R-:W2:Y:S01]  /*0950*/  SHFL.IDX PT, R0, R151, RZ, 0x1f ;  /* 0x00001fff97007589 */ /* 0x000ea200000e0000 */
[----:B------:R-:W-:Y:S01]  /*0960*/  NOP ;  /* 0x0000000000007918 */ /* 0x000fe20000000000 */
[----:B--2---:R-:W-:-:S13]  /*0970*/  ISETP.NE.AND P1, PT, R0, 0x3, PT ;  /* 0x000000030000780c */ /* 0x004fda0003f25270 */
[----:B------:R-:W-:Y:S05]  /*0980*/  @P1 BRA `(.L_x_12) ;  /* 0x00000000002c1947 */ /* 0x000fea0003800000 */
[----:B---3--:R-:W-:Y:S01]  /*0990*/  UMOV UR6, 0x400 ;  /* 0x0000040000067882 */ /* 0x008fe20000000000 */
[----:B------:R-:W-:Y:S01]  /*09a0*/  UMOV UR4, 0x20 ;  /* 0x0000002000047882 */ /* 0x000fe20000000000 */
[----:B------:R-:W-:Y:S02]  /*09b0*/  ULEA UR6, UR47, UR6, 0x18 ;  /* 0x000000062f067291 */ /* 0x000fe4000f8ec0ff */
[----:B------:R-:W-:-:S04]  /*09c0*/  UIADD3 UR4, UPT, UPT, -UR4, 0x100000, URZ ;  /* 0x0010000004047890 */ /* 0x000fc8000fffe1ff */
[----:B------:R-:W-:Y:S02]  /*09d0*/  USHF.L.U32 UR5, UR4, 0xb, URZ ;  /* 0x0000000b04057899 */ /* 0x000fe400080006ff */
[----:B------:R-:W-:Y:S01]  /*09e0*/  USHF.L.U32 UR4, UR4, 0x1, URZ ;  /* 0x0000000104047899 */ /* 0x000fe200080006ff */
[----:B------:R-:W-:Y:S01]  /*09f0*/  ELECT P1, URZ, PT ;  /* 0x0000000000ff782f */ /* 0x000fe20003820000 */
[----:B------:R-:W2:Y:S10]  /*0a00*/  FENCE.VIEW.ASYNC.S ;  /* 0x00000000000073c6 */ /* 0x000eb40000000000 */
[----:B--2---:R2:W3:Y:S01]  /*0a10*/  SYNCS.EXCH.64 URZ, [UR6+0xe0], UR4 ;  /* 0x0000e00406ff75b2 */ /* 0x0044e20008000100 */
[----:B------:R2:W1:Y:S01]  /*0a20*/  SYNCS.EXCH.64 URZ, [UR6+0xe8], UR4 ;  /* 0x0000e80406ff75b2 */ /* 0x0004620008000100 */
[----:B------:R-:W-:Y:S01]  /*0a30*/  NOP ;  /* 0x0000000000007918 */ /* 0x000fe20000000000 */
.L_x_12:
[----:B------:R-:W4:Y:S01]  /*0a40*/  SHFL.IDX PT, R0, R151, RZ, 0x1f ;  /* 0x00001fff97007589 */ /* 0x000f2200000e0000 */
[----:B------:R-:W-:Y:S01]  /*0a50*/  NOP ;  /* 0x0000000000007918 */ /* 0x000fe20000000000 */
[----:B----4-:R-:W-:-:S13]  /*0a60*/  ISETP.NE.AND P1, PT, R0, 0x4, PT ;  /* 0x000000040000780c */ /* 0x010fda0003f25270 */
[----:B------:R-:W-:Y:S05]  /*0a70*/  @P1 BRA `(.L_x_13) ;  /* 0x0000000000481947 */ /* 0x000fea0003800000 */
[----:B--23--:R-:W-:Y:S01]  /*0a80*/  UMOV UR4, 0xe20 ;  /* 0x00000e2000047882 */ /* 0x00cfe20000000000 */
[----:B------:R-:W-:Y:S01]  /*0a90*/  UMOV UR6, 0x400 ;  /* 0x0000040000067882 */ /* 0x000fe20000000000 */
[----:B------:R-:W-:Y:S01]  /*0aa0*/  USEL UR4, UR4, 0xc20, UP3 ;  /* 0x00000c2004047887 */ /* 0x000fe20009800000 */
        /* <DEDUP_REMOVED lines=9> */
[----:B------:R-:W2:Y:S02]  /*0b40*/  FENCE.VIEW.ASYNC.S ;  /* 0x00000000000073c6 */ /* 0x000ea40000000000 */
[----:B--2---:R4:W2:Y:S08]  /*0b50*/  SYNCS.EXCH.64 URZ, [UR6+0xf0], UR8 ;  /* 0x0000f00806ff75b2 */ /* 0x0048b00008000100 */
[----:B------:R4:W3:Y:S01]  /*0b60*/  SYNCS.EXCH.64 URZ, [UR6+0x100], UR4 ;  /* 0x0001000406ff75b2 */ /* 0x0008e20008000100 */
[----:B------:R4:W1:Y:S01]  /*0b70*/  SYNCS.EXCH.64 URZ, [UR6+0xf8], UR8 ;  /* 0x0000f80806ff75b2 */ /* 0x0008620008000100 */
[----:B------:R4:W1:Y:S02]  /*0b80*/  SYNCS.EXCH.64 URZ, [UR6+0x108], UR4 ;  /* 0x0001080406ff75b2 */ /* 0x0008640008000100 */
[----:B----4-:R-:W-:Y:S01]  /*0b90*/  NOP ;  /* 0x0000000000007918 */ /* 0x010fe20000000000 */
.L_x_13:
[----:B------:R-:W4:Y:S01]  /*0ba0*/  SHFL.IDX PT, R0, R151, RZ, 0x1f ;  /* 0x00001fff97007589 */ /* 0x000f2200000e0000 */
[----:B------:R-:W-:Y:S01]  /*0bb0*/  NOP ;  /* 0x0000000000007918 */ /* 0x000fe20000000000 */
[----:B----4-:R-:W-:-:S13]  /*0bc0*/  ISETP.NE.AND P1, PT, R0, 0x5, PT ;  /* 0x000000050000780c */ /* 0x010fda0003f25270 */
[----:B------:R-:W-:Y:S05]  /*0bd0*/  @P1 BRA `(.L_x_14) ;  /* 0x0000000000441947 */ /* 0x000fea0003800000 */
[----:B--23--:R-:W-:Y:S01]  /*0be0*/  UMOV UR4, 0x400 ;  /* 0x0000040000047882 */ /* 0x00cfe20000000000 */
        /* <DEDUP_REMOVED lines=16> */
.L_x_14:
[----:B------:R-:W4:Y:S01]  /*0cf0*/  SHFL.IDX PT, R0, R151, RZ, 0x1f ;  /* 0x00001fff97007589 */ /* 0x000f2200000e0000 */
[----:B------:R-:W-:Y:S01]  /*0d00*/  ISETP.NE.OR P0, PT, RZ, UR25, !P0 ;  /* 0x00000019ff007c0c */ /* 0x000fe2000c705670 */
[----:B------:R-:W-:Y:S01]  /*0d10*/  NOP ;  /* 0x0000000000007918 */ /* 0x000fe20000000000 */
[----:B----4-:R-:W-:-:S13]  /*0d20*/  ISETP.NE.AND P1, PT, R0, 0x3, PT ;  /* 0x000000030000780c */ /* 0x010fda0003f25270 */
[----:B------:R-:W-:Y:S05]  /*0d30*/  @P1 BRA `(.L_x_15) ;  /* 0x0000000000341947 */ /* 0x000fea0003800000 */
[----:B--23--:R-:W-:Y:S01]  /*0d40*/  UMOV UR4, 0x400 ;  /* 0x0000040000047882 */ /* 0x00cfe20000000000 */
[----:B------:R-:W-:Y:S01]  /*0d50*/  UMOV UR6, 0x20 ;  /* 0x0000002000067882 */ /* 0x000fe20000000000 */
[----:B------:R-:W-:Y:S02]  /*0d60*/  ULEA UR4, UR47, UR4, 0x18 ;  /* 0x000000042f047291 */ /* 0x000fe4000f8ec0ff */
[----:B------:R-:W-:-:S04]  /*0d70*/  UIADD3 UR6, UPT, UPT, -UR6, 0x100000, URZ ;  /* 0x0010000006067890 */ /* 0x000fc8000fffe1ff */
[----:B------:R-:W-:Y:S02]  /*0d80*/  USHF.L.U32 UR7, UR6, 0xb, URZ ;  /* 0x0000000b06077899 */ /* 0x000fe400080006ff */
[----:B------:R-:W-:Y:S01]  /*0d90*/  USHF.L.U32 UR6, UR6, 0x1, URZ ;  /* 0x0000000106067899 */ /* 0x000fe200080006ff */
[----:B------:R-:W-:Y:S01]  /*0da0*/  ELECT P1, URZ, PT ;  /* 0x0000000000ff782f */ /* 0x000fe20003820000 */
[----:B------:R-:W2:Y:S10]  /*0db0*/  FENCE.VIEW.ASYNC.S ;  /* 0x00000000000073c6 */ /* 0x000eb40000000000 */
[----:B--2---:R4:W2:Y:S01]  /*0dc0*/  SYNCS.EXCH.64 URZ, [UR4+0x130], UR6 ;  /* 0x0001300604ff75b2 */ /* 0x0048a20008000100 */
[----:B------:R4:W3:Y:S01]  /*0dd0*/  SYNCS.EXCH.64 URZ, [UR4+0x140], UR6 ;  /* 0x0001400604ff75b2 */ /* 0x0008e20008000100 */
[----:B------:R4:W1:Y:S01]  /*0de0*/  SYNCS.EXCH.64 URZ, [UR4+0x138], UR6 ;  /* 0x0001380604ff75b2 */ /* 0x0008620008000100 */
[----:B------:R4:W1:Y:S02]  /*0df0*/  SYNCS.EXCH.64 URZ, [UR4+0x148], UR6 ;  /* 0x0001480604ff75b2 */ /* 0x0008640008000100 */
[----:B----4-:R-:W-:Y:S01]  /*0e00*/  NOP ;  /* 0x0000000000007918 */ /* 0x010fe20000000000 */
.L_x_15:
[----:B------:R-:W-:Y:S01]  /*0e10*/  VOTEU.ALL UP0, P0 ;  /* 0x0000000000ff7886 */ /* 0x000fe20000000000 */
[----:B--23--:R-:W-:Y:S01]  /*0e20*/  UMOV UR4, 0x20 ;  /* 0x0000002000047882 */ /* 0x00cfe20000000000 */
[----:B------:R-:W2:Y:S01]  /*0e30*/  LDCU UR32, c[0x0][0x36c] ;  /* 0x00006d80ff2077ac */ /* 0x000ea20008000800 */
[----:B------:R-:W-:Y:S01]  /*0e40*/  NOP ;  /* 0x0000000000007918 */ /* 0x000fe20000000000 */
[----:B------:R-:W-:Y:S01]  /*0e50*/  LOP3.LUT R0, R163, 0x1f, RZ, 0xc0, !PT ;  /* 0x0000001fa3007812 */ /* 0x000fe200078ec0ff */
[----:B------:R-:W-:Y:S01]  /*0e60*/  @!UP0 UMOV UR6, 0x400 ;  /* 0x0000040000068882 */ /* 0x000fe20000000000 */
[----:B------:R-:W-:-:S04]  /*0e70*/  @!UP0 UIADD3 UR4, UPT, UPT, -UR4, 0x100000, URZ ;  /* 0x0010000004048890 */ /* 0x000fc8000fffe1ff */
[----:B------:R-:W-:Y:S02]  /*0e80*/  @!UP0 USHF.L.U32 UR5, UR4, 0xb, URZ ;  /* 0x0000000b04058899 */ /* 0x000fe400080006ff */
[----:B------:R-:W-:Y:S02]  /*0e90*/  @!UP0 USHF.L.U32 UR4, UR4, 0x1, URZ ;  /* 0x0000000104048899 */ /* 0x000fe400080006ff */
[----:B------:R-:W-:Y:S01]  /*0ea0*/  @!UP0 ULEA UR6, UR47, UR6, 0x18 ;  /* 0x000000062f068291 */ /* 0x000fe2000f8ec0ff */
[----:B------:R-:W-:Y:S01]  /*0eb0*/  VOTEU.ALL UP0, P0 ;  /* 0x0000000000ff7886 */ /* 0x000fe20000000000 */
[----:B------:R-:W-:Y:S02]  /*0ec0*/  UISETP.NE.AND UP4, UPT, UR25, URZ, UPT ;  /* 0x000000ff1900728c */ /* 0x000fe4000bf85270 */
[----:B--2---:R-:W-:Y:S01]  /*0ed0*/  UISETP.EQ.U32.AND UP1, UPT, UR32, 0x1, UPT ;  /* 0x000000012000788c */ /* 0x004fe2000bf22070 */
[----:B------:R-:W2:Y:S07]  /*0ee0*/  FENCE.VIEW.ASYNC.S ;  /* 0x00000000000073c6 */ /* 0x000eae0000000000 */
[----:B--2---:R2:W3:Y:S01]  /*0ef0*/  @!UP0 SYNCS.EXCH.64 URZ, [UR6+0x150], UR4 ;  /* 0x0001500406ff85b2 */ /* 0x0044e20008000100 */
[----:B------:R-:W-:Y:S05]  /*0f00*/  BRA.U !UP1, `(.L_x_16) ;  /* 0x0000000109087547 */ /* 0x000fea000b800000 */
[----:B-1-3--:R-:W-:Y:S01]  /*0f10*/  UCGABAR_ARV ;  /* 0x00000000000079c7 */ /* 0x00afe20008000000 */
[----:B------:R-:W-:Y:S05]  /*0f20*/  BRA `(.L_x_17) ;  /* 0x0000000000047947 */ /* 0x000fea0003800000 */
.L_x_16:
[----:B-1-3--:R-:W-:Y:S01]  /*0f30*/  NOP ;  /* 0x0000000000007918 */ /* 0x00afe20000000000 */
.L_x_17:
[----:B------:R-:W1:Y:S01]  /*0f40*/  S2UR UR8, SR_CTAID.Y ;  /* 0x00000000000879c3 */ /* 0x000e620000002600 */
[----:B------:R-:W-:-:S05]  /*0f50*/  CS2R.32 R152, SR_CgaSize ;  /* 0x0000000000987805 */ /* 0x000fca0000008a00 */
[----:B------:R-:W-:-:S05]  /*0f60*/  IMAD R152, R152, -0xa0, RZ ;  /* 0xffffff6098987824 */ /* 0x000fca00078e02ff */
[----:B------:R-:W-:-:S14]  /*0f70*/  R2UR UR9, R152 ;  /* 0x00000000980972ca */ /* 0x000fdc00000e0000 */
[----:B------:R-:W3:Y:S01]  /*0f80*/  LDCU UR9, c[0x0][UR9+0x2b4] ;  /* 0x00005680090977ac */ /* 0x000ee20008000800 */
[----:B------:R-:W-:-:S05]  /*0f90*/  CS2R.32 R152, SR_CgaSize ;  /* 0x0000000000987805 */ /* 0x000fca0000008a00 */
[----:B------:R-:W-:-:S05]  /*0fa0*/  IMAD R152, R152, -0xa0, RZ ;  /* 0xffffff6098987824 */ /* 0x000fca00078e02ff */
[----:B------:R-:W-:-:S14]  /*0fb0*/  R2UR UR10, R152 ;  /* 0x00000000980a72ca */ /* 0x000fdc00000e0000 */
[----:B------:R-:W4:Y:S01]  /*0fc0*/  LDCU UR10, c[0x0][UR10+0x2b0] ;  /* 0x000056000a0a77ac */ /* 0x000f220008000800 */
[----:B------:R-:W4:Y:S01]  /*0fd0*/  S2UR UR30, SR_CTAID.X ;  /* 0x00000000001e79c3 */ /* 0x000f220000002500 */
[----:B--2---:R-:W-:Y:S02]  /*0fe0*/  USHF.R.U32.HI UR4, URZ, 0x2, UR47 ;  /* 0x00000002ff047899 */ /* 0x004fe4000801162f */
[----:B------:R-:W-:Y:S02]  /*0ff0*/  USHF.R.U32.HI UR7, URZ, 0x1, UR47 ;  /* 0x00000001ff077899 */ /* 0x000fe4000801162f */
[----:B------:R-:W-:Y:S02]  /*1000*/  ULOP3.LUT UR45, UR4, 0x3, URZ, 0xc0, !UPT ;  /* 0x00000003042d7892 */ /* 0x000fe4000f8ec0ff */
[----:B------:R-:W-:Y:S01]  /*1010*/  ULOP3.LUT UR5, UR34, 0xc, UR47, 0xf8, !UPT ;  /* 0x0000000c22057892 */ /* 0x000fe2000f8ef82f */
[----:B------:R-:W2:Y:S01]  /*1020*/  S2UR UR36, SR_CTAID.Z ;  /* 0x00000000002479c3 */ /* 0x000ea20000002700 */
[----:B------:R-:W-:-:S05]  /*1030*/  CS2R.32 R152, SR_CgaSize ;  /* 0x0000000000987805 */ /* 0x000fca0000008a00 */
[----:B------:R-:W-:-:S05]  /*1040*/  IMAD R152, R152, -0xa0, RZ ;  /* 0xffffff6098987824 */ /* 0x000fca00078e02ff */
[----:B------:R-:W-:-:S14]  /*1050*/  R2UR UR63, R152 ;  /* 0x00000000983f72ca */ /* 0x000fdc00000e0000 */
[----:B------:R-:W2:Y:S01]  /*1060*/  LDCU UR63, c[0x0][UR63+0x2a0] ;  /* 0x000054003f3f77ac */ /* 0x000ea20008000800 */
[----:B------:R-:W2:Y:S01]  /*1070*/  LDCU UR28, c[0x0][0xb24] ;  /* 0x00016480ff1c77ac */ /* 0x000ea20008000800 */
[----:B-1----:R-:W-:Y:S01]  /*1080*/  I2FP.F32.U32 R2, UR8 ;  /* 0x0000000800027c45 */ /* 0x002fe20008201000 */
[----:B------:R-:W-:Y:S02]  /*1090*/  ULOP3.LUT UR48, UR7, 0x1, URZ, 0xc0, !UPT ;  /* 0x0000000107307892 */ /* 0x000fe4000f8ec0ff */
[----:B------:R-:W-:Y:S02]  /*10a0*/  UISETP.GT.U32.AND UP0, UPT, UR5, 0xffff, UPT ;  /* 0x0000ffff0500788c */ /* 0x000fe4000bf04070 */
[----:B---3--:R-:W-:Y:S01]  /*10b0*/  FMUL R2, R2, UR9 ;  /* 0x0000000902027c20 */ /* 0x008fe20008400000 */
[----:B------:R-:W-:Y:S01]  /*10c0*/  ULOP3.LUT UR6, UR47, 0x3, URZ, 0xc0, !UPT ;  /* 0x000000032f067892 */ /* 0x000fe2000f8ec0ff */
[----:B----4-:R-:W-:Y:S01]  /*10d0*/  I2FP.F32.U32 R3, UR30 ;  /* 0x0000001e00037c45 */ /* 0x010fe20008201000 */
[----:B------:R-:W-:-:S03]  /*10e0*/  USEL UR5, UR5, 0xffff, !UP0 ;  /* 0x0000ffff05057887 */ /* 0x000fc6000c000000 */
[----:B------:R-:W1:Y:S01]  /*10f0*/  F2I.U32.TRUNC.NTZ R2, R2 ;  /* 0x0000000200027305 */ /* 0x000e62000020f000 */
[----:B------:R-:W-:Y:S01]  /*1100*/  UISETP.GT.U32.AND UP1, UPT, UR6, 0xffff, UPT ;  /* 0x0000ffff0600788c */ /* 0x000fe2000bf24070 */
[----:B------:R-:W-:Y:S01]  /*1110*/  FMUL R3, R3, UR10 ;  /* 0x0000000a03037c20 */ /* 0x000fe20008400000 */
[----:B------:R-:W-:-:S05]  /*1120*/  CS2R.32 R152, SR_CgaSize ;  /* 0x0000000000987805 */ /* 0x000fca0000008a00 */
[----:B------:R-:W-:-:S05]  /*1130*/  IMAD R152, R152, -0xa0, RZ ;  /* 0xffffff6098987824 */ /* 0x000fca00078e02ff */
[----:B------:R-:W-:-:S14]  /*1140*/  R2UR UR10, R152 ;  /* 0x00000000980a72ca */ /* 0x000fdc00000e0000 */
[----:B------:R-:W3:Y:S01]  /*1150*/  LDCU UR10, c[0x0][UR10+0x2a4] ;  /* 0x000054800a0a77ac */ /* 0x000ee20008000800 */
[----:B------:R-:W-:Y:S01]  /*1160*/  ULOP3.LUT UR5, UR5, 0xffff, URZ, 0xc0, !UPT ;  /* 0x0000ffff05057892 */ /* 0x000fe2000f8ec0ff */
[----:B------:R-:W4:Y:S01]  /*1170*/  F2I.U32.TRUNC.NTZ R3, R3 ;  /* 0x0000000300037305 */ /* 0x000f22000020f000 */
[----:B------:R-:W-:Y:S01]  /*1180*/  USEL UR6, UR6, 0xffff, !UP1 ;  /* 0x0000ffff06067887 */ /* 0x000fe2000c800000 */
[----:B------:R-:W-:Y:S01]  /*1190*/  UMOV UR21, 0x5 ;  /* 0x0000000500157882 */ /* 0x000fe20000000000 */
[----:B------:R-:W-:Y:S02]  /*11a0*/  USHF.L.U32 UR27, UR47, 0x8, URZ ;  /* 0x000000082f1b7899 */ /* 0x000fe400080006ff */
[----:B------:R-:W-:Y:S01]  /*11b0*/  USHF.L.U32 UR21, UR21, UR5, URZ ;  /* 0x0000000515157299 */ /* 0x000fe200080006ff */
[----:B-1----:R-:W-:Y:S01]  /*11c0*/  R2UR UR4, R2 ;  /* 0x00000000020472ca */ /* 0x002fe200000e0000 */
[----:B------:R-:W-:Y:S01]  /*11d0*/  USHF.L.U32 UR26, UR47, 0xa, URZ ;  /* 0x0000000a2f1a7899 */ /* 0x000fe200080006ff */
[----:B------:R-:W-:Y:S01]  /*11e0*/  PRMT R2, RZ, 0x7610, R2 ;  /* 0x00007610ff027816 */ /* 0x000fe20000000002 */
[----:B------:R-:W-:Y:S01]  /*11f0*/  ULOP3.LUT UR6, UR6, 0xffff, URZ, 0xc0, !UPT ;  /* 0x0000ffff06067892 */ /* 0x000fe2000f8ec0ff */
[----:B------:R-:W-:Y:S01]  /*1200*/  UMOV UR24, 0x1111 ;  /* 0x0000111100187882 */ /* 0x000fe20000000000 */
[----:B------:R-:W1:Y:S01]  /*1210*/  LDCU UR42, c[0x0][0xb24] ;  /* 0x00016480ff2a77ac */ /* 0x000e620008000800 */
[----:B----4-:R-:W-:-:S02]  /*1220*/  R2UR UR7, R3 ;  /* 0x00000000030772ca */ /* 0x010fc400000e0000 */
[----:B------:R-:W-:Y:S01]  /*1230*/  PRMT R3, RZ, 0x7610, R3 ;  /* 0x00007610ff037816 */ /* 0x000fe20000000003 */
[----:B------:R-:W4:Y:S04]  /*1240*/  LDCU UR31, c[0x0][0xb30] ;  /* 0x00016600ff1f77ac */ /* 0x000f280008000800 */
[----:B------:R-:W-:Y:S02]  /*1250*/  UIADD3 UR4, UPT, UPT, -UR4, URZ, URZ ;  /* 0x000000ff04047290 */ /* 0x000fe4000fffe1ff */
[----:B------:R-:W-:Y:S02]  /*1260*/  UISETP.NE.AND UP5, UPT, UR25, 0x2, UPT ;  /* 0x000000021900788c */ /* 0x000fe4000bfa5270 */
[----:B---3--:R-:W-:Y:S02]  /*1270*/  UIMAD UR4, UR10, UR4, UR8 ;  /* 0x000000040a0472a4 */ /* 0x008fe4000f8e0208 */
[----:B------:R-:W-:-:S02]  /*1280*/  UIADD3 UR5, UPT, UPT, -UR7, URZ, URZ ;  /* 0x000000ff07057290 */ /* 0x000fc4000fffe1ff */
[----:B------:R-:W-:Y:S02]  /*1290*/  ULOP3.LUT UR27, UR27, 0xc00, URZ, 0xc0, !UPT ;  /* 0x00000c001b1b7892 */ /* 0x000fe4000f8ec0ff */
[----:B------:R-:W-:Y:S01]  /*12a0*/  IMAD.U32 R152, RZ, RZ, UR4 ;  /* 0x00000004ff987e24 */ /* 0x000fe2000f8e00ff */
[----:B------:R-:W-:Y:S02]  /*12b0*/  ULOP3.LUT UR26, UR26, 0x800, URZ, 0xc0, !UPT ;  /* 0x000008001a1a7892 */ /* 0x000fe4000f8ec0ff */
[----:B--2---:R-:W-:Y:S01]  /*12c0*/  UISETP.GE.AND UP6, UPT, UR28, 0x1, UPT ;  /* 0x000000011c00788c */ /* 0x004fe2000bfc6270 */
[----:B------:R-:W-:Y:S01]  /*12d0*/  UMOV UR20, UR8 ;  /* 0x0000000800147c82 */ /* 0x000fe20008000000 */
[----:B------:R-:W-:Y:S01]  /*12e0*/  UMOV UR16, UR30 ;  /* 0x0000001e00107c82 */ /* 0x000fe20008000000 */
[----:B------:R-:W-:Y:S02]  /*12f0*/  USHF.L.U32 UR24, UR24, UR6, URZ ;  /* 0x0000000618187299 */ /* 0x000fe400080006ff */
[----:B------:R-:W-:Y:S01]  /*1300*/  UIMAD UR63, UR63, UR5, UR30 ;  /* 0x000000053f3f72a4 */ /* 0x000fe2000f8e021e */
[----:B-1--4-:R-:W-:Y:S11]  /*1310*/  BRA.U UP4, `(.L_x_18) ;  /* 0x0000000104b07547 */ /* 0x012ff6000b800000 */
[----:B------:R-:W-:Y:S01]  /*1320*/  R2UR UR18, R152 ;  /* 0x00000000981272ca */ /* 0x000fe200000e0000 */
[----:B------:R-:W-:-:S12]  /*1330*/  ULOP3.LUT UR4, UR63, 0x2, URZ, 0x3c, !UPT ;  /* 0x000000023f047892 */ /* 0x000fd8000f8e3cff */
[----:B------:R-:W-:Y:S02]  /*1340*/  UISETP.NE.AND UP0, UPT, UR18, URZ, UPT ;  /* 0x000000ff1200728c */ /* 0x000fe4000bf05270 */
[----:B------:R-:W-:Y:S02]  /*1350*/  UISETP.NE.AND UP2, UPT, UR18, 0x1, UPT ;  /* 0x000000011200788c */ /* 0x000fe4000bf45270 */
[----:B------:R-:W-:Y:S02]  /*1360*/  UISETP.GT.U32.AND UP1, UPT, UR63, 0x1, UP0 ;  /* 0x000000013f00788c */ /* 0x000fe40008724070 */
[----:B------:R-:W-:Y:S02]  /*1370*/  UISETP.GT.U32.AND UP0, UPT, UR4, 0x1, UP0 ;  /* 0x000000010400788c */ /* 0x000fe40008704070 */
[----:B------:R-:W-:Y:S02]  /*1380*/  USEL UR7, URZ, 0x1, UP1 ;  /* 0x00000001ff077887 */ /* 0x000fe40008800000 */
[----:B------:R-:W-:-:S02]  /*1390*/  USEL UR8, URZ, 0x2, UP1 ;  /* 0x00000002ff087887 */ /* 0x000fc40008800000 */
[----:B------:R-:W-:Y:S02]  /*13a0*/  UISETP.GT.U32.AND UP1, UPT, UR63, 0x1, UP2 ;  /* 0x000000013f00788c */ /* 0x000fe40009724070 */
[----:B------:R-:W-:Y:S02]  /*13b0*/  USEL UR12, URZ, 0x4, UP0 ;  /* 0x00000004ff0c7887 */ /* 0x000fe40008000000 */
[----:B------:R-:W-:Y:S02]  /*13c0*/  USEL UR15, URZ, 0x8, UP0 ;  /* 0x00000008ff0f7887 */ /* 0x000fe40008000000 */
[----:B------:R-:W-:Y:S02]  /*13d0*/  UISETP.GT.U32.AND UP0, UPT, UR4, 0x1, UP2 ;  /* 0x000000010400788c */ /* 0x000fe40009704070 */
[----:B------:R-:W-:Y:S02]  /*13e0*/  USEL UR6, URZ, 0x10, UP1 ;  /* 0x00000010ff067887 */ /* 0x000fe40008800000 */
[----:B------:R-:W-:-:S02]  /*13f0*/  USEL UR11, URZ, 0x20, UP1 ;  /* 0x00000020ff0b7887 */ /* 0x000fc40008800000 */
[----:B------:R-:W-:Y:S02]  /*1400*/  UISETP.NE.AND UP1, UPT, UR18, 0x2, UPT ;  /* 0x000000021200788c */ /* 0x000fe4000bf25270 */
[----:B------:R-:W-:Y:S02]  /*1410*/  USEL UR14, URZ, 0x40, UP0 ;  /* 0x00000040ff0e7887 */ /* 0x000fe40008000000 */
[----:B------:R-:W-:Y:S02]  /*1420*/  USEL UR17, URZ, 0x80, UP0 ;  /* 0x00000080ff117887 */ /* 0x000fe40008000000 */
[----:B------:R-:W-:Y:S02]  /*1430*/  UISETP.GT.U32.AND UP0, UPT, UR63, 0x1, UP1 ;  /* 0x000000013f00788c */ /* 0x000fe40008f04070 */
[----:B------:R-:W-:Y:S02]  /*1440*/  UISETP.NE.AND UP2, UPT, UR18, 0x3, UPT ;  /* 0x000000031200788c */ /* 0x000fe4000bf45270 */
[----:B------:R-:W-:-:S02]  /*1450*/  USEL UR5, URZ, 0x100, UP0 ;  /* 0x00000100ff057887 */ /* 0x000fc40008000000 */
[----:B------:R-:W-:Y:S02]  /*1460*/  USEL UR10, URZ, 0x200, UP0 ;  /* 0x00000200ff0a7887 */ /* 0x000fe40008000000 */
[----:B------:R-:W-:Y:S02]  /*1470*/  UISETP.GT.U32.AND UP0, UPT, UR63, 0x1, UP2 ;  /* 0x000000013f00788c */ /* 0x000fe40009704070 */
[----:B------:R-:W-:Y:S02]  /*1480*/  UIADD3 UR5, UPT, UPT, UR5, UR6, UR7 ;  /* 0x0000000605057290 */ /* 0x000fe4000fffe007 */
[----:B------:R-:W-:Y:S02]  /*1490*/  USEL UR9, URZ, 0x1000, UP0 ;  /* 0x00001000ff097887 */ /* 0x000fe40008000000 */
[----:B------:R-:W-:Y:S02]  /*14a0*/  USEL UR13, URZ, 0x2000, UP0 ;  /* 0x00002000ff0d7887 */ /* 0x000fe40008000000 */
[----:B------:R-:W-:-:S02]  /*14b0*/  UIADD3 UR5, UPT, UPT, UR8, UR9, UR5 ;  /* 0x0000000908057290 */ /* 0x000fc4000fffe005 */
[----:B------:R-:W-:Y:S02]  /*14c0*/  UISETP.GT.U32.AND UP1, UPT, UR4, 0x1, UP1 ;  /* 0x000000010400788c */ /* 0x000fe40008f24070 */
[----:B------:R-:W-:Y:S02]  /*14d0*/  UIADD3 UR5, UPT, UPT, UR10, UR11, UR5 ;  /* 0x0000000b0a057290 */ /* 0x000fe4000fffe005 */
[----:B------:R-:W-:Y:S02]  /*14e0*/  UISETP.GT.U32.AND UP0, UPT, UR4, 0x1, UP2 ;  /* 0x000000010400788c */ /* 0x000fe40009704070 */
[----:B------:R-:W-:Y:S02]  /*14f0*/  USEL UR4, URZ, 0x400, UP1 ;  /* 0x00000400ff047887 */ /* 0x000fe40008800000 */
[----:B------:R-:W-:Y:S02]  /*1500*/  UIADD3 UR5, UPT, UPT, UR12, UR13, UR5 ;  /* 0x0000000d0c057290 */ /* 0x000fe4000fffe005 */
[----:B------:R-:W-:-:S02]  /*1510*/  USEL UR6, URZ, 0x4000, UP0 ;  /* 0x00004000ff067887 */ /* 0x000fc40008000000 */
[----:B------:R-:W-:Y:S02]  /*1520*/  UIADD3 UR5, UPT, UPT, UR4, UR14, UR5 ;  /* 0x0000000e04057290 */ /* 0x000fe4000fffe005 */
[----:B------:R-:W-:Y:S02]  /*1530*/  USEL UR7, URZ, 0x800, UP1 ;  /* 0x00000800ff077887 */ /* 0x000fe40008800000 */
[----:B------:R-:W-:Y:S02]  /*1540*/  ULOP3.LUT UR4, UR63, 0xfffffffe, URZ, 0xc0, !UPT ;  /* 0xfffffffe3f047892 */ /* 0x000fe4000f8ec0ff */
[----:B------:R-:W-:Y:S02]  /*1550*/  UIADD3 UR5, UPT, UPT, UR15, UR6, UR5 ;  /* 0x000000060f057290 */ /* 0x000fe4000fffe005 */
[----:B------:R-:W-:Y:S02]  /*1560*/  ULEA UR4, UR18, UR4, 0x2 ;  /* 0x0000000412047291 */ /* 0x000fe4000f8e10ff */
[----:B------:R-:W-:-:S02]  /*1570*/  USEL UR6, URZ, 0x8000, UP0 ;  /* 0x00008000ff067887 */ /* 0x000fc40008000000 */
[----:B------:R-:W-:-:S03]  /*1580*/  UIADD3 UR5, UPT, UPT, UR7, UR17, UR5 ;  /* 0x0000001107057290 */ /* 0x000fc6000fffe005 */
[----:B------:R-:W-:Y:S01]  /*1590*/  UMOV UR7, 0x3 ;  /* 0x0000000300077882 */ /* 0x000fe20000000000 */
[----:B------:R-:W-:Y:S02]  /*15a0*/  UIADD3 UR5, UPT, UPT, UR5, UR6, URZ ;  /* 0x0000000605057290 */ /* 0x000fe4000fffe0ff */
[----:B------:R-:W-:-:S04]  /*15b0*/  USHF.L.U32 UR4, UR7, UR4, URZ ;  /* 0x0000000407047299 */ /* 0x000fc800080006ff */
[----:B------:R-:W-:Y:S02]  /*15c0*/  MOV R3, UR5 ;  /* 0x0000000500037c02 */ /* 0x000fe40008000f00 */
[----:B------:R-:W-:Y:S02]  /*15d0*/  IMAD.U32 R2, RZ, RZ, UR4 ;  /* 0x00000004ff027e24 */ /* 0x000fe4000f8e00ff */
.L_x_18:
[----:B------:R-:W-:Y:S05]  /*15e0*/  BRA.U !UP6, `(.L_x_19) ;  /* 0x000000010ed47547 */ /* 0x000fea000b800000 */
[----:B------:R-:W1:Y:S01]  /*15f0*/  LDCU.128 UR12, c[0x0][0xb10] ;  /* 0x00016200ff0c77ac */ /* 0x000e620008000c00 */
[----:B------:R-:W2:Y:S01]  /*1600*/  LDCU UR6, c[0x0][0x370] ;  /* 0x00006e00ff0677ac */ /* 0x000ea20008000800 */
[----:B------:R-:W3:Y:S01]  /*1610*/  LDCU UR5, c[0x0][0x374] ;  /* 0x00006e80ff0577ac */ /* 0x000ee20008000800 */
[----:B------:R-:W4:Y:S01]  /*1620*/  LDCU UR29, c[0x0][0xb0c] ;  /* 0x00016180ff1d77ac */ /* 0x000f220008000800 */
[----:B------:R-:W4:Y:S01]  /*1630*/  LDCU UR4, c[0x0][0xb20] ;  /* 0x00016400ff0477ac */ /* 0x000f220008000800 */
[----:B------:R-:W4:Y:S01]  /*1640*/  LDCU.64 UR8, c[0x0][0xb28] ;  /* 0x00016500ff0877ac */ /* 0x000f220008000a00 */
[----:B-1----:R-:W-:Y:S02]  /*1650*/  UISETP.NE.AND UP0, UPT, UR14, 0x1, UPT ;  /* 0x000000010e00788c */ /* 0x002fe4000bf05270 */
[----:B---3--:R-:W-:Y:S02]  /*1660*/  UIMAD.WIDE.U32 UR10, UR5, UR15, URZ ;  /* 0x0000000f050a72a5 */ /* 0x008fe4000f8e00ff */
[----:B--2---:R-:W-:-:S02]  /*1670*/  UIMAD.WIDE.U32 UR18, UR6, UR12, URZ ;  /* 0x0000000c061272a5 */ /* 0x004fc4000f8e00ff */
[----:B----4-:R-:W-:Y:S02]  /*1680*/  UISETP.NE.AND UP1, UPT, UR29, 0x1, UPT ;  /* 0x000000011d00788c */ /* 0x010fe4000bf25270 */
[----:B------:R-:W-:Y:S01]  /*1690*/  UISETP.NE.AND UP2, UPT, UR28, 0x1, UPT ;  /* 0x000000011c00788c */ /* 0x000fe2000bf45270 */
[----:B------:R-:W-:Y:S02]  /*16a0*/  UMOV UR10, UR11 ;  /* 0x0000000b000a7c82 */ /* 0x000fe40008000000 */
[----:B------:R-:W-:Y:S01]  /*16b0*/  UMOV UR18, UR19 ;  /* 0x0000001300127c82 */ /* 0x000fe20008000000 */
[----:B------:R-:W-:Y:S02]  /*16c0*/  @UP0 USHF.R.U32.HI UR5, URZ, UR4, UR10 ;  /* 0x00000004ff050299 */ /* 0x000fe4000801160a */
[----:B------:R-:W-:Y:S02]  /*16d0*/  UIMAD.WIDE.U32 UR22, UR20, UR15, URZ ;  /* 0x0000000f141672a5 */ /* 0x000fe4000f8e00ff */
[----:B------:R-:W-:-:S02]  /*16e0*/  UIMAD.WIDE.U32 UR10, UR5, UR8, URZ ;  /* 0x00000008050a72a5 */ /* 0x000fc4000f8e00ff */
[----:B------:R-:W-:Y:S02]  /*16f0*/  @UP1 USHF.R.U32.HI UR6, URZ, UR13, UR18 ;  /* 0x0000000dff061299 */ /* 0x000fe40008011612 */
[----:B------:R-:W-:Y:S02]  /*1700*/  UIMAD.WIDE.U32 UR16, UR30, UR12, URZ ;  /* 0x0000000c1e1072a5 */ /* 0x000fe4000f8e00ff */
[----:B------:R-:W-:Y:S01]  /*1710*/  UIMAD.WIDE.U32 UR18, UR6, UR8, URZ ;  /* 0x00000008061272a5 */ /* 0x000fe2000f8e00ff */
[----:B------:R-:W-:Y:S01]  /*1720*/  UMOV UR22, UR23 ;  /* 0x0000001700167c82 */ /* 0x000fe20008000000 */
[----:B------:R-:W-:Y:S01]  /*1730*/  UMOV UR10, UR11 ;  /* 0x0000000b000a7c82 */ /* 0x000fe20008000000 */
[----:B------:R-:W-:Y:S02]  /*1740*/  USHF.R.U32.HI UR22, URZ, UR4, UR22 ;  /* 0x00000004ff167299 */ /* 0x000fe40008011616 */
[----:B------:R-:W-:Y:S02]  /*1750*/  @UP2 USHF.R.U32.HI UR5, URZ, UR9, UR10 ;  /* 0x00000009ff052299 */ /* 0x000fe4000801160a */
[----:B------:R-:W-:Y:S01]  /*1760*/  UMOV UR7, UR19 ;  /* 0x0000001300077c82 */ /* 0x000fe20008000000 */
[----:B------:R-:W-:Y:S01]  /*1770*/  UMOV UR16, UR17 ;  /* 0x0000001100107c82 */ /* 0x000fe20008000000 */
[----:B------:R-:W-:-:S02]  /*1780*/  @UP2 USHF.R.U32.HI UR6, URZ, UR9, UR7 ;  /* 0x00000009ff062299 */ /* 0x000fc40008011607 */
[----:B------:R-:W-:Y:S02]  /*1790*/  USHF.R.U32.HI UR16, URZ, UR13, UR16 ;  /* 0x0000000dff107299 */ /* 0x000fe40008011610 */
[----:B------:R-:W-:Y:S02]  /*17a0*/  USEL UR4, UR20, UR22, !UP0 ;  /* 0x0000001614047287 */ /* 0x000fe4000c000000 */
[----:B------:R-:W-:Y:S02]  /*17b0*/  UIMAD UR7, UR5, UR28, URZ ;  /* 0x0000001c050772a4 */ /* 0x000fe4000f8e02ff */
[----:B------:R-:W-:Y:S02]  /*17c0*/  USEL UR5, UR30, UR16, !UP1 ;  /* 0x000000101e057287 */ /* 0x000fe4000c800000 */
[----:B------:R-:W-:Y:S02]  /*17d0*/  UIMAD UR12, UR6, UR28, URZ ;  /* 0x0000001c060c72a4 */ /* 0x000fe4000f8e02ff */
[----:B------:R-:W-:-:S02]  /*17e0*/  UISETP.GE.AND UP0, UPT, UR4, UR7, UPT ;  /* 0x000000070400728c */ /* 0x000fc4000bf06270 */
[----:B------:R-:W-:Y:S02]  /*17f0*/  UIMAD.WIDE.U32 UR10, UR4, UR8, URZ ;  /* 0x00000008040a72a5 */ /* 0x000fe4000f8e00ff */
[----:B------:R-:W-:Y:S02]  /*1800*/  UISETP.GE.OR UP0, UPT, UR5, UR12, UP0 ;  /* 0x0000000c0500728c */ /* 0x000fe40008706670 */
[----:B------:R-:W-:Y:S02]  /*1810*/  UIMAD.WIDE.U32 UR12, UR5, UR8, URZ ;  /* 0x00000008050c72a5 */ /* 0x000fe4000f8e00ff */
[----:B------:R-:W-:Y:S01]  /*1820*/  UIADD3 UR10, UPT, UPT, -UR4, URZ, URZ ;  /* 0x000000ff040a7290 */ /* 0x000fe2000fffe1ff */
[----:B------:R-:W-:Y:S01]  /*1830*/  UMOV UR8, UR11 ;  /* 0x0000000b00087c82 */ /* 0x000fe20008000000 */
[----:B------:R-:W-:Y:S02]  /*1840*/  UIADD3 UR16, UPT, UPT, -UR5, URZ, URZ ;  /* 0x000000ff05107290 */ /* 0x000fe4000fffe1ff */
[----:B------:R-:W-:-:S03]  /*1850*/  USHF.R.U32.HI UR8, URZ, UR9, UR8 ;  /* 0x00000009ff087299 */ /* 0x000fc60008011608 */
[----:B------:R-:W-:Y:S01]  /*1860*/  @!UP0 UMOV UR7, UR13 ;  /* 0x0000000d00078c82 */ /* 0x000fe20008000000 */
[----:B------:R-:W-:Y:S02]  /*1870*/  UIMAD UR20, UR14, UR10, UR20 ;  /* 0x0000000a0e1472a4 */ /* 0x000fe4000f8e0214 */
[----:B------:R-:W-:Y:S02]  /*1880*/  USEL UR8, UR4, UR8, !UP2 ;  /* 0x0000000804087287 */ /* 0x000fe4000d000000 */
[----:B------:R-:W-:Y:S02]  /*1890*/  @!UP0 USHF.R.U32.HI UR7, URZ, UR9, UR7 ;  /* 0x00000009ff078299 */ /* 0x000fe40008011607 */
[----:B------:R-:W-:Y:S02]  /*18a0*/  UIADD3 UR9, UPT, UPT, -UR8, URZ, URZ ;  /* 0x000000ff08097290 */ /* 0x000fe4000fffe1ff */
[----:B------:R-:W-:Y:S02]  /*18b0*/  @!UP0 USEL UR7, UR5, UR7, !UP2 ;  /* 0x0000000705078287 */ /* 0x000fe4000d000000 */
[----:B------:R-:W-:-:S02]  /*18c0*/  UIMAD UR9, UR28, UR9, UR4 ;  /* 0x000000091c0972a4 */ /* 0x000fc4000f8e0204 */
[----:B------:R-:W-:Y:S02]  /*18d0*/  @!UP0 UIADD3 UR8, UPT, UPT, UR8, -UR7, URZ ;  /* 0x8000000708088290 */ /* 0x000fe4000fffe0ff */
[----:B------:R-:W-:Y:S02]  /*18e0*/  @!UP0 UIMAD UR6, UR9, UR6, UR7 ;  /* 0x00000006090682a4 */ /* 0x000fe4000f8e0207 */
[----:B------:R-:W-:Y:S02]  /*18f0*/  @!UP0 UIMAD UR4, UR8, UR28, UR5 ;  /* 0x0000001c080482a4 */ /* 0x000fe4000f8e0205 */
[----:B------:R-:W-:Y:S02]  /*1900*/  UIMAD UR16, UR29, UR16, UR30 ;  /* 0x000000101d1072a4 */ /* 0x000fe4000f8e021e */
[----:B------:R-:W-:Y:S01]  /*1910*/  UIMAD UR20, UR4, UR14, UR20 ;  /* 0x0000000e041472a4 */ /* 0x000fe2000f8e0214 */
[----:B------:R-:W-:Y:S02]  /*1920*/  @!UP0 UMOV UR5, UR6 ;  /* 0x0000000600058c82 */ /* 0x000fe40008000000 */
[----:B------:R-:W-:-:S12]  /*1930*/  UIMAD UR16, UR5, UR29, UR16 ;  /* 0x0000001d051072a4 */ /* 0x000fd8000f8e0210 */
.L_x_19:
[----:B------:R-:W-:-:S09]  /*1940*/  UISETP.NE.AND UP0, UPT, UR31, 0x1, UPT ;  /* 0x000000011f00788c */ /* 0x000fd2000bf05270 */
[----:B------:R-:W-:Y:S05]  /*1950*/  BRA.U UP0, `(.L_x_20) ;  /* 0x0000000100447547 */ /* 0x000fea000b800000 */
[----:B------:R-:W1:Y:S01]  /*1960*/  LDCU.128 UR8, c[0x0][0xb10] ;  /* 0x00016200ff0877ac */ /* 0x000e620008000c00 */
[----:B------:R-:W2:Y:S01]  /*1970*/  LDCU UR12, c[0x0][0xb0c] ;  /* 0x00016180ff0c77ac */ /* 0x000ea20008000800 */
[----:B------:R-:W3:Y:S01]  /*1980*/  LDCU UR13, c[0x0][0xb20] ;  /* 0x00016400ff0d77ac */ /* 0x000ee20008000800 */
[----:B-1----:R-:W-:Y:S02]  /*1990*/  UIMAD.WIDE.U32 UR6, UR16, UR8, URZ ;  /* 0x00000008100672a5 */ /* 0x002fe4000f8e00ff */
[----:B------:R-:W-:Y:S02]  /*19a0*/  UIMAD.WIDE.U32 UR4, UR20, UR11, URZ ;  /* 0x0000000b140472a5 */ /* 0x000fe4000f8e00ff */
[----:B--2---:R-:W-:Y:S02]  /*19b0*/  UISETP.NE.AND UP1, UPT, UR12, 0x1, UPT ;  /* 0x000000010c00788c */ /* 0x004fe4000bf25270 */
[----:B------:R-:W-:Y:S01]  /*19c0*/  UISETP.NE.AND UP0, UPT, UR10, 0x1, UPT ;  /* 0x000000010a00788c */ /* 0x000fe2000bf05270 */
[----:B------:R-:W-:-:S02]  /*19d0*/  UMOV UR6, UR7 ;  /* 0x0000000700067c82 */ /* 0x000fc40008000000 */
[----:B------:R-:W-:Y:S01]  /*19e0*/  UMOV UR4, UR5 ;  /* 0x0000000500047c82 */ /* 0x000fe20008000000 */
[----:B------:R-:W-:Y:S02]  /*19f0*/  USHF.R.U32.HI UR9, URZ, UR9, UR6 ;  /* 0x00000009ff097299 */ /* 0x000fe40008011606 */
[----:B---3--:R-:W-:Y:S02]  /*1a00*/  USHF.R.U32.HI UR4, URZ, UR13, UR4 ;  /* 0x0000000dff047299 */ /* 0x008fe40008011604 */
[----:B------:R-:W-:Y:S02]  /*1a10*/  USEL UR5, UR16, UR9, !UP1 ;  /* 0x0000000910057287 */ /* 0x000fe4000c800000 */
[----:B------:R-:W-:-:S04]  /*1a20*/  USEL UR4, UR20, UR4, !UP0 ;  /* 0x0000000414047287 */ /* 0x000fc8000c000000 */
[----:B------:R-:W-:Y:S02]  /*1a30*/  UIADD3 UR6, UPT, UPT, -UR4, UR5, URZ ;  /* 0x0000000504067290 */ /* 0x000fe4000fffe1ff */
[----:B------:R-:W-:Y:S02]  /*1a40*/  UIADD3 UR4, UPT, UPT, UR4, -UR5, URZ ;  /* 0x8000000504047290 */ /* 0x000fe4000fffe0ff */
[----:B------:R-:W-:Y:S02]  /*1a50*/  UIMAD UR20, UR6, UR10, UR20 ;  /* 0x0000000a061472a4 */ /* 0x000fe4000f8e0214 */
[----:B------:R-:W-:-:S12]  /*1a60*/  UIMAD UR16, UR4, UR12, UR16 ;  /* 0x0000000c041072a4 */ /* 0x000fd8000f8e0210 */
.L_x_20:
[----:B------:R-:W-:-:S09]  /*1a70*/  UISETP.EQ.U32.AND UP0, UPT, UR32, 0x1, UPT ;  /* 0x000000012000788c */ /* 0x000fd2000bf02070 */
[----:B------:R-:W-:Y:S05]  /*1a80*/  BRA.U !UP0, `(.L_x_21) ;  /* 0x00000001080c7547 */ /* 0x000fea000b800000 */
[----:B------:R-:W-:Y:S01]  /*1a90*/  UCGABAR_WAIT ;  /* 0x0000000000007dc7 */ /* 0x000fe20008000000 */
[----:B------:R-:W-:Y:S01]  /*1aa0*/  CCTL.IVALL ;  /* 0x00000000ff00798f */ /* 0x000fe20002000000 */
[----:B------:R-:W-:Y:S05]  /*1ab0*/  BRA `(.L_x_22) ;  /* 0x0000000000047947 */ /* 0x000fea0003800000 */
.L_x_21:
[----:B------:R-:W-:Y:S06]  /*1ac0*/  BAR.SYNC.DEFER_BLOCKING 0x0 ;  /* 0x0000000000007b1d */ /* 0x000fec0000010000 */
.L_x_22:
[----:B------:R-:W-:Y:S05]  /*1ad0*/  BRA.U UP5, `(.L_x_23) ;  /* 0x0000001505e07547 */ /* 0x000fea000b800000 */
[----:B------:R-:W1:Y:S01]  /*1ae0*/  LDCU UR6, c[0x0][0x38c] ;  /* 0x00007180ff0677ac */ /* 0x000e620008000800 */
[----:B------:R-:W-:Y:S01]  /*1af0*/  PLOP3.LUT P1, PT, PT, PT, UP3, 0x80, 0x8 ;  /* 0x000000000008781c */ /* 0x000fe20003f2f038 */
[----:B------:R-:W-:Y:S01]  /*1b00*/  IMAD.MOV.U32 R12, RZ, RZ, 0x1 ;  /* 0x00000001ff0c7424 */ /* 0x000fe200078e00ff */
[----:B------:R-:W-:Y:S01]  /*1b10*/  ISETP.NE.AND P2, PT, R0, RZ, P3 ;  /* 0x000000ff0000720c */ /* 0x000fe20001f45270 */
[----:B------:R-:W-:Y:S01]  /*1b20*/  USHF.L.U32 UR7, UR30, 0x7, URZ ;  /* 0x000000071e077899 */ /* 0x000fe200080006ff */
[----:B------:R-:W-:Y:S01]  /*1b30*/  PLOP3.LUT P1, PT, P1, PT, PT, 0x8, 0x80 ;  /* 0x000000000080781c */ /* 0x000fe20000f2e170 */
[----:B------:R-:W-:Y:S01]  /*1b40*/  UISETP.NE.AND UP1, UPT, UR25, URZ, UPT ;  /* 0x000000ff1900728c */ /* 0x000fe2000bf25270 */
[----:B------:R-:W-:Y:S01]  /*1b50*/  CS2R R10, SRZ ;  /* 0x00000000000a7805 */ /* 0x000fe2000001ff00 */
[----:B------:R-:W-:Y:S01]  /*1b60*/  IMAD.MOV.U32 R9, RZ, RZ, RZ ;  /* 0x000000ffff097224 */ /* 0x000fe200078e00ff */
[----:B------:R-:W2:Y:S01]  /*1b70*/  LDCU UR40, c[0x0][0x370] ;  /* 0x00006e00ff2877ac */ /* 0x000ea20008000800 */
[----:B------:R-:W-:Y:S01]  /*1b80*/  IMAD.MOV.U32 R8, RZ, RZ, 0x1 ;  /* 0x00000001ff087424 */ /* 0x000fe200078e00ff */
[----:B------:R-:W-:Y:S01]  /*1b90*/  USEL UR25, UR44, 0x2, UP1 ;  /* 0x000000022c197887 */ /* 0x000fe20008800000 */
[----:B------:R-:W3:Y:S01]  /*1ba0*/  LDCU.64 UR30, c[0x0][0x348] ;  /* 0x00006900ff1e77ac */ /* 0x000ee20008000a00 */
[----:B-1----:R-:W-:-:S02]  /*1bb0*/  UIADD3 UR5, UPT, UPT, UR6, 0x1f, URZ ;  /* 0x0000001f06057890 */ /* 0x002fc4000fffe0ff */
[----:B------:R-:W-:Y:S02]  /*1bc0*/  UIADD3 UR49, UPT, UPT, UR6, 0x3e, URZ ;  /* 0x0000003e06317890 */ /* 0x000fe4000fffe0ff */
[----:B------:R-:W-:Y:S01]  /*1bd0*/  USHF.R.S32.HI UR4, URZ, 0x1f, UR5 ;  /* 0x0000001fff047899 */ /* 0x000fe20008011405 */
[----:B------:R-:W1:Y:S03]  /*1be0*/  LDCU UR39, c[0x0][0x374] ;  /* 0x00006e80ff2777ac */ /* 0x000e660008000800 */
[----:B------:R-:W-:Y:S02]  /*1bf0*/  ULEA.HI UR4, UR4, UR5, URZ, 0x5 ;  /* 0x0000000504047291 */ /* 0x000fe4000f8f28ff */
[----:B------:R-:W-:Y:S02]  /*1c00*/  ULOP3.LUT UR5, UR7, 0x80, URZ, 0xc0, !UPT ;  /* 0x0000008007057892 */ /* 0x000fe4000f8ec0ff */
[----:B------:R-:W-:-:S02]  /*1c10*/  USHF.R.S32.HI UR43, URZ, 0x5, UR4 ;  /* 0x00000005ff2b7899 */ /* 0x000fc40008011404 */
[----:B------:R-:W-:Y:S02]  /*1c20*/  UIADD3 UR4, UPT, UPT, UR6, -0x1, URZ ;  /* 0xffffffff06047890 */ /* 0x000fe4000fffe0ff */
[----:B------:R-:W-:Y:S02]  /*1c30*/  UISETP.LT.U32.AND UP0, UPT, UR43, 0xa, UPT ;  /* 0x0000000a2b00788c */ /* 0x000fe4000bf01070 */
[----:B------:R-:W-:Y:S02]  /*1c40*/  UISETP.GE.U32.AND UP2, UPT, UR4, -0x3f, UPT ;  /* 0xffffffc10400788c */ /* 0x000fe4000bf46070 */
[----:B------:R-:W-:Y:S02]  /*1c50*/  USEL UR41, UR43, 0xa, UP0 ;  /* 0x0000000a2b297887 */ /* 0x000fe40008000000 */
[----:B------:R-:W-:Y:S02]  /*1c60*/  ULEA UR48, UR48, UR5, 0x6 ;  /* 0x0000000530307291 */ /* 0x000fe4000f8e30ff */
[----:B------:R-:W-:-:S02]  /*1c70*/  UIADD3 UR4, UPT, UPT, UR41, -0x1, URZ ;  /* 0xffffffff29047890 */ /* 0x000fc4000fffe0ff */
[----:B------:R-:W-:Y:S02]  /*1c80*/  ULEA UR45, UR45, UR5, 0x5 ;  /* 0x000000052d2d7291 */ /* 0x000fe4000f8e28ff */
[----:B------:R-:W-:Y:S02]  /*1c90*/  UIADD3 UR46, UPT, UPT, UR43, -UR41, URZ ;  /* 0x800000292b2e7290 */ /* 0x000fe4000fffe0ff */
[----:B------:R-:W-:Y:S01]  /*1ca0*/  @UP2 UIADD3 UR4, UPT, UPT, UR41, URZ, URZ ;  /* 0x000000ff29042290 */ /* 0x000fe2000fffe0ff */
[----:B------:R-:W-:-:S03]  /*1cb0*/  UMOV UR7, URZ ;  /* 0x000000ff00077c82 */ /* 0x000fc60008000000 */
[----:B------:R-:W-:Y:S02]  /*1cc0*/  UIADD3 UR29, UPT, UPT, UR4, 0x1, URZ ;  /* 0x00000001041d7890 */ /* 0x000fe4000fffe0ff */
[----:B-123--:R-:W-:-:S12]  /*1cd0*/  UIADD3 UR44, UPT, UPT, -UR4, URZ, URZ ;  /* 0x000000ff042c7290 */ /* 0x00efd8000fffe1ff */
.L_x_43:
[----:B------:R-:W-:Y:S01]  /*1ce0*/  UISETP.NE.AND UP0, UPT, UR47, URZ, UPT ;  /* 0x000000ff2f00728c */ /* 0x000fe2000bf05270 */
[----:B-1----:R-:W1:Y:S08]  /*1cf0*/  S2UR UR47, SR_CgaCtaId ;  /* 0x00000000002f79c3 */ /* 0x002e700000008800 */
[----:B------:R-:W-:Y:S05]  /*1d00*/  BRA.U UP0, `(.L_x_24) ;  /* 0x0000000100347547 */ /* 0x000fea000b800000 */
[----:B------:R-:W2:Y:S01]  /*1d10*/  S2R R0, SR_CgaCtaId ;  /* 0x0000000000007919 */ /* 0x000ea20000008800 */
[----:B------:R-:W-:Y:S02]  /*1d20*/  MOV R3, 0x400 ;  /* 0x0000040000037802 */ /* 0x000fe40000000f00 */
[----:B------:R-:W-:Y:S02]  /*1d30*/  SHF.L.U32 R2, R8, 0x1f, RZ ;  /* 0x0000001f08027819 */ /* 0x000fe400000006ff */
[----:B--2---:R-:W-:-:S05]  /*1d40*/  LEA R0, R0, R3, 0x18 ;  /* 0x0000000300007211 */ /* 0x004fca00078ec0ff */
[----:B------:R-:W-:-:S04]  /*1d50*/  IMAD R3, R9, 0x8, R0 ;  /* 0x0000000809037824 */ /* 0x000fc800078e0200 */
[----:B------:R-:W2:Y:S02]  /*1d60*/  SYNCS.PHASECHK.TRANS64.TRYWAIT P0, [R3+URZ+0x140], R2 ;  /* 0x00014002030075a7 */ /* 0x000ea400080011ff */
[----:B--2---:R-:W-:Y:S05]  /*1d70*/  @!P0 BRA `(.L_x_25) ;  /* 0x000000a000a88947 */ /* 0x004fea0003800000 */
.L_x_154:
[----:B------:R-:W-:Y:S01]  /*1d80*/  VIADD R9, R9, 0x1 ;  /* 0x0000000109097836 */ /* 0x000fe20000000000 */
[----:B------:R2:W-:Y:S04]  /*1d90*/  SYNCS.ARRIVE.TRANS64.A1T0 RZ, [R3+URZ+0x130], RZ ;  /* 0x000130ff03ff79a7 */ /* 0x0005e800081000ff */
[----:B------:R-:W-:-:S04]  /*1da0*/  ISETP.NE.AND P0, PT, R9, 0x2, PT ;  /* 0x000000020900780c */ /* 0x000fc80003f05270 */
[----:B------:R-:W-:Y:S02]  /*1db0*/  SEL R9, R9, RZ, P0 ;  /* 0x000000ff09097207 */ /* 0x000fe40000000000 */
[----:B--2---:R-:W-:-:S04]  /*1dc0*/  SEL R3, RZ, 0x1, P0 ;  /* 0x00000001ff037807 */ /* 0x004fc80000000000 */
[----:B------:R-:W-:-:S07]  /*1dd0*/  LOP3.LUT R8, R8, R3, RZ, 0x3c, !PT ;  /* 0x0000000308087212 */ /* 0x000fce00078e3cff */
.L_x_24:
[----:B------:R-:W-:Y:S01]  /*1de0*/  UMOV UR6, 0x400 ;  /* 0x0000040000067882 */ /* 0x000fe20000000000 */
[----:B------:R-:W-:Y:S01]  /*1df0*/  SHF.L.U32 R0, R12, 0x1f, RZ ;  /* 0x0000001f0c007819 */ /* 0x000fe200000006ff */
[----:B-1----:R-:W-:Y:S02]  /*1e00*/  ULEA UR6, UR47, UR6, 0x18 ;  /* 0x000000062f067291 */ /* 0x002fe4000f8ec0ff */
[----:B------:R-:W-:Y:S02]  /*1e10*/  UISETP.GE.U32.AND UP0, UPT, UR49, 0x3f, UPT ;  /* 0x0000003f3100788c */ /* 0x000fe4000bf06070 */
[----:B------:R-:W-:Y:S02]  /*1e20*/  ULEA UR4, UR7, UR6, 0x3 ;  /* 0x0000000607047291 */ /* 0x000fe4000f8e18ff */
[----:B------:R-:W-:Y:S01]  /*1e30*/  ULEA UR11, UR20, UR48, 0x8 ;  /* 0x00000030140b7291 */ /* 0x000fe2000f8e40ff */
[----:B------:R-:W-:-:S06]  /*1e40*/  UMOV UR13, URZ ;  /* 0x000000ff000d7c82 */ /* 0x000fcc0008000000 */
[----:B------:R1:W2:Y:S01]  /*1e50*/  SYNCS.PHASECHK.TRANS64.TRYWAIT P0, [UR4+0x50], R0 ;  /* 0x00005000ff0075a7 */ /* 0x0002a20008001104 */
[----:B------:R-:W-:-:S04]  /*1e60*/  ULEA.HI UR4, UR16, UR16, URZ, 0x1 ;  /* 0x0000001010047291 */ /* 0x000fc8000f8f08ff */
[----:B------:R-:W-:-:S04]  /*1e70*/  USHF.L.U32 UR4, UR4, 0x7, URZ ;  /* 0x0000000704047899 */ /* 0x000fc800080006ff */
[----:B------:R-:W-:-:S04]  /*1e80*/  ULOP3.LUT UR35, UR4, 0xffffff00, URZ, 0xc0, !UPT ;  /* 0xffffff0004237892 */ /* 0x000fc8000f8ec0ff */
[----:B------:R-:W-:Y:S01]  /*1e90*/  UIADD3 UR35, UPT, UPT, UR45, UR35, URZ ;  /* 0x000000232d237290 */ /* 0x000fe2000fffe0ff */
[----:B------:R-:W-:Y:S11]  /*1ea0*/  BRA.U !UP0, `(.L_x_26) ;  /* 0x0000000108d47547 */ /* 0x000ff6000b800000 */
[----:B------:R-:W-:Y:S01]  /*1eb0*/  UMOV UR18, UR44 ;  /* 0x0000002c00127c82 */ /* 0x000fe20008000000 */
[----:B------:R-:W-:Y:S01]  /*1ec0*/  UMOV UR4, UR7 ;  /* 0x0000000700047c82 */ /* 0x000fe20008000000 */
[----:B------:R-:W-:-:S05]  /*1ed0*/  UMOV UR34, URZ ;  /* 0x000000ff00227c82 */ /* 0x000fca0008000000 */
.L_x_32:
[----:B------:R-:W-:Y:S01]  /*1ee0*/  ULEA UR33, UR4, UR6, 0x3 ;  /* 0x0000000604217291 */ /* 0x000fe2000f8e18ff */
[----:B------:R-:W-:Y:S01]  /*1ef0*/  @P3 MOV R2, 0x8000 ;  /* 0x0000800000023802 */ /* 0x000fe20000000f00 */
[----:B--2-4-:R-:W-:Y:S10]  /*1f00*/  @P0 BRA `(.L_x_27) ;  /* 0x00000000000c0947 */ /* 0x014ff40003800000 */
[----:B------:R-:W-:-:S04]  /*1f10*/  SHF.L.U32 R3, R12, 0x1f, RZ ;  /* 0x0000001f0c037819 */ /* 0x000fc800000006ff */
[----:B------:R-:W2:Y:S02]  /*1f20*/  SYNCS.PHASECHK.TRANS64.TRYWAIT P0, [UR33+0x50], R3 ;  /* 0x00005003ff0075a7 */ /* 0x000ea40008001121 */
[----:B--2---:R-:W-:Y:S05]  /*1f30*/  @!P0 BRA `(.L_x_28) ;  /* 0x000000a0004c8947 */ /* 0x004fea0003800000 */
.L_x_27:
[----:B------:R2:W-:Y:S01]  /*1f40*/  @P3 SYNCS.ARRIVE.TRANS64 RZ, [UR33], R2 ;  /* 0x00000002ffff39a7 */ /* 0x0005e20008000021 */
[----:B------:R-:W-:Y:S02]  /*1f50*/  ULOP3.LUT UR5, UR25, 0x2, URZ, 0xfc, !UPT ;  /* 0x0000000219057892 */ /* 0x000fe4000f8efcff */
[----:B------:R-:W-:Y:S02]  /*1f60*/  UIADD3 UR18, UPT, UPT, UR18, 0x1, URZ ;  /* 0x0000000112127890 */ /* 0x000fe4000fffe0ff */
[----:B------:R-:W-:Y:S02]  /*1f70*/  UISETP.NE.AND UP0, UPT, UR5, 0x2, UPT ;  /* 0x000000020500788c */ /* 0x000fe4000bf05270 */
[----:B------:R-:W-:-:S07]  /*1f80*/  UISETP.NE.AND UP2, UPT, UR18, 0x1, UPT ;  /* 0x000000011200788c */ /* 0x000fce000bf45270 */
[----:B------:R-:W-:Y:S05]  /*1f90*/  BRA.U UP0, `(.L_x_29) ;  /* 0x0000000100047547 */ /* 0x000fea000b800000 */
[----:B------:R-:W-:Y:S05]  /*1fa0*/  BPT.TRAP 0x1 ;  /* 0x000000040000795c */ /* 0x000fea0000300000 */
.L_x_29:
[----:B------:R-:W-:Y:S04]  /*1fb0*/  BSSY.RECONVERGENT B0, `(.L_x_30) ;  /* 0x0000003000007945 */ /* 0x000fe80003800200 */
[----:B------:R-:W-:Y:S05]  /*1fc0*/  @!P2 BRA `(.L_x_31) ;  /* 0x000000000004a947 */ /* 0x000fea0003800000 */
[----:B------:R-:W-:Y:S05]  /*1fd0*/  BPT.TRAP 0x1 ;  /* 0x000000040000795c */ /* 0x000fea0000300000 */
.L_x_31:
[----:B------:R-:W-:Y:S05]  /*1fe0*/  BSYNC.RECONVERGENT B0 ;  /* 0x0000000000007941 */ /* 0x000fea0003800200 */
.L_x_30:
[----:B------:R-:W-:Y:S02]  /*1ff0*/  UIADD3 UR5, UPT, UPT, UR4, 0x1, URZ ;  /* 0x0000000104057890 */ /* 0x000fe4000fffe0ff */
[----:B------:R-:W-:Y:S02]  /*2000*/  USHF.L.U32 UR4, UR4, 0xc, URZ ;  /* 0x0000000c04047899 */ /* 0x000fe400080006ff */
[----:B------:R-:W-:Y:S02]  /*2010*/  UISETP.NE.AND UP0, UPT, UR5, 0xa, UPT ;  /* 0x0000000a0500788c */ /* 0x000fe4000bf05270 */
[----:B------:R-:W-:Y:S02]  /*2020*/  ULOP3.LUT UR32, UR27, UR4, URZ, 0xfc, !UPT ;  /* 0x000000041b207292 */ /* 0x000fe4000f8efcff */
[----:B------:R-:W-:Y:S02]  /*2030*/  USEL UR8, URZ, 0x1, UP0 ;  /* 0x00000001ff087887 */ /* 0x000fe40008000000 */
[----:B------:R-:W-:-:S02]  /*2040*/  USEL UR7, UR5, URZ, UP0 ;  /* 0x000000ff05077287 */ /* 0x000fc40008000000 */
[----:B------:R-:W-:Y:S02]  /*2050*/  UIADD3 UR16, UP1, UPT, UR30, 0x80, URZ ;  /* 0x000000801e107890 */ /* 0x000fe4000ff3e0ff */
[----:B------:R-:W-:Y:S01]  /*2060*/  ULEA UR5, UR7, UR6, 0x3 ;  /* 0x0000000607057291 */ /* 0x000fe2000f8e18ff */
[----:B------:R-:W-:Y:S01]  /*2070*/  LOP3.LUT R12, R12, UR8, RZ, 0x3c, !PT ;  /* 0x000000080c0c7c12 */ /* 0x000fe2000f8e3cff */
[----:B------:R-:W-:Y:S02]  /*2080*/  ULOP3.LUT UR8, UR26, UR4, URZ, 0xfc, !UPT ;  /* 0x000000041a087292 */ /* 0x000fe4000f8efcff */
[----:B------:R-:W-:Y:S01]  /*2090*/  ULEA UR32, UR32, UR6, 0x1 ;  /* 0x0000000620207291 */ /* 0x000fe2000f8e08ff */
[----:B-1----:R-:W-:Y:S01]  /*20a0*/  SHF.L.U32 R0, R12, 0x1f, RZ ;  /* 0x0000001f0c007819 */ /* 0x002fe200000006ff */
[----:B------:R-:W-:Y:S02]  /*20b0*/  UIADD3 UR14, UP0, UPT, UR30, 0x180, URZ ;  /* 0x000001801e0e7890 */ /* 0x000fe4000ff1e0ff */
[----:B------:R-:W-:Y:S01]  /*20c0*/  ULEA UR8, UR8, UR6, 0x1 ;  /* 0x0000000608087291 */ /* 0x000fe2000f8e08ff */
[----:B------:R3:W4:Y:S01]  /*20d0*/  SYNCS.PHASECHK.TRANS64.TRYWAIT P0, [UR5+0x50], R0 ;  /* 0x00005000ff0075a7 */ /* 0x0007220008001105 */
[----:B------:R-:W-:-:S02]  /*20e0*/  ULOP3.LUT UR33, UR33, 0xfefffff8, URZ, 0xc0, !UPT ;  /* 0xfefffff821217892 */ /* 0x000fc4000f8ec0ff */
[----:B------:R-:W-:Y:S02]  /*20f0*/  UIADD3.X UR17, UPT, UPT, URZ, UR31, URZ, UP1, !UPT ;  /* 0x0000001fff117290 */ /* 0x000fe40008ffe4ff */
[----:B------:R-:W-:Y:S02]  /*2100*/  UIADD3 UR32, UPT, UPT, UR32, 0x10800, URZ ;  /* 0x0001080020207890 */ /* 0x000fe4000fffe0ff */
[----:B------:R-:W-:Y:S02]  /*2110*/  UPRMT UR5, URZ, 0x5410, UR24 ;  /* 0x00005410ff057896 */ /* 0x000fe40008000018 */
[----:B------:R-:W-:Y:S02]  /*2120*/  UIADD3 UR8, UPT, UPT, UR8, 0x24800, URZ ;  /* 0x0002480008087890 */ /* 0x000fe4000fffe0ff */
[----:B------:R-:W-:Y:S02]  /*2130*/  UIADD3.X UR15, UPT, UPT, URZ, UR31, URZ, UP0, !UPT ;  /* 0x0000001fff0f7290 */ /* 0x000fe400087fe4ff */
[----:B------:R-:W-:Y:S01]  /*2140*/  UPRMT UR4, URZ, 0x5410, UR21 ;  /* 0x00005410ff047896 */ /* 0x000fe20008000015 */
[----:B------:R-:W-:Y:S01]  /*2150*/  UMOV UR22, 0x0 ;  /* 0x0000000000167882 */ /* 0x000fe20000000000 */
[----:B------:R-:W-:Y:S01]  /*2160*/  UMOV UR23, 0x10000000 ;  /* 0x1000000000177882 */ /* 0x000fe20000000000 */
[----:B------:R-:W-:Y:S01]  /*2170*/  UMOV UR10, UR34 ;  /* 0x00000022000a7c82 */ /* 0x000fe20008000000 */
[----:B------:R-:W-:Y:S01]  /*2180*/  UMOV UR12, UR36 ;  /* 0x00000024000c7c82 */ /* 0x000fe20008000000 */
[----:B------:R-:W-:Y:S01]  /*2190*/  UMOV UR9, UR33 ;  /* 0x0000002100097c82 */ /* 0x000fe20008000000 */
[----:B------:R1:W-:Y:S01]  /*21a0*/  UTMALDG.3D.MULTICAST.2CTA [UR32], [UR16], UR5, desc[UR22] ;  /* 0x00001620100073b4 */ /* 0x0003e20008211805 */
[----:B------:R-:W-:-:S02]  /*21b0*/  UMOV UR13, UR29 ;  /* 0x0000001d000d7c82 */ /* 0x000fc40008000000 */
[----:B------:R2:W-:Y:S01]  /*21c0*/  UTMALDG.3D.MULTICAST.2CTA [UR8], [UR14], UR4, desc[UR22] ;  /* 0x000016080e0073b4 */ /* 0x0005e20008211804 */
[----:B-1----:R-:W-:Y:S01]  /*21d0*/  UIADD3 UR34, UPT, UPT, UR34, 0x20, URZ ;  /* 0x0000002022227890 */ /* 0x002fe2000fffe0ff */
[----:B--2---:R-:W-:Y:S01]  /*21e0*/  UMOV UR4, UR7 ;  /* 0x0000000700047c82 */ /* 0x004fe20008000000 */
[----:B---3--:R-:W-:Y:S10]  /*21f0*/  BRA.U UP2, `(.L_x_32) ;  /* 0xfffffffd02387547 */ /* 0x008ff4000b83ffff */
.L_x_26:
[----:B------:R-:W-:Y:S01]  /*2200*/  ULEA UR4, UR7, UR6, 0x3 ;  /* 0x0000000607047291 */ /* 0x000fe2000f8e18ff */
[----:B-1----:R-:W-:Y:S01]  /*2210*/  SHF.L.U32 R0, R12, 0x1f, RZ ;  /* 0x0000001f0c007819 */ /* 0x002fe200000006ff */
[----:B------:R-:W-:Y:S01]  /*2220*/  @!P1 SYNCS.ARRIVE.TRANS64.A1T0 RZ, [UR6+0xe8], RZ ;  /* 0x0000e8ffffff99a7 */ /* 0x000fe20008100006 */
[----:B------:R-:W-:-:S06]  /*2230*/  UISETP.GT.AND UP0, UPT, UR43, UR41, UPT ;  /* 0x000000292b00728c */ /* 0x000fcc000bf04270 */
[----:B--2-4-:R1:W2:Y:S03]  /*2240*/  SYNCS.PHASECHK.TRANS64.TRYWAIT P0, [UR4+0x50], R0 ;  /* 0x00005000ff0075a7 */ /* 0x0142a60008001104 */
[----:B------:R-:W-:Y:S05]  /*2250*/  BRA.U !UP0, `(.L_x_33) ;  /* 0x0000000108d47547 */ /* 0x000fea000b800000 */
[----:B------:R-:W-:Y:S01]  /*2260*/  UIADD3 UR28, UPT, UPT, UR46, UR13, URZ ;  /* 0x0000000d2e1c7290 */ /* 0x000fe2000fffe0ff */
[----:B------:R-:W-:-:S11]  /*2270*/  UMOV UR4, UR7 ;  /* 0x0000000700047c82 */ /* 0x000fd60008000000 */
.L_x_39:
[----:B------:R-:W-:Y:S01]  /*2280*/  ULEA UR17, UR4, UR6, 0x3 ;  /* 0x0000000604117291 */ /* 0x000fe2000f8e18ff */
[----:B--2---:R-:W-:Y:S01]  /*2290*/  @P3 MOV R2, 0x8000 ;  /* 0x0000800000023802 */ /* 0x004fe20000000f00 */
[----:B--2-4-:R-:W-:Y:S10]  /*22a0*/  @P0 BRA `(.L_x_34) ;  /* 0x00000000000c0947 */ /* 0x014ff40003800000 */
[----:B------:R-:W-:-:S04]  /*22b0*/  SHF.L.U32 R3, R12, 0x1f, RZ ;  /* 0x0000001f0c037819 */ /* 0x000fc800000006ff */
[----:B------:R-:W2:Y:S02]  /*22c0*/  SYNCS.PHASECHK.TRANS64.TRYWAIT P0, [UR17+0x50], R3 ;  /* 0x00005003ff0075a7 */ /* 0x000ea40008001111 */
[----:B--2---:R-:W-:Y:S05]  /*22d0*/  @!P0 BRA `(.L_x_35) ;  /* 0x0000009c007c8947 */ /* 0x004fea0003800000 */
.L_x_34:
[----:B------:R2:W-:Y:S01]  /*22e0*/  @P3 SYNCS.ARRIVE.TRANS64 RZ, [UR17], R2 ;  /* 0x00000002ffff39a7 */ /* 0x0005e20008000011 */
[----:B------:R-:W-:-:S04]  /*22f0*/  ULOP3.LUT UR5, UR25, 0x2, URZ, 0xfc, !UPT ;  /* 0x0000000219057892 */ /* 0x000fc8000f8efcff */
[----:B------:R-:W-:-:S09]  /*2300*/  UISETP.NE.AND UP0, UPT, UR5, 0x2, UPT ;  /* 0x000000020500788c */ /* 0x000fd2000bf05270 */
[----:B------:R-:W-:Y:S05]  /*2310*/  BRA.U UP0, `(.L_x_36) ;  /* 0x0000000100047547 */ /* 0x000fea000b800000 */
[----:B------:R-:W-:Y:S05]  /*2320*/  BPT.TRAP 0x1 ;  /* 0x000000040000795c */ /* 0x000fea0000300000 */
.L_x_36:
[----:B------:R-:W-:Y:S04]  /*2330*/  BSSY.RECONVERGENT B0, `(.L_x_37) ;  /* 0x0000003000007945 */ /* 0x000fe80003800200 */
[----:B------:R-:W-:Y:S05]  /*2340*/  @!P2 BRA `(.L_x_38) ;  /* 0x000000000004a947 */ /* 0x000fea0003800000 */
[----:B------:R-:W-:Y:S05]  /*2350*/  BPT.TRAP 0x1 ;  /* 0x000000040000795c */ /* 0x000fea0000300000 */
.L_x_38:
[----:B------:R-:W-:Y:S05]  /*2360*/  BSYNC.RECONVERGENT B0 ;  /* 0x0000000000007941 */ /* 0x000fea0003800200 */
.L_x_37:
[----:B------:R-:W-:Y:S02]  /*2370*/  UIADD3 UR5, UPT, UPT, UR4, 0x1, URZ ;  /* 0x0000000104057890 */ /* 0x000fe4000fffe0ff */
[----:B------:R-:W-:Y:S02]  /*2380*/  USHF.L.U32 UR4, UR4, 0xc, URZ ;  /* 0x0000000c04047899 */ /* 0x000fe400080006ff */
[----:B------:R-:W-:Y:S02]  /*2390*/  UISETP.NE.AND UP0, UPT, UR5, 0xa, UPT ;  /* 0x0000000a0500788c */ /* 0x000fe4000bf05270 */
[----:B------:R-:W-:Y:S02]  /*23a0*/  USHF.L.U32 UR18, UR13, 0x5, URZ ;  /* 0x000000050d127899 */ /* 0x000fe400080006ff */
[----:B------:R-:W-:Y:S02]  /*23b0*/  USEL UR8, URZ, 0x1, UP0 ;  /* 0x00000001ff087887 */ /* 0x000fe40008000000 */
[----:B------:R-:W-:-:S02]  /*23c0*/  USEL UR7, UR5, URZ, UP0 ;  /* 0x000000ff05077287 */ /* 0x000fc40008000000 */
[----:B------:R-:W-:Y:S02]  /*23d0*/  UIADD3 UR22, UP0, UPT, UR30, 0x180, URZ ;  /* 0x000001801e167890 */ /* 0x000fe4000ff1e0ff */
[----:B------:R-:W-:Y:S01]  /*23e0*/  ULEA UR5, UR7, UR6, 0x3 ;  /* 0x0000000607057291 */ /* 0x000fe2000f8e18ff */
[----:B------:R-:W-:Y:S01]  /*23f0*/  LOP3.LUT R12, R12, UR8, RZ, 0x3c, !PT ;  /* 0x000000080c0c7c12 */ /* 0x000fe2000f8e3cff */
[----:B------:R-:W-:Y:S02]  /*2400*/  UIADD3 UR13, UPT, UPT, UR13, 0x1, URZ ;  /* 0x000000010d0d7890 */ /* 0x000fe4000fffe0ff */
[----:B------:R-:W-:Y:S01]  /*2410*/  UIADD3 UR14, UP1, UPT, UR30, 0x80, URZ ;  /* 0x000000801e0e7890 */ /* 0x000fe2000ff3e0ff */
[----:B-1----:R-:W-:Y:S01]  /*2420*/  SHF.L.U32 R0, R12, 0x1f, RZ ;  /* 0x0000001f0c007819 */ /* 0x002fe200000006ff */
[----:B------:R-:W-:Y:S02]  /*2430*/  UIADD3.X UR23, UPT, UPT, URZ, UR31, URZ, UP0, !UPT ;  /* 0x0000001fff177290 */ /* 0x000fe400087fe4ff */
[----:B------:R-:W-:Y:S01]  /*2440*/  UISETP.NE.AND UP0, UPT, UR13, UR28, UPT ;  /* 0x0000001c0d00728c */ /* 0x000fe2000bf05270 */
[----:B------:R3:W4:Y:S01]  /*2450*/  SYNCS.PHASECHK.TRANS64.TRYWAIT P0, [UR5+0x50], R0 ;  /* 0x00005000ff0075a7 */ /* 0x0007220008001105 */
[----:B------:R-:W-:-:S02]  /*2460*/  ULOP3.LUT UR5, UR27, UR4, URZ, 0xfc, !UPT ;  /* 0x000000041b057292 */ /* 0x000fc4000f8efcff */
[----:B------:R-:W-:Y:S02]  /*2470*/  ULOP3.LUT UR4, UR26, UR4, URZ, 0xfc, !UPT ;  /* 0x000000041a047292 */ /* 0x000fe4000f8efcff */
[----:B------:R-:W-:Y:S02]  /*2480*/  ULEA UR5, UR5, UR6, 0x1 ;  /* 0x0000000605057291 */ /* 0x000fe4000f8e08ff */
[----:B------:R-:W-:Y:S02]  /*2490*/  ULEA UR4, UR4, UR6, 0x1 ;  /* 0x0000000604047291 */ /* 0x000fe4000f8e08ff */
[----:B------:R-:W-:Y:S02]  /*24a0*/  UIADD3 UR16, UPT, UPT, UR5, 0x10800, URZ ;  /* 0x0001080005107890 */ /* 0x000fe4000fffe0ff */
[----:B------:R-:W-:Y:S02]  /*24b0*/  ULOP3.LUT UR17, UR17, 0xfefffff8, URZ, 0xc0, !UPT ;  /* 0xfefffff811117892 */ /* 0x000fe4000f8ec0ff */
[----:B------:R-:W-:-:S02]  /*24c0*/  UIADD3.X UR15, UPT, UPT, URZ, UR31, URZ, UP1, !UPT ;  /* 0x0000001fff0f7290 */ /* 0x000fc40008ffe4ff */
[----:B------:R-:W-:Y:S02]  /*24d0*/  UPRMT UR5, URZ, 0x5410, UR24 ;  /* 0x00005410ff057896 */ /* 0x000fe40008000018 */
[----:B------:R-:W-:Y:S02]  /*24e0*/  UIADD3 UR8, UPT, UPT, UR4, 0x24800, URZ ;  /* 0x0002480004087890 */ /* 0x000fe4000fffe0ff */
[----:B------:R-:W-:Y:S01]  /*24f0*/  UPRMT UR4, URZ, 0x5410, UR21 ;  /* 0x00005410ff047896 */ /* 0x000fe20008000015 */
[----:B------:R-:W-:Y:S01]  /*2500*/  UMOV UR32, 0x0 ;  /* 0x0000000000207882 */ /* 0x000fe20000000000 */
[----:B------:R-:W-:Y:S01]  /*2510*/  UMOV UR33, 0x10000000 ;  /* 0x1000000000217882 */ /* 0x000fe20000000000 */
[----:B------:R-:W-:Y:S01]  /*2520*/  UMOV UR19, UR35 ;  /* 0x0000002300137c82 */ /* 0x000fe20008000000 */
[----:B------:R-:W-:Y:S01]  /*2530*/  UMOV UR20, UR36 ;  /* 0x0000002400147c82 */ /* 0x000fe20008000000 */
[----:B------:R-:W-:Y:S01]  /*2540*/  UMOV UR12, UR36 ;  /* 0x00000024000c7c82 */ /* 0x000fe20008000000 */
[----:B------:R-:W-:Y:S01]  /*2550*/  UMOV UR9, UR17 ;  /* 0x0000001100097c82 */ /* 0x000fe20008000000 */
[----:B------:R-:W-:Y:S01]  /*2560*/  UMOV UR10, UR18 ;  /* 0x00000012000a7c82 */ /* 0x000fe20008000000 */
[----:B------:R-:W-:Y:S01]  /*2570*/  UTMALDG.3D.MULTICAST.2CTA [UR16], [UR14], UR5, desc[UR32] ;  /* 0x000020100e0073b4 */ /* 0x000fe20008211805 */
[----:B------:R1:W-:Y:S02]  /*2580*/  UTMALDG.3D.MULTICAST.2CTA [UR8], [UR22], UR4, desc[UR32] ;  /* 0x00002008160073b4 */ /* 0x0003e40008211804 */
[----:B-1----:R-:W-:Y:S01]  /*2590*/  UMOV UR4, UR7 ;  /* 0x0000000700047c82 */ /* 0x002fe20008000000 */
[----:B---3--:R-:W-:Y:S05]  /*25a0*/  BRA.U UP0, `(.L_x_39) ;  /* 0xfffffffd00347547 */ /* 0x008fea000b83ffff */
.L_x_33:
[C---:B------:R-:W-:Y:S01]  /*25b0*/  LEA R3, R11.reuse, UR6, 0x3 ;  /* 0x000000060b037c11 */ /* 0x040fe2000f8e18ff */
[----:B------:R-:W-:Y:S01]  /*25c0*/  NOP ;  /* 0x0000000000007918 */ /* 0x000fe20000000000 */
[----:B-1----:R-:W-:Y:S02]  /*25d0*/  SHF.L.U32 R0, R10, 0x1f, RZ ;  /* 0x0000001f0a007819 */ /* 0x002fe400000006ff */
[----:B------:R-:W-:Y:S02]  /*25e0*/  LEA R5, R11, UR6, 0x4 ;  /* 0x000000060b057c11 */ /* 0x000fe4000f8e20ff */
[----:B--2-4-:R-:W1:Y:S02]  /*25f0*/  SYNCS.PHASECHK.TRANS64.TRYWAIT P0, [R3+URZ+0xf0], R0 ;  /* 0x0000f000030075a7 */ /* 0x014e6400080011ff */
[----:B-1----:R-:W-:Y:S05]  /*2600*/  @!P0 BRA `(.L_x_40) ;  /* 0x0000009800c88947 */ /* 0x002fea0003800000 */
.L_x_157:
[----:B------:R-:W2:Y:S01]  /*2610*/  LDS.128 R4, [R5+0x160] ;  /* 0x0001600005047984 */ /* 0x000ea20000000c00 */
[----:B------:R-:W-:Y:S01]  /*2620*/  UISETP.GE.AND UP0, UPT, UR42, 0x1, UPT ;  /* 0x000000012a00788c */ /* 0x000fe2000bf06270 */
[----:B------:R-:W-:Y:S01]  /*2630*/  @!PT LDS RZ, [RZ] ;  /* 0x00000000fffff984 */ /* 0x000fe20000000800 */
[----:B------:R-:W-:Y:S01]  /*2640*/  @!PT LDS RZ, [RZ] ;  /* 0x00000000fffff984 */ /* 0x000fe20000000800 */
[----:B------:R-:W-:Y:S01]  /*2650*/  @!PT LDS RZ, [RZ] ;  /* 0x00000000fffff984 */ /* 0x000fe20000000800 */
[----:B------:R-:W-:Y:S01]  /*2660*/  @!PT LDS RZ, [RZ] ;  /* 0x00000000fffff984 */ /* 0x000fe20000000800 */
[----:B------:R3:W-:Y:S06]  /*2670*/  MEMBAR.ALL.CTA ;  /* 0x0000000000007992 */ /* 0x0007ec0000008000 */
[----:B---3--:R-:W3:Y:S01]  /*2680*/  FENCE.VIEW.ASYNC.S ;  /* 0x00000000000073c6 */ /* 0x008ee20000000000 */
[----:B--2---:R-:W-:-:S13]  /*2690*/  LOP3.LUT P0, RZ, R6, 0x1, RZ, 0xc0, !PT ;  /* 0x0000000106ff7812 */ /* 0x004fda000780c0ff */
[----:B---3--:R-:W-:Y:S01]  /*26a0*/  VOTEU.ANY UP1, P0 ;  /* 0x0000000000ff7886 */ /* 0x008fe20000020100 */
[----:B------:R-:W-:-:S13]  /*26b0*/  PLOP3.LUT P0, PT, PT, PT, UP1, 0x80, 0x8 ;  /* 0x000000000008781c */ /* 0x000fda0003f0f018 */
[----:B-1----:R-:W-:Y:S02]  /*26c0*/  @P0 LOP3.LUT R0, R5, 0xffff, RZ, 0xc0, !PT ;  /* 0x0000ffff05000812 */ /* 0x002fe400078ec0ff */
[----:B------:R-:W-:Y:S02]  /*26d0*/  @P0 MOV R2, R4 ;  /* 0x0000000400020202 */ /* 0x000fe40000000f00 */
[----:B------:R-:W-:Y:S01]  /*26e0*/  @P0 R2UR UR5, R0 ;  /* 0x00000000000502ca */ /* 0x000fe200000e0000 */
[----:B------:R-:W-:Y:S01]  /*26f0*/  VIADD R0, R3, 0x100 ;  /* 0x0000010003007836 */ /* 0x000fe20000000000 */
[----:B------:R-:W-:Y:S02]  /*2700*/  @P0 SHF.R.U32.HI R4, RZ, 0x10, R5 ;  /* 0x00000010ff040819 */ /* 0x000fe40000011605 */
[----:B------:R-:W-:Y:S02]  /*2710*/  @P0 R2UR UR8, R2 ;  /* 0x00000000020802ca */ /* 0x000fe400000e0000 */
[----:B------:R-:W-:-:S02]  /*2720*/  PRMT R0, RZ, 0x654, R0 ;  /* 0x00000654ff007816 */ /* 0x000fc40000000000 */
[----:B------:R-:W-:Y:S02]  /*2730*/  @P0 R2UR UR4, R4 ;  /* 0x00000000040402ca */ /* 0x000fe400000e0000 */
[----:B------:R1:W-:Y:S03]  /*2740*/  SYNCS.ARRIVE.TRANS64.RED.A1T0 RZ, [R0+URZ], RZ ;  /* 0x000000ff00ff79a7 */ /* 0x0003e600081004ff */
[----:B------:R-:W-:-:S04]  /*2750*/  @UP1 UMOV UR37, UR5 ;  /* 0x0000000500251c82 */ /* 0x000fc80008000000 */
[----:B------:R-:W-:-:S04]  /*2760*/  @UP1 UMOV UR38, UR8 ;  /* 0x0000000800261c82 */ /* 0x000fc80008000000 */
[----:B------:R-:W-:Y:S01]  /*2770*/  @UP1 UMOV UR36, UR4 ;  /* 0x0000000400241c82 */ /* 0x000fe20008000000 */
[----:B------:R-:W-:Y:S05]  /*2780*/  BRA.U !UP0, `(.L_x_41) ;  /* 0x0000000108d47547 */ /* 0x000fea000b800000 */
[----:B------:R-:W2:Y:S01]  /*2790*/  LDCU.128 UR12, c[0x0][0xb10] ;  /* 0x00016200ff0c77ac */ /* 0x000ea20008000c00 */
[----:B------:R-:W3:Y:S01]  /*27a0*/  LDCU UR28, c[0x0][0xb20] ;  /* 0x00016400ff1c77ac */ /* 0x000ee20008000800 */
[----:B------:R-:W4:Y:S01]  /*27b0*/  LDCU UR20, c[0x0][0xb0c] ;  /* 0x00016180ff1477ac */ /* 0x000f220008000800 */
[----:B------:R-:W1:Y:S01]  /*27c0*/  LDCU.64 UR10, c[0x0][0xb28] ;  /* 0x00016500ff0a77ac */ /* 0x000e620008000a00 */
[----:B------:R-:W-:Y:S02]  /*27d0*/  UISETP.NE.AND UP3, UPT, UR42, 0x1, UPT ;  /* 0x000000012a00788c */ /* 0x000fe4000bf65270 */
[----:B--2---:R-:W-:Y:S02]  /*27e0*/  UIMAD.WIDE.U32 UR8, UR39, UR15, URZ ;  /* 0x0000000f270872a5 */ /* 0x004fe4000f8e00ff */
[----:B------:R-:W-:Y:S02]  /*27f0*/  UIMAD.WIDE.U32 UR4, UR40, UR12, URZ ;  /* 0x0000000c280472a5 */ /* 0x000fe4000f8e00ff */
[----:B------:R-:W-:-:S02]  /*2800*/  UISETP.NE.AND UP0, UPT, UR14, 0x1, UPT ;  /* 0x000000010e00788c */ /* 0x000fc4000bf05270 */
[----:B------:R-:W-:Y:S01]  /*2810*/  UIMAD.WIDE.U32 UR22, UR37, UR15, URZ ;  /* 0x0000000f251672a5 */ /* 0x000fe2000f8e00ff */
[----:B------:R-:W-:Y:S02]  /*2820*/  UMOV UR8, UR9 ;  /* 0x0000000900087c82 */ /* 0x000fe40008000000 */
[----:B------:R-:W-:Y:S01]  /*2830*/  UMOV UR4, UR5 ;  /* 0x0000000500047c82 */ /* 0x000fe20008000000 */
[----:B---3--:R-:W-:Y:S02]  /*2840*/  USHF.R.U32.HI UR8, URZ, UR28, UR8 ;  /* 0x0000001cff087299 */ /* 0x008fe40008011608 */
[----:B----4-:R-:W-:Y:S02]  /*2850*/  UISETP.NE.AND UP2, UPT, UR20, 0x1, UPT ;  /* 0x000000011400788c */ /* 0x010fe4000bf45270 */
[----:B------:R-:W-:Y:S02]  /*2860*/  USHF.R.U32.HI UR4, URZ, UR13, UR4 ;  /* 0x0000000dff047299 */ /* 0x000fe40008011604 */
[----:B------:R-:W-:-:S02]  /*2870*/  USEL UR5, UR39, UR8, !UP0 ;  /* 0x0000000827057287 */ /* 0x000fc4000c000000 */
[----:B------:R-:W-:Y:S02]  /*2880*/  USEL UR8, UR40, UR4, !UP2 ;  /* 0x0000000428087287 */ /* 0x000fe4000d000000 */
[----:B-1----:R-:W-:Y:S01]  /*2890*/  UIMAD.WIDE.U32 UR16, UR5, UR10, URZ ;  /* 0x0000000a051072a5 */ /* 0x002fe2000f8e00ff */
[----:B------:R-:W-:Y:S01]  /*28a0*/  UMOV UR4, UR23 ;  /* 0x0000001700047c82 */ /* 0x000fe20008000000 */
[----:B------:R-:W-:Y:S02]  /*28b0*/  UIMAD.WIDE.U32 UR18, UR38, UR12, URZ ;  /* 0x0000000c261272a5 */ /* 0x000fe4000f8e00ff */
[----:B------:R-:W-:-:S03]  /*28c0*/  UIMAD.WIDE.U32 UR22, UR8, UR10, URZ ;  /* 0x0000000a081672a5 */ /* 0x000fc6000f8e00ff */
[----:B------:R-:W-:Y:S01]  /*28d0*/  UMOV UR16, UR17 ;  /* 0x0000001100107c82 */ /* 0x000fe20008000000 */
[----:B------:R-:W-:Y:S02]  /*28e0*/  USHF.R.U32.HI UR4, URZ, UR28, UR4 ;  /* 0x0000001cff047299 */ /* 0x000fe40008011604 */
[----:B------:R-:W-:Y:S01]  /*28f0*/  @UP3 USHF.R.U32.HI UR5, URZ, UR11, UR16 ;  /* 0x0000000bff053299 */ /* 0x000fe20008011610 */
[----:B------:R-:W-:Y:S01]  /*2900*/  UMOV UR18, UR19 ;  /* 0x0000001300127c82 */ /* 0x000fe20008000000 */
[----:B------:R-:W-:Y:S01]  /*2910*/  UMOV UR22, UR23 ;  /* 0x0000001700167c82 */ /* 0x000fe20008000000 */
[----:B------:R-:W-:Y:S02]  /*2920*/  USHF.R.U32.HI UR13, URZ, UR13, UR18 ;  /* 0x0000000dff0d7299 */ /* 0x000fe40008011612 */
[----:B------:R-:W-:Y:S02]  /*2930*/  USEL UR4, UR37, UR4, !UP0 ;  /* 0x0000000425047287 */ /* 0x000fe4000c000000 */
[----:B------:R-:W-:-:S02]  /*2940*/  @UP3 USHF.R.U32.HI UR8, URZ, UR11, UR22 ;  /* 0x0000000bff083299 */ /* 0x000fc40008011616 */
[----:B------:R-:W-:Y:S02]  /*2950*/  UIMAD UR9, UR42, UR5, URZ ;  /* 0x000000052a0972a4 */ /* 0x000fe4000f8e02ff */
[----:B------:R-:W-:Y:S02]  /*2960*/  USEL UR5, UR38, UR13, !UP2 ;  /* 0x0000000d26057287 */ /* 0x000fe4000d000000 */
[----:B------:R-:W-:Y:S02]  /*2970*/  UIMAD UR12, UR42, UR8, URZ ;  /* 0x000000082a0c72a4 */ /* 0x000fe4000f8e02ff */
[----:B------:R-:W-:Y:S02]  /*2980*/  UISETP.GE.AND UP0, UPT, UR4, UR9, UPT ;  /* 0x000000090400728c */ /* 0x000fe4000bf06270 */
[----:B------:R-:W-:Y:S02]  /*2990*/  UIMAD.WIDE.U32 UR16, UR4, UR10, URZ ;  /* 0x0000000a041072a5 */ /* 0x000fe4000f8e00ff */
[----:B------:R-:W-:-:S02]  /*29a0*/  UISETP.GE.OR UP0, UPT, UR5, UR12, UP0 ;  /* 0x0000000c0500728c */ /* 0x000fc40008706670 */
        /* <DEDUP_REMOVED lines=19> */
.L_x_41:
[----:B------:R-:W2:Y:S02]  /*2ae0*/  LDCU UR4, c[0x0][0xb30] ;  /* 0x00016600ff0477ac */ /* 0x000ea40008000800 */
[----:B--2---:R-:W-:-:S09]  /*2af0*/  UISETP.NE.AND UP0, UPT, UR4, 0x1, UPT ;  /* 0x000000010400788c */ /* 0x004fd2000bf05270 */
[----:B------:R-:W-:Y:S05]  /*2b00*/  BRA.U UP0, `(.L_x_42) ;  /* 0x0000000100447547 */ /* 0x000fea000b800000 */
[----:B------:R-:W2:Y:S01]  /*2b10*/  LDCU.128 UR12, c[0x0][0xb10] ;  /* 0x00016200ff0c77ac */ /* 0x000ea20008000c00 */
[----:B------:R-:W3:Y:S01]  /*2b20*/  LDCU UR10, c[0x0][0xb0c] ;  /* 0x00016180ff0a77ac */ /* 0x000ee20008000800 */
[----:B------:R-:W4:Y:S01]  /*2b30*/  LDCU UR11, c[0x0][0xb20] ;  /* 0x00016400ff0b77ac */ /* 0x000f220008000800 */
[----:B--2---:R-:W-:Y:S02]  /*2b40*/  UIMAD.WIDE.U32 UR8, UR38, UR12, URZ ;  /* 0x0000000c260872a5 */ /* 0x004fe4000f8e00ff */
[----:B------:R-:W-:Y:S02]  /*2b50*/  UIMAD.WIDE.U32 UR4, UR37, UR15, URZ ;  /* 0x0000000f250472a5 */ /* 0x000fe4000f8e00ff */
[----:B---3--:R-:W-:Y:S02]  /*2b60*/  UISETP.NE.AND UP2, UPT, UR10, 0x1, UPT ;  /* 0x000000010a00788c */ /* 0x008fe4000bf45270 */
[----:B------:R-:W-:Y:S01]  /*2b70*/  UISETP.NE.AND UP0, UPT, UR14, 0x1, UPT ;  /* 0x000000010e00788c */ /* 0x000fe2000bf05270 */
[----:B------:R-:W-:-:S02]  /*2b80*/  UMOV UR8, UR9 ;  /* 0x0000000900087c82 */ /* 0x000fc40008000000 */
[----:B------:R-:W-:Y:S01]  /*2b90*/  UMOV UR4, UR5 ;  /* 0x0000000500047c82 */ /* 0x000fe20008000000 */
[----:B------:R-:W-:Y:S02]  /*2ba0*/  USHF.R.U32.HI UR13, URZ, UR13, UR8 ;  /* 0x0000000dff0d7299 */ /* 0x000fe40008011608 */
[----:B----4-:R-:W-:Y:S02]  /*2bb0*/  USHF.R.U32.HI UR4, URZ, UR11, UR4 ;  /* 0x0000000bff047299 */ /* 0x010fe40008011604 */
[----:B------:R-:W-:Y:S02]  /*2bc0*/  USEL UR5, UR38, UR13, !UP2 ;  /* 0x0000000d26057287 */ /* 0x000fe4000d000000 */
[----:B------:R-:W-:-:S04]  /*2bd0*/  USEL UR4, UR37, UR4, !UP0 ;  /* 0x0000000425047287 */ /* 0x000fc8000c000000 */
[----:B------:R-:W-:Y:S02]  /*2be0*/  UIADD3 UR8, UPT, UPT, UR5, -UR4, URZ ;  /* 0x8000000405087290 */ /* 0x000fe4000fffe0ff */
[----:B------:R-:W-:Y:S02]  /*2bf0*/  UIADD3 UR4, UPT, UPT, -UR5, UR4, URZ ;  /* 0x0000000405047290 */ /* 0x000fe4000fffe1ff */
[----:B------:R-:W-:Y:S02]  /*2c00*/  UIMAD UR37, UR8, UR14, UR37 ;  /* 0x0000000e082572a4 */ /* 0x000fe4000f8e0225 */
[----:B------:R-:W-:-:S12]  /*2c10*/  UIMAD UR38, UR4, UR10, UR38 ;  /* 0x0000000a042672a4 */ /* 0x000fd8000f8e0226 */
.L_x_42:
[----:B------:R-:W-:Y:S01]  /*2c20*/  VIADD R11, R11, 0x1 ;  /* 0x000000010b0b7836 */ /* 0x000fe20000000000 */
[----:B------:R-:W-:Y:S01]  /*2c30*/  R2UR UR4, R152 ;  /* 0x00000000980472ca */ /* 0x000fe200000e0000 */
[----:B------:R-:W-:Y:S01]  /*2c40*/  UIADD3 UR16, UPT, UPT, UR38, UR63, URZ ;  /* 0x0000003f26107290 */ /* 0x000fe2000fffe0ff */
[----:B------:R-:W-:Y:S02]  /*2c50*/  PLOP3.LUT P1, PT, PT, PT, PT, 0x80, 0x8 ;  /* 0x000000000008781c */ /* 0x000fe40003f2f070 */
[----:B------:R-:W-:-:S04]  /*2c60*/  ISETP.NE.AND P0, PT, R11, 0x2, PT ;  /* 0x000000020b00780c */ /* 0x000fc80003f05270 */
[----:B------:R-:W-:Y:S02]  /*2c70*/  SEL R3, RZ, 0x1, P0 ;  /* 0x00000001ff037807 */ /* 0x000fe40000000000 */
[----:B------:R-:W-:Y:S02]  /*2c80*/  SEL R11, R11, RZ, P0 ;  /* 0x000000ff0b0b7207 */ /* 0x000fe40000000000 */
[----:B------:R-:W-:Y:S01]  /*2c90*/  LOP3.LUT R10, R10, R3, RZ, 0x3c, !PT ;  /* 0x000000030a0a7212 */ /* 0x000fe200078e3cff */
[----:B------:R-:W-:Y:S01]  /*2ca0*/  UIADD3 UR20, UPT, UPT, UR37, UR4, URZ ;  /* 0x0000000425147290 */ /* 0x000fe2000fffe0ff */
[----:B------:R-:W-:Y:S11]  /*2cb0*/  BRA.U UP1, `(.L_x_43) ;  /* 0xfffffff101087547 */ /* 0x000ff6000b83ffff */
[----:B------:R-:W-:Y:S01]  /*2cc0*/  UIADD3 UR8, UPT, UPT, UR6, 0x50, URZ ;  /* 0x0000005006087890 */ /* 0x000fe2000fffe0ff */
[----:B------:R-:W-:-:S03]  /*2cd0*/  SHF.L.U32 R3, R12, 0x1f, RZ ;  /* 0x0000001f0c037819 */ /* 0x000fc600000006ff */
[----:B------:R-:W-:-:S09]  /*2ce0*/  ULEA UR4, UR7, UR8, 0x3 ;  /* 0x0000000807047291 */ /* 0x000fd2000f8e18ff */
[----:B------:R-:W2:Y:S02]  /*2cf0*/  SYNCS.PHASECHK.TRANS64.TRYWAIT P0, [UR4], R3 ;  /* 0x00000003ff0075a7 */ /* 0x000ea40008001104 */
[----:B--2---:R-:W-:Y:S05]  /*2d00*/  @!P0 BRA `(.L_x_44) ;  /* 0x00000094001c8947 */ /* 0x004fea0003800000 */
.L_x_159:
[----:B------:R-:W-:-:S04]  /*2d10*/  UIADD3 UR4, UPT, UPT, UR7, 0x1, URZ ;  /* 0x0000000107047890 */ /* 0x000fc8000fffe0ff */
[----:B------:R-:W-:-:S04]  /*2d20*/  UISETP.NE.AND UP0, UPT, UR4, 0xa, UPT ;  /* 0x0000000a0400788c */ /* 0x000fc8000bf05270 */
[----:B------:R-:W-:Y:S02]  /*2d30*/  USEL UR6, URZ, 0x1, UP0 ;  /* 0x00000001ff067887 */ /* 0x000fe40008000000 */
[----:B------:R-:W-:-:S04]  /*2d40*/  USEL UR4, UR4, URZ, UP0 ;  /* 0x000000ff04047287 */ /* 0x000fc80008000000 */
[----:B------:R-:W-:Y:S01]  /*2d50*/  ULEA UR5, UR4, UR8, 0x3 ;  /* 0x0000000804057291 */ /* 0x000fe2000f8e18ff */
[----:B------:R-:W-:-:S04]  /*2d60*/  LOP3.LUT R2, R12, UR6, RZ, 0x3c, !PT ;  /* 0x000000060c027c12 */ /* 0x000fc8000f8e3cff */
[----:B-1----:R-:W-:-:S04]  /*2d70*/  SHF.L.U32 R3, R2, 0x1f, RZ ;  /* 0x0000001f02037819 */ /* 0x002fc800000006ff */
[----:B------:R-:W1:Y:S02]  /*2d80*/  SYNCS.PHASECHK.TRANS64.TRYWAIT P0, [UR5], R3 ;  /* 0x00000003ff0075a7 */ /* 0x000e640008001105 */
[----:B-1----:R-:W-:Y:S05]  /*2d90*/  @!P0 BRA `(.L_x_45) ;  /* 0x0000009400108947 */ /* 0x002fea0003800000 */
.L_x_161:
        /* <DEDUP_REMOVED lines=9> */
.L_x_163:
        /* <DEDUP_REMOVED lines=9> */
.L_x_165:
        /* <DEDUP_REMOVED lines=9> */
.L_x_167:
        /* <DEDUP_REMOVED lines=9> */
.L_x_169:
        /* <DEDUP_REMOVED lines=9> */
.L_x_171:
        /* <DEDUP_REMOVED lines=9> */
.L_x_173:
        /* <DEDUP_REMOVED lines=9> */
.L_x_175:
[----:B------:R-:W-:-:S04]  /*3190*/  UIADD3 UR4, UPT, UPT, UR4, 0x1, URZ ;  /* 0x0000000104047890 */ /* 0x000fc8000fffe0ff */
[----:B------:R-:W-:-:S04]  /*31a0*/  UISETP.NE.AND UP0, UPT, UR4, 0xa, UPT ;  /* 0x0000000a0400788c */ /* 0x000fc8000bf05270 */
[----:B------:R-:W-:Y:S02]  /*31b0*/  USEL UR5, URZ, 0x1, UP0 ;  /* 0x00000001ff057887 */ /* 0x000fe40008000000 */
[----:B------:R-:W-:-:S04]  /*31c0*/  USEL UR4, UR4, URZ, UP0 ;  /* 0x000000ff04047287 */ /* 0x000fc80008000000 */
[----:B------:R-:W-:Y:S01]  /*31d0*/  ULEA UR4, UR4, UR8, 0x3 ;  /* 0x0000000804047291 */ /* 0x000fe2000f8e18ff */
[----:B-1----:R-:W-:-:S04]  /*31e0*/  LOP3.LUT R3, R2, UR5, RZ, 0x3c, !PT ;  /* 0x0000000502037c12 */ /* 0x002fc8000f8e3cff */
[----:B------:R-:W-:Y:S01]  /*31f0*/  SHF.L.U32 R3, R3, 0x1f, RZ ;  /* 0x0000001f03037819 */ /* 0x000fe200000006ff */
[----:B------:R-:W-:-:S07]  /*3200*/  IMAD.U32 R0, RZ, RZ, UR4 ;  /* 0x00000004ff007e24 */ /* 0x000fce000f8e00ff */
.L_x_53:
[----:B-1----:R1:W2:Y:S02]  /*3210*/  SYNCS.PHASECHK.TRANS64.TRYWAIT P0, [R0+URZ], R3 ;  /* 0x00000003000075a7 */ /* 0x0022a400080011ff */
[----:B--2---:R-:W-:Y:S05]  /*3220*/  @!P0 NANOSLEEP.SYNCS 0x989680 ;  /* 0x009896800000895d */ /* 0x004fea0003900000 */
[----:B------:R-:W2:Y:S02]  /*3230*/  @!P0 SYNCS.PHASECHK.TRANS64 P0, [R0+URZ], R3 ;  /* 0x00000003000085a7 */ /* 0x000ea400080010ff */
[----:B--2---:R-:W-:Y:S05]  /*3240*/  @P0 EXIT ;  /* 0x000000000000094d */ /* 0x004fea0003800000 */
[----:B------:R-:W-:Y:S05]  /*3250*/  BRA `(.L_x_53) ;  /* 0xfffffffc00ec7947 */ /* 0x000fea000383ffff */
.L_x_23:
[----:B------:R-:W-:-:S04]  /*3260*/  UISETP.NE.AND UP0, UPT, UR47, URZ, UPT ;  /* 0x000000ff2f00728c */ /* 0x000fc8000bf05270 */
[----:B------:R-:W-:-:S09]  /*3270*/  UISETP.NE.OR UP0, UPT, UR25, 0x1, UP0 ;  /* 0x000000011900788c */ /* 0x000fd20008705670 */
[----:B------:R-:W-:Y:S05]  /*3280*/  BRA.U UP0, `(.L_x_54) ;  /* 0x0000000500487547 */ /* 0x000fea000b800000 */
[----:B------:R-:W-:Y:S01]  /*3290*/  ISETP.GE.U32.AND P2, PT, R0, 0x10, PT ;  /* 0x000000100000780c */ /* 0x000fe20003f46070 */
[----:B------:R-:W-:Y:S01]  /*32a0*/  IMAD.MOV.U32 R12, RZ, RZ, 0x1 ;  /* 0x00000001ff0c7424 */ /* 0x000fe200078e00ff */
[----:B------:R-:W-:Y:S02]  /*32b0*/  CS2R R10, SRZ ;  /* 0x00000000000a7805 */ /* 0x000fe4000001ff00 */
[----:B------:R-:W-:Y:S01]  /*32c0*/  CS2R R8, SRZ ;  /* 0x0000000000087805 */ /* 0x000fe2000001ff00 */
[----:B------:R-:W-:Y:S01]  /*32d0*/  UMOV UR6, 0x400 ;  /* 0x0000040000067882 */ /* 0x000fe20000000000 */
[----:B------:R-:W-:Y:S01]  /*32e0*/  UMOV UR5, URZ ;  /* 0x000000ff00057c82 */ /* 0x000fe20008000000 */
[----:B------:R-:W-:-:S12]  /*32f0*/  ULEA UR6, UR47, UR6, 0x18 ;  /* 0x000000062f067291 */ /* 0x000fd8000f8ec0ff */
.L_x_58:
[----:B------:R-:W-:Y:S02]  /*3300*/  LEA R2, R8, UR6, 0x3 ;  /* 0x0000000608027c11 */ /* 0x000fe4000f8e18ff */
[----:B------:R-:W-:-:S03]  /*3310*/  SHF.L.U32 R5, R9, 0x1f, RZ ;  /* 0x0000001f09057819 */ /* 0x000fc600000006ff */
[----:B------:R-:W-:Y:S01]  /*3320*/  VIADD R4, R2, 0x140 ;  /* 0x0000014002047836 */ /* 0x000fe20000000000 */
[----:B------:R-:W1:Y:S02]  /*3330*/  SYNCS.PHASECHK.TRANS64.TRYWAIT P0, [R2+URZ+0x130], R5 ;  /* 0x00013005020075a7 */ /* 0x000e6400080011ff */
[----:B-1----:R-:W-:Y:S05]  /*3340*/  @!P0 BRA `(.L_x_55) ;  /* 0x0000009000648947 */ /* 0x002fea0003800000 */
.L_x_176:
[----:B------:R-:W-:Y:S01]  /*3350*/  ULEA UR4, UR5, UR6, 0x3 ;  /* 0x0000000605047291 */ /* 0x000fe2000f8e18ff */
[----:B------:R-:W-:Y:S02]  /*3360*/  PRMT R4, RZ, 0x654, R4 ;  /* 0x00000654ff047816 */ /* 0x000fe40000000004 */
[----:B-1----:R-:W-:Y:S01]  /*3370*/  SHF.L.U32 R5, R12, 0x1f, RZ ;  /* 0x0000001f0c057819 */ /* 0x002fe200000006ff */
[----:B------:R-:W-:Y:S01]  /*3380*/  UIADD3 UR7, UPT, UPT, UR4, 0xf0, URZ ;  /* 0x000000f004077890 */ /* 0x000fe2000fffe0ff */
[----:B------:R1:W-:Y:S05]  /*3390*/  SYNCS.ARRIVE.TRANS64.RED.A1T0 RZ, [R4+URZ], RZ ;  /* 0x000000ff04ff79a7 */ /* 0x0003ea00081004ff */
[----:B------:R-:W-:Y:S01]  /*33a0*/  IMAD.U32 R7, RZ, RZ, UR7 ;  /* 0x00000007ff077e24 */ /* 0x000fe2000f8e00ff */
[----:B------:R-:W2:Y:S04]  /*33b0*/  SYNCS.PHASECHK.TRANS64.TRYWAIT P0, [UR4+0x100], R5 ;  /* 0x00010005ff0075a7 */ /* 0x000ea80008001104 */
[----:B------:R-:W-:Y:S01]  /*33c0*/  PRMT R6, R0, 0x654, R7 ;  /* 0x0000065400067816 */ /* 0x000fe20000000007 */
[----:B-1----:R-:W-:Y:S01]  /*33d0*/  @!P2 IMAD.MOV.U32 R4, RZ, RZ, 0x10 ;  /* 0x00000010ff04a424 */ /* 0x002fe200078e00ff */
[----:B--2---:R-:W-:Y:S06]  /*33e0*/  @!P0 BRA `(.L_x_56) ;  /* 0x0000009000508947 */ /* 0x004fec0003800000 */
.L_x_178:
[----:B------:R-:W-:Y:S01]  /*33f0*/  ULEA UR8, UR5, UR6, 0x4 ;  /* 0x0000000605087291 */ /* 0x000fe2000f8e20ff */
[----:B------:R-:W-:Y:S01]  /*3400*/  SEL R3, R6, R3, !P2 ;  /* 0x0000000306037207 */ /* 0x000fe20005000000 */
[----:B------:R-:W-:Y:S01]  /*3410*/  UIADD3 UR9, UPT, UPT, UR4, 0xf0, URZ ;  /* 0x000000f004097890 */ /* 0x000fe2000fffe0ff */
[----:B-1----:R-:W-:Y:S01]  /*3420*/  LEA R2, R11, UR6, 0x3 ;  /* 0x000000060b027c11 */ /* 0x002fe2000f8e18ff */
[----:B------:R-:W-:Y:S01]  /*3430*/  UIADD3 UR8, UPT, UPT, UR8, 0x160, URZ ;  /* 0x0000016008087890 */ /* 0x000fe2000fffe0ff */
[----:B------:R-:W-:Y:S01]  /*3440*/  SHF.L.U32 R5, R10, 0x1f, RZ ;  /* 0x0000001f0a057819 */ /* 0x000fe200000006ff */
[----:B------:R1:W-:Y:S01]  /*3450*/  @!P2 SYNCS.ARRIVE.TRANS64.RED RZ, [R3+URZ], R4 ;  /* 0x0000000403ffa9a7 */ /* 0x0003e200080004ff */
[----:B------:R-:W-:Y:S01]  /*3460*/  UIADD3 UR4, UPT, UPT, UR5, 0x1, URZ ;  /* 0x0000000105047890 */ /* 0x000fe2000fffe0ff */
[----:B------:R-:W-:-:S03]  /*3470*/  VIADD R8, R8, 0x1 ;  /* 0x0000000108087836 */ /* 0x000fc60000000000 */
[----:B------:R-:W-:Y:S02]  /*3480*/  UISETP.NE.AND UP0, UPT, UR4, 0x2, UPT ;  /* 0x000000020400788c */ /* 0x000fe4000bf05270 */
[----:B------:R-:W-:Y:S06]  /*3490*/  UGETNEXTWORKID.BROADCAST [UR8], [UR9] ;  /* 0x00000000080073ca */ /* 0x000fec0008000100 */
[----:B------:R-:W-:Y:S01]  /*34a0*/  USEL UR7, URZ, 0x1, UP0 ;  /* 0x00000001ff077887 */ /* 0x000fe20008000000 */
[----:B------:R-:W-:Y:S01]  /*34b0*/  ISETP.NE.AND P0, PT, R8, 0x2, PT ;  /* 0x000000020800780c */ /* 0x000fe20003f05270 */
[----:B------:R-:W-:Y:S01]  /*34c0*/  USEL UR5, UR4, URZ, UP0 ;  /* 0x000000ff04057287 */ /* 0x000fe20008000000 */
[----:B------:R-:W2:Y:S03]  /*34d0*/  SYNCS.PHASECHK.TRANS64.TRYWAIT P1, [R2+URZ+0xf0], R5 ;  /* 0x0000f005020075a7 */ /* 0x000ea600080211ff */
[----:B------:R-:W-:Y:S01]  /*34e0*/  LOP3.LUT R12, R12, UR7, RZ, 0x3c, !PT ;  /* 0x000000070c0c7c12 */ /* 0x000fe2000f8e3cff */
[----:B-12---:R-:W-:Y:S07]  /*34f0*/  @!P1 BRA `(.L_x_57) ;  /* 0x0000009000249947 */ /* 0x006fee0003800000 */
.L_x_179:
[C---:B------:R-:W-:Y:S01]  /*3500*/  LEA R4, R11.reuse, UR6, 0x4 ;  /* 0x000000060b047c11 */ /* 0x040fe2000f8e20ff */
[----:B-1----:R-:W-:Y:S01]  /*3510*/  VIADD R2, R2, 0x100 ;  /* 0x0000010002027836 */ /* 0x002fe20000000000 */
[----:B------:R-:W-:Y:S01]  /*3520*/  SEL R8, R8, RZ, P0 ;  /* 0x000000ff08087207 */ /* 0x000fe20000000000 */
[----:B------:R-:W-:-:S03]  /*3530*/  VIADD R11, R11, 0x1 ;  /* 0x000000010b0b7836 */ /* 0x000fc60000000000 */
[----:B------:R-:W1:Y:S01]  /*3540*/  LDS.128 R4, [R4+0x160] ;  /* 0x0001600004047984 */ /* 0x000e620000000c00 */
[----:B------:R-:W-:Y:S02]  /*3550*/  PRMT R2, RZ, 0x654, R2 ;  /* 0x00000654ff027816 */ /* 0x000fe40000000002 */
[C---:B------:R-:W-:Y:S01]  /*3560*/  ISETP.NE.AND P1, PT, R11.reuse, 0x2, PT ;  /* 0x000000020b00780c */ /* 0x040fe20003f25270 */
[----:B------:R-:W-:Y:S01]  /*3570*/  @!PT LDS RZ, [RZ] ;  /* 0x00000000fffff984 */ /* 0x000fe20000000800 */
[----:B------:R-:W-:Y:S01]  /*3580*/  @!PT LDS RZ, [RZ] ;  /* 0x00000000fffff984 */ /* 0x000fe20000000800 */
[----:B------:R-:W-:Y:S01]  /*3590*/  @!PT LDS RZ, [RZ] ;  /* 0x00000000fffff984 */ /* 0x000fe20000000800 */
[----:B------:R-:W-:Y:S01]  /*35a0*/  @!PT LDS RZ, [RZ] ;  /* 0x00000000fffff984 */ /* 0x000fe20000000800 */
[----:B------:R2:W-:Y:S06]  /*35b0*/  MEMBAR.ALL.CTA ;  /* 0x0000000000007992 */ /* 0x0005ec0000008000 */
[----:B--2---:R-:W2:Y:S01]  /*35c0*/  FENCE.VIEW.ASYNC.S ;  /* 0x00000000000073c6 */ /* 0x004ea20000000000 */
[----:B------:R-:W-:Y:S01]  /*35d0*/  SEL R11, R11, RZ, P1 ;  /* 0x000000ff0b0b7207 */ /* 0x000fe20000800000 */
[----:B--2---:R2:W-:Y:S01]  /*35e0*/  SYNCS.ARRIVE.TRANS64.RED.A1T0 RZ, [R2+URZ], RZ ;  /* 0x000000ff02ff79a7 */ /* 0x0045e200081004ff */
[----:B-1----:R-:W-:-:S02]  /*35f0*/  LOP3.LUT P3, RZ, R6, 0x1, RZ, 0xc0, !PT ;  /* 0x0000000106ff7812 */ /* 0x002fc4000786c0ff */
[----:B------:R-:W-:-:S04]  /*3600*/  SEL R5, RZ, 0x1, P1 ;  /* 0x00000001ff057807 */ /* 0x000fc80000800000 */
[----:B------:R-:W-:Y:S02]  /*3610*/  LOP3.LUT R10, R10, R5, RZ, 0x3c, !PT ;  /* 0x000000050a0a7212 */ /* 0x000fe400078e3cff */
[----:B--2---:R-:W-:-:S04]  /*3620*/  SEL R2, RZ, 0x1, P0 ;  /* 0x00000001ff027807 */ /* 0x004fc80000000000 */
[----:B------:R-:W-:Y:S01]  /*3630*/  LOP3.LUT R9, R9, R2, RZ, 0x3c, !PT ;  /* 0x0000000209097212 */ /* 0x000fe200078e3cff */
[----:B------:R-:W-:Y:S06]  /*3640*/  @P3 BRA `(.L_x_58) ;  /* 0xfffffffc002c3947 */ /* 0x000fec000383ffff */
[----:B------:R-:W-:Y:S01]  /*3650*/  ULEA UR4, UR5, UR6, 0x3 ;  /* 0x0000000605047291 */ /* 0x000fe2000f8e18ff */
[----:B------:R-:W-:-:S08]  /*3660*/  SHF.L.U32 R3, R12, 0x1f, RZ ;  /* 0x0000001f0c037819 */ /* 0x000fd000000006ff */
[----:B------:R-:W1:Y:S02]  /*3670*/  SYNCS.PHASECHK.TRANS64 P0, [UR4+0x100], R3 ;  /* 0x00010003ff0075a7 */ /* 0x000e640008001004 */
[----:B-1----:R-:W-:Y:S05]  /*3680*/  @P0 BRA `(.L_x_59) ;  /* 0x0000000000080947 */ /* 0x002fea0003800000 */
[----:B------:R-:W1:Y:S02]  /*3690*/  SYNCS.PHASECHK.TRANS64.TRYWAIT P0, [UR4+0x100], R3 ;  /* 0x00010003ff0075a7 */ /* 0x000e640008001104 */
[----:B-1----:R-:W-:Y:S05]  /*36a0*/  @!P0 BRA `(.L_x_60) ;  /* 0x0000008c00cc8947 */ /* 0x002fea0003800000 */
.L_x_59:
[----:B------:R-:W-:-:S04]  /*36b0*/  UIADD3 UR7, UPT, UPT, UR5, 0x1, URZ ;  /* 0x0000000105077890 */ /* 0x000fc8000fffe0ff */
[----:B------:R-:W-:-:S04]  /*36c0*/  UISETP.NE.AND UP0, UPT, UR7, 0x2, UPT ;  /* 0x000000020700788c */ /* 0x000fc8000bf05270 */
[----:B------:R-:W-:Y:S02]  /*36d0*/  USEL UR8, URZ, 0x1, UP0 ;  /* 0x00000001ff087887 */ /* 0x000fe40008000000 */
[----:B------:R-:W-:-:S04]  /*36e0*/  USEL UR7, UR7, URZ, UP0 ;  /* 0x000000ff07077287 */ /* 0x000fc80008000000 */
[----:B------:R-:W-:Y:S01]  /*36f0*/  ULEA UR7, UR7, UR6, 0x3 ;  /* 0x0000000607077291 */ /* 0x000fe2000f8e18ff */
[----:B-1----:R-:W-:-:S04]  /*3700*/  LOP3.LUT R3, R12, UR8, RZ, 0x3c, !PT ;  /* 0x000000080c037c12 */ /* 0x002fc8000f8e3cff */
[----:B------:R-:W-:-:S04]  /*3710*/  SHF.L.U32 R0, R3, 0x1f, RZ ;  /* 0x0000001f03007819 */ /* 0x000fc800000006ff */
[----:B------:R-:W1:Y:S02]  /*3720*/  SYNCS.PHASECHK.TRANS64 P0, [UR7+0x100], R0 ;  /* 0x00010000ff0075a7 */ /* 0x000e640008001007 */
[----:B-1----:R-:W-:Y:S05]  /*3730*/  @P0 EXIT ;  /* 0x000000000000094d */ /* 0x002fea0003800000 */
[----:B------:R-:W-:Y:S02]  /*3740*/  SHF.L.U32 R3, R3, 0x1f, RZ ;  /* 0x0000001f03037819 */ /* 0x000fe400000006ff */
[----:B------:R-:W-:-:S07]  /*3750*/  MOV R0, UR7 ;  /* 0x0000000700007c02 */ /* 0x000fce0008000f00 */
.L_x_61:
[----:B-1----:R1:W2:Y:S02]  /*3760*/  SYNCS.PHASECHK.TRANS64.TRYWAIT P0, [R0+URZ+0x100], R3 ;  /* 0x00010003000075a7 */ /* 0x0022a400080011ff */
[----:B--2---:R-:W-:Y:S05]  /*3770*/  @!P0 NANOSLEEP.SYNCS 0x989680 ;  /* 0x009896800000895d */ /* 0x004fea0003900000 */
[----:B------:R-:W2:Y:S02]  /*3780*/  @!P0 SYNCS.PHASECHK.TRANS64 P0, [R0+URZ+0x100], R3 ;  /* 0x00010003000085a7 */ /* 0x000ea400080010ff */
[----:B--2---:R-:W-:Y:S05]  /*3790*/  @P0 EXIT ;  /* 0x000000000000094d */ /* 0x004fea0003800000 */
[----:B------:R-:W-:Y:S05]  /*37a0*/  BRA `(.L_x_61) ;  /* 0xfffffffc00ec7947 */ /* 0x000fea000383ffff */
.L_x_54:
[----:B------:R-:W-:Y:S05]  /*37b0*/  BRA.U UP4, `(.L_x_62) ;  /* 0x0000001104587547 */ /* 0x000fea000b800000 */
[----:B------:R-:W-:Y:S01]  /*37c0*/  UMOV UR4, 0x40 ;  /* 0x0000004000047882 */ /* 0x000fe20000000000 */
[----:B------:R-:W-:Y:S01]  /*37d0*/  NOP ;  /* 0x0000000000007918 */ /* 0x000fe20000000000 */
[----:B------:R-:W-:Y:S01]  /*37e0*/  ULEA UR5, UR47, UR4, 0x18 ;  /* 0x000000042f057291 */ /* 0x000fe2000f8ec0ff */
[----:B------:R-:W-:Y:S02]  /*37f0*/  UMOV UR6, 0x400 ;  /* 0x0000040000067882 */ /* 0x000fe40000000000 */
[----:B------:R-:W-:-:S06]  /*3800*/  ULEA UR6, UR47, UR6, 0x18 ;  /* 0x000000062f067291 */ /* 0x000fcc000f8ec0ff */
[----:B------:R-:W1:Y:S02]  /*3810*/  LDS.U8 R0, [UR5+0x1c] ;  /* 0x00001c05ff007984 */ /* 0x000e640008000000 */
[----:B-1----:R-:W-:-:S13]  /*3820*/  ISETP.NE.AND P0, PT, R0, RZ, PT ;  /* 0x000000ff0000720c */ /* 0x002fda0003f05270 */
[----:B------:R-:W-:Y:S05]  /*3830*/  @P0 BRA `(.L_x_63) ;  /* 0x0000000400080947 */ /* 0x000fea0003800000 */
[----:B------:R-:W-:Y:S02]  /*3840*/  UISETP.NE.U32.AND UP1, UPT, UR34, 0x1, UPT ;  /* 0x000000012200788c */ /* 0x000fe4000bf25070 */
[----:B------:R-:W-:-:S07]  /*3850*/  UIADD3 UR7, UPT, UPT, UR5, 0x8, URZ ;  /* 0x0000000805077890 */ /* 0x000fce000fffe0ff */
[----:B------:R-:W-:Y:S05]  /*3860*/  BRA.U !UP1, `(.L_x_64) ;  /* 0x00000001099c7547 */ /* 0x000fea000b800000 */
[----:B------:R-:W-:Y:S01]  /*3870*/  ELECT P0, URZ, PT ;  /* 0x0000000000ff782f */ /* 0x000fe20003800000 */
[----:B------:R-:W-:-:S12]  /*3880*/  BSSY B0, `(.L_x_64) ;  /* 0x0000025000007945 */ /* 0x000fd80003800000 */
[----:B------:R-:W-:Y:S05]  /*3890*/  @!P0 BRA `(.L_x_65) ;  /* 0x00000000008c8947 */ /* 0x000fea0003800000 */
[----:B------:R-:W-:-:S05]  /*38a0*/  UMOV UR4, 0x10 ;  /* 0x0000001000047882 */ /* 0x000fca0000000000 */
[----:B------:R-:W-:Y:S04]  /*38b0*/  DEPBAR.LE SB1, 0x36 ;  /* 0x00009d800000791a */ /* 0x000fe80000000000 */
[----:B------:R-:W1:Y:S02]  /*38c0*/  UTCATOMSWS.2CTA.FIND_AND_SET.ALIGN UP0, UR4, UR4 ;  /* 0x00000004000475e3 */ /* 0x000e640008200800 */
[----:B-1----:R-:W-:Y:S01]  /*38d0*/  MOV R11, UR4 ;  /* 0x00000004000b7c02 */ /* 0x002fe20008000f00 */
[----:B------:R-:W-:Y:S06]  /*38e0*/  BRA.U UP0, `(.L_x_66) ;  /* 0x0000000100187547 */ /* 0x000fec000b800000 */
.L_x_67:
[----:B------:R-:W-:Y:S05]  /*38f0*/  NANOSLEEP 0x64 ;  /* 0x000000640000795d */ /* 0x000fea0003800000 */
[----:B------:R-:W-:-:S05]  /*3900*/  UMOV UR4, 0x10 ;  /* 0x0000001000047882 */ /* 0x000fca0000000000 */
[----:B------:R-:W-:Y:S04]  /*3910*/  DEPBAR.LE SB1, 0x36 ;  /* 0x00009d800000791a */ /* 0x000fe80000000000 */
[----:B------:R-:W1:Y:S02]  /*3920*/  UTCATOMSWS.2CTA.FIND_AND_SET.ALIGN UP0, UR4, UR4 ;  /* 0x00000004000475e3 */ /* 0x000e640008200800 */
[----:B-1----:R-:W-:Y:S01]  /*3930*/  MOV R11, UR4 ;  /* 0x00000004000b7c02 */ /* 0x002fe20008000f00 */
[----:B------:R-:W-:Y:S05]  /*3940*/  BRA.U !UP0, `(.L_x_67) ;  /* 0xfffffffd08e87547 */ /* 0x000fea000b83ffff */
.L_x_66:
[----:B------:R-:W1:Y:S01]  /*3950*/  LDS R7, [UR5+0x10] ;  /* 0x00001005ff077984 */ /* 0x000e620008000800 */
[----:B------:R-:W-:Y:S01]  /*3960*/  IMAD.U32 R5, RZ, RZ, UR6 ;  /* 0x00000006ff057e24 */ /* 0x000fe2000f8e00ff */
[----:B------:R-:W-:-:S03]  /*3970*/  MOV R4, UR33 ;  /* 0x0000002100047c02 */ /* 0x000fc60008000f00 */
[----:B------:R-:W-:Y:S01]  /*3980*/  VIADD R5, R5, 0x180 ;  /* 0x0000018005057836 */ /* 0x000fe20000000000 */
[----:B-1----:R-:W-:-:S04]  /*3990*/  SHF.L.U32 R7, R7, 0x1f, RZ ;  /* 0x0000001f07077819 */ /* 0x002fc800000006ff */
[----:B------:R-:W1:Y:S02]  /*39a0*/  SYNCS.PHASECHK.TRANS64.TRYWAIT P0, [UR5+0x8], R7 ;  /* 0x00000807ff0075a7 */ /* 0x000e640008001105 */
[----:B-1----:R-:W-:Y:S05]  /*39b0*/  @P0 BRA `(.L_x_68) ;  /* 0x0000000000080947 */ /* 0x002fea0003800000 */
[----:B------:R-:W1:Y:S02]  /*39c0*/  SYNCS.PHASECHK.TRANS64.TRYWAIT P0, [UR5+0x8], R7 ;  /* 0x00000807ff0075a7 */ /* 0x000e640008001105 */
[----:B-1----:R-:W-:Y:S05]  /*39d0*/  @!P0 BRA `(.L_x_69) ;  /* 0x0000008c00188947 */ /* 0x002fea0003800000 */
.L_x_68:
[----:B-1----:R-:W-:Y:S01]  /*39e0*/  HFMA2 R0, -RZ, RZ, 0, 5.9604644775390625e-08 ;  /* 0x00000001ff007431 */ /* 0x002fe200000001ff */
[----:B------:R-:W-:Y:S01]  /*39f0*/  UPRMT UR4, UR33, 0x654, UR7 ;  /* 0x0000065421047896 */ /* 0x000fe20008000007 */
[----:B------:R-:W-:Y:S01]  /*3a00*/  IMAD.MOV.U32 R8, RZ, RZ, 0xffff ;  /* 0x0000ffffff087424 */ /* 0x000fe200078e00ff */
[----:B------:R-:W-:Y:S01]  /*3a10*/  PRMT R4, R4, 0x654, R5 ;  /* 0x0000065404047816 */ /* 0x000fe20000000005 */
[----:B------:R-:W-:Y:S02]  /*3a20*/  IMAD.MOV.U32 R6, RZ, RZ, 0x4 ;  /* 0x00000004ff067424 */ /* 0x000fe400078e00ff */
[----:B------:R-:W-:Y:S01]  /*3a30*/  IMAD.SHL.U32 R9, R11, 0x20, RZ ;  /* 0x000000200b097824 */ /* 0x000fe200078e00ff */
[----:B------:R-:W-:Y:S02]  /*3a40*/  MOV R5, UR4 ;  /* 0x0000000400057c02 */ /* 0x000fe40008000f00 */
[-C--:B------:R-:W-:Y:S01]  /*3a50*/  SHF.L.U32 R8, R8, R11.reuse, RZ ;  /* 0x0000000b08087219 */ /* 0x080fe200000006ff */
[----:B------:R1:W-:Y:S01]  /*3a60*/  SYNCS.ARRIVE.TRANS64.RED RZ, [UR4], R6 ;  /* 0x00000006ffff79a7 */ /* 0x0003e20008000404 */
[----:B------:R-:W-:Y:S01]  /*3a70*/  SHF.L.U32 R7, R0, R11, RZ ;  /* 0x0000000b00077219 */ /* 0x000fe200000006ff */
[----:B------:R1:W-:Y:S04]  /*3a80*/  STS [UR6+0x180], R9 ;  /* 0x00018009ff007988 */ /* 0x0003e80008000806 */
[----:B------:R1:W-:Y:S04]  /*3a90*/  STAS [R4.64], R11 ;  /* 0x0000000b04007dbd */ /* 0x0003e8000c0008ff */
[----:B------:R1:W-:Y:S04]  /*3aa0*/  ATOMS.OR RZ, [UR5+0x14], R8 ;  /* 0x00001408ffff798c */ /* 0x0003e8000b000005 */
[----:B------:R1:W-:Y:S04]  /*3ab0*/  ATOMS.OR RZ, [UR5+0x18], R7 ;  /* 0x00001807ffff798c */ /* 0x0003e8000b000005 */
[----:B------:R1:W-:Y:S02]  /*3ac0*/  ATOMS.XOR RZ, [UR5+0x10], R0 ;  /* 0x00001000ffff798c */ /* 0x0003e4000b800005 */
.L_x_65:
[----:B------:R-:W-:Y:S05]  /*3ad0*/  BSYNC B0 ;  /* 0x0000000000007941 */ /* 0x000fea0003800000 */
.L_x_64:
[----:B------:R-:W-:Y:S05]  /*3ae0*/  BRA.U UP1, `(.L_x_70) ;  /* 0x00000001016c7547 */ /* 0x000fea000b800000 */
[----:B------:R-:W-:-:S03]  /*3af0*/  UMOV UR4, 0xffffffff ;  /* 0xffffffff00047882 */ /* 0x000fc60000000000 */
[----:B------:R-:W-:Y:S05]  /*3b00*/  BRA.DIV UR4, `(.L_x_71) ;  /* 0x0000008a04e47947 */ /* 0x000fea000b800000 */
[----:B------:R-:W-:-:S13]  /*3b10*/  ELECT P6, URZ, PT ;  /* 0x0000000000ff782f */ /* 0x000fda00038c0000 */
.L_x_183:
[----:B------:R-:W-:Y:S05]  /*3b20*/  @!P6 BRA `(.L_x_70) ;  /* 0x00000000005ce947 */ /* 0x000fea0003800000 */
[----:B-1----:R-:W1:Y:S02]  /*3b30*/  LDS R5, [UR5+0x10] ;  /* 0x00001005ff057984 */ /* 0x002e640008000800 */
[----:B-1----:R-:W-:-:S04]  /*3b40*/  SHF.L.U32 R5, R5, 0x1f, RZ ;  /* 0x0000001f05057819 */ /* 0x002fc800000006ff */
[----:B------:R-:W1:Y:S02]  /*3b50*/  SYNCS.PHASECHK.TRANS64.TRYWAIT P0, [UR5+0x8], R5 ;  /* 0x00000805ff0075a7 */ /* 0x000e640008001105 */
[----:B-1----:R-:W-:Y:S05]  /*3b60*/  @P0 BRA `(.L_x_72) ;  /* 0x0000000000080947 */ /* 0x002fea0003800000 */
[----:B------:R-:W1:Y:S02]  /*3b70*/  SYNCS.PHASECHK.TRANS64.TRYWAIT P0, [UR5+0x8], R5 ;  /* 0x00000805ff0075a7 */ /* 0x000e640008001105 */
[----:B-1----:R-:W-:Y:S05]  /*3b80*/  @!P0 BRA `(.L_x_73) ;  /* 0x0000008800e48947 */ /* 0x002fea0003800000 */
.L_x_72:
[----:B------:R-:W2:Y:S01]  /*3b90*/  LDS R7, [UR6+0x180] ;  /* 0x00018006ff077984 */ /* 0x000ea20008000800 */
[----:B-1----:R-:W-:Y:S02]  /*3ba0*/  HFMA2 R0, -RZ, RZ, 0, 5.9604644775390625e-08 ;  /* 0x00000001ff007431 */ /* 0x002fe400000001ff */
[----:B------:R-:W-:Y:S01]  /*3bb0*/  IMAD.MOV.U32 R4, RZ, RZ, 0xffff ;  /* 0x0000ffffff047424 */ /* 0x000fe200078e00ff */
[----:B------:R-:W-:Y:S01]  /*3bc0*/  UPRMT UR4, UR33, 0x654, UR7 ;  /* 0x0000065421047896 */ /* 0x000fe20008000007 */
[----:B--2---:R-:W-:-:S03]  /*3bd0*/  IMAD.SHL.U32 R5, R7, 0x20, RZ ;  /* 0x0000002007057824 */ /* 0x004fc600078e00ff */
[-C--:B------:R-:W-:Y:S02]  /*3be0*/  SHF.L.U32 R4, R4, R7.reuse, RZ ;  /* 0x0000000704047219 */ /* 0x080fe400000006ff */
[----:B------:R-:W-:Y:S01]  /*3bf0*/  SHF.L.U32 R7, R0, R7, RZ ;  /* 0x0000000700077219 */ /* 0x000fe200000006ff */
[----:B------:R2:W-:Y:S04]  /*3c00*/  STS [UR6+0x180], R5 ;  /* 0x00018005ff007988 */ /* 0x0005e80008000806 */
[----:B------:R2:W-:Y:S04]  /*3c10*/  ATOMS.OR RZ, [UR5+0x14], R4 ;  /* 0x00001404ffff798c */ /* 0x0005e8000b000005 */
[----:B------:R2:W-:Y:S01]  /*3c20*/  ATOMS.OR RZ, [UR5+0x18], R7 ;  /* 0x00001807ffff798c */ /* 0x0005e2000b000005 */
[----:B------:R-:W-:Y:S03]  /*3c30*/  SYNCS.ARRIVE.TRANS64.RED.A1T0 RZ, [UR4], RZ ;  /* 0x000000ffffff79a7 */ /* 0x000fe60008100404 */
[----:B------:R2:W-:Y:S01]  /*3c40*/  ATOMS.XOR RZ, [UR5+0x10], R0 ;  /* 0x00001000ffff798c */ /* 0x0005e2000b800005 */
[----:B------:R-:W-:Y:S05]  /*3c50*/  BRA `(.L_x_70) ;  /* 0x0000000000107947 */ /* 0x000fea0003800000 */
.L_x_63:
[----:B------:R-:W-:Y:S02]  /*3c60*/  MOV R0, 0xffffffff ;  /* 0xffffffff00007802 */ /* 0x000fe40000000f00 */
[----:B------:R-:W-:-:S03]  /*3c70*/  MOV R4, 0x3ca0 ;  /* 0x00003ca000047802 */ /* 0x000fc60000000f00 */
[----:B------:R1:W-:Y:S04]  /*3c80*/  STS [UR6+0x180], R0 ;  /* 0x00018000ff007988 */ /* 0x0003e80008000806 */
[----:B-1---5:R-:W-:Y:S05]  /*3c90*/  CALL.REL.NOINC `($__internal_1_$__cuda_sm10x_tcgen05_guardrail_trap_phase_invalid_during_alloc) ;  /* 0x0000009000887944 */ /* 0x022fea0003c00000 */
.L_x_70:
[----:B------:R-:W-:Y:S05]  /*3ca0*/  WARPSYNC.ALL ;  /* 0x0000000000007948 */ /* 0x000fea0003800000 */
[----:B------:R-:W3:Y:S01]  /*3cb0*/  S2UR UR4, SR_CgaCtaId ;  /* 0x00000000000479c3 */ /* 0x000ee20000008800 */
[----:B------:R-:W-:Y:S01]  /*3cc0*/  UMOV UR17, 0x400 ;  /* 0x0000040000117882 */ /* 0x000fe20000000000 */
[----:B------:R-:W-:-:S06]  /*3cd0*/  NOP ;  /* 0x0000000000007918 */ /* 0x000fcc0000000000 */
[----:B------:R-:W-:Y:S06]  /*3ce0*/  BAR.ARV 0x6, 0xa0 ;  /* 0x0182800000007b1d */ /* 0x000fec0000002000 */
[----:B------:R-:W4:Y:S01]  /*3cf0*/  LDCU UR6, c[0x0][0x38c] ;  /* 0x00007180ff0677ac */ /* 0x000f220008000800 */
[----:B------:R-:W-:Y:S01]  /*3d00*/  LOP3.LUT R3, R3, 0xffff, RZ, 0xc0, !PT ;  /* 0x0000ffff03037812 */ /* 0x000fe200078ec0ff */
[----:B-1----:R-:W-:Y:S01]  /*3d10*/  IMAD.MOV.U32 R9, RZ, RZ, 0x1 ;  /* 0x00000001ff097424 */ /* 0x002fe200078e00ff */
[----:B------:R-:W-:Y:S01]  /*3d20*/  LOP3.LUT R2, R2, 0xffff, RZ, 0xc0, !PT ;  /* 0x0000ffff02027812 */ /* 0x000fe200078ec0ff */
[----:B------:R-:W-:Y:S01]  /*3d30*/  IMAD.MOV.U32 R8, RZ, RZ, RZ ;  /* 0x000000ffff087224 */ /* 0x000fe200078e00ff */
[----:B------:R-:W-:Y:S01]  /*3d40*/  R2UR UR20, R3 ;  /* 0x00000000031472ca */ /* 0x000fe200000e0000 */
[----:B------:R-:W-:Y:S01]  /*3d50*/  UMOV UR24, URZ ;  /* 0x000000ff00187c82 */ /* 0x000fe20008000000 */
[----:B------:R-:W-:-:S02]  /*3d60*/  R2UR UR30, R2 ;  /* 0x00000000021e72ca */ /* 0x000fc400000e0000 */
[----:B------:R-:W-:Y:S01]  /*3d70*/  CS2R R2, SRZ ;  /* 0x0000000000027805 */ /* 0x000fe2000001ff00 */
[----:B------:R-:W-:Y:S01]  /*3d80*/  UMOV UR15, URZ ;  /* 0x000000ff000f7c82 */ /* 0x000fe20008000000 */
[----:B---3--:R-:W-:Y:S01]  /*3d90*/  ULEA UR17, UR4, UR17, 0x18 ;  /* 0x0000001104117291 */ /* 0x008fe2000f8ec0ff */
[----:B------:R-:W-:Y:S01]  /*3da0*/  UMOV UR14, URZ ;  /* 0x000000ff000e7c82 */ /* 0x000fe20008000000 */
[----:B------:R-:W-:Y:S02]  /*3db0*/  UISETP.NE.AND UP3, UPT, UR34, URZ, UPT ;  /* 0x000000ff2200728c */ /* 0x000fe4000bf65270 */
[----:B------:R-:W-:Y:S02]  /*3dc0*/  UIADD3 UR5, UPT, UPT, UR17, 0x10800, URZ ;  /* 0x0001080011057890 */ /* 0x000fe4000fffe0ff */
[----:B------:R-:W-:-:S03]  /*3dd0*/  UIADD3 UR4, UPT, UPT, UR17, 0x24800, URZ ;  /* 0x0002480011047890 */ /* 0x000fc6000fffe0ff */
[----:B--2---:R-:W1:Y:S01]  /*3de0*/  LDS R0, [UR17+0x180] ;  /* 0x00018011ff007984 */ /* 0x004e620008000800 */
[----:B----4-:R-:W-:Y:S02]  /*3df0*/  UIADD3 UR6, UPT, UPT, UR6, 0x1f, URZ ;  /* 0x0000001f06067890 */ /* 0x010fe4000fffe0ff */
[----:B------:R-:W-:Y:S02]  /*3e00*/  USHF.R.U32.HI UR5, URZ, 0x4, UR5 ;  /* 0x00000004ff057899 */ /* 0x000fe40008011605 */
[----:B------:R-:W-:Y:S02]  /*3e10*/  USHF.R.S32.HI UR25, URZ, 0x1f, UR6 ;  /* 0x0000001fff197899 */ /* 0x000fe40008011406 */
[----:B------:R-:W-:Y:S02]  /*3e20*/  USHF.R.U32.HI UR4, URZ, 0x4, UR4 ;  /* 0x00000004ff047899 */ /* 0x000fe40008011604 */
[----:B------:R-:W-:Y:S02]  /*3e30*/  ULEA.HI UR25, UR25, UR6, URZ, 0x5 ;  /* 0x0000000619197291 */ /* 0x000fe4000f8f28ff */
[----:B------:R-:W-:-:S02]  /*3e40*/  ULOP3.LUT UR5, UR5, 0x3fff, URZ, 0xc0, !UPT ;  /* 0x00003fff05057892 */ /* 0x000fc4000f8ec0ff */
[----:B------:R-:W-:Y:S02]  /*3e50*/  USHF.R.S32.HI UR25, URZ, 0x5, UR25 ;  /* 0x00000005ff197899 */ /* 0x000fe40008011419 */
[----:B------:R-:W-:Y:S02]  /*3e60*/  ULOP3.LUT UR22, UR4, 0x3fff, URZ, 0xc0, !UPT ;  /* 0x00003fff04167892 */ /* 0x000fe4000f8ec0ff */
[----:B------:R-:W-:Y:S02]  /*3e70*/  UISETP.LT.AND UP0, UPT, UR25, 0x1, UPT ;  /* 0x000000011900788c */ /* 0x000fe4000bf01270 */
[----:B------:R-:W-:Y:S02]  /*3e80*/  ULOP3.LUT UR21, UR5, 0x10000, URZ, 0xfc, !UPT ;  /* 0x0001000005157892 */ /* 0x000fe4000f8efcff */
[----:B------:R-:W-:Y:S02]  /*3e90*/  ULOP3.LUT UR22, UR22, 0x10000, URZ, 0xfc, !UPT ;  /* 0x0001000016167892 */ /* 0x000fe4000f8efcff */
[----:B------:R-:W-:Y:S01]  /*3ea0*/  USEL UR31, UR25, 0x1, !UP0 ;  /* 0x00000001191f7887 */ /* 0x000fe2000c000000 */
[----:B------:R-:W-:Y:S01]  /*3eb0*/  UMOV UR28, 0x0 ;  /* 0x00000000001c7882 */ /* 0x000fe20000000000 */
[----:B------:R-:W-:Y:S01]  /*3ec0*/  UMOV UR29, 0x10400010 ;  /* 0x10400010001d7882 */ /* 0x000fe20000000000 */
[----:B------:R-:W-:Y:S01]  /*3ed0*/  UMOV UR26, 0x0 ;  /* 0x00000000001a7882 */ /* 0x000fe20000000000 */
[----:B------:R-:W-:Y:S01]  /*3ee0*/  UMOV UR27, 0x10400010 ;  /* 0x10400010001b7882 */ /* 0x000fe20000000000 */
[----:B-1----:R-:W-:-:S15]  /*3ef0*/  R2UR UR32, R0 ;  /* 0x00000000002072ca */ /* 0x002fde00000e0000 */
.L_x_81:
[C---:B------:R-:W-:Y:S02]  /*3f00*/  LEA R0, R8.reuse, UR17, 0x3 ;  /* 0x0000001108007c11 */ /* 0x040fe4000f8e18ff */
[----:B------:R-:W-:Y:S02]  /*3f10*/  SHF.L.U32 R5, R3, 0x1f, RZ ;  /* 0x0000001f03057819 */ /* 0x000fe400000006ff */
[----:B------:R-:W-:Y:S02]  /*3f20*/  LEA R4, R8, UR17, 0x4 ;  /* 0x0000001108047c11 */ /* 0x000fe4000f8e20ff */
[----:B------:R-:W1:Y:S02]  /*3f30*/  SYNCS.PHASECHK.TRANS64.TRYWAIT P0, [R0+URZ+0xf0], R5 ;  /* 0x0000f005000075a7 */ /* 0x000e6400080011ff */
[----:B-1-3--:R-:W-:Y:S05]  /*3f40*/  @!P0 BRA `(.L_x_74) ;  /* 0x00000088000c8947 */ /* 0x00afea0003800000 */
.L_x_184:
[----:B-1----:R-:W1:Y:S01]  /*3f50*/  LDS.128 R4, [R4+0x160] ;  /* 0x0001600004047984 */ /* 0x002e620000000c00 */
[----:B------:R-:W-:Y:S02]  /*3f60*/  VIADD R0, R0, 0x100 ;  /* 0x0000010000007836 */ /* 0x000fe40000000000 */
[----:B------:R-:W-:Y:S01]  /*3f70*/  VIADD R8, R8, 0x1 ;  /* 0x0000000108087836 */ /* 0x000fe20000000000 */
[----:B------:R-:W-:Y:S01]  /*3f80*/  @!PT LDS RZ, [RZ] ;  /* 0x00000000fffff984 */ /* 0x000fe20000000800 */
[----:B------:R-:W-:Y:S01]  /*3f90*/  @!PT LDS RZ, [RZ] ;  /* 0x00000000fffff984 */ /* 0x000fe20000000800 */
[----:B------:R-:W-:Y:S01]  /*3fa0*/  @!PT LDS RZ, [RZ] ;  /* 0x00000000fffff984 */ /* 0x000fe20000000800 */
[----:B------:R-:W-:Y:S01]  /*3fb0*/  @!PT LDS RZ, [RZ] ;  /* 0x00000000fffff984 */ /* 0x000fe20000000800 */
[----:B------:R2:W-:Y:S06]  /*3fc0*/  MEMBAR.ALL.CTA ;  /* 0x0000000000007992 */ /* 0x0005ec0000008000 */
[----:B--2---:R-:W2:Y:S01]  /*3fd0*/  FENCE.VIEW.ASYNC.S ;  /* 0x00000000000073c6 */ /* 0x004ea20000000000 */
[----:B------:R-:W-:-:S04]  /*3fe0*/  PRMT R0, RZ, 0x654, R0 ;  /* 0x00000654ff007816 */ /* 0x000fc80000000000 */
[----:B--2---:R2:W-:Y:S01]  /*3ff0*/  SYNCS.ARRIVE.TRANS64.RED.A1T0 RZ, [R0+URZ], RZ ;  /* 0x000000ff00ff79a7 */ /* 0x0045e200081004ff */
[----:B-1----:R-:W-:Y:S01]  /*4000*/  LOP3.LUT P1, RZ, R6, 0x1, RZ, 0xc0, !PT ;  /* 0x0000000106ff7812 */ /* 0x002fe2000782c0ff */
[----:B--2---:R-:W-:-:S12]  /*4010*/  BRA.U UP3, `(.L_x_75) ;  /* 0x0000000103e07547 */ /* 0x004fd8000b800000 */
[----:B------:R-:W1:Y:S01]  /*4020*/  LDCU UR4, c[0x0][0x38c] ;  /* 0x00007180ff0477ac */ /* 0x000e620008000800 */
[----:B------:R-:W-:Y:S02]  /*4030*/  PLOP3.LUT P2, PT, PT, PT, PT, 0x80, 0x8 ;  /* 0x000000000008781c */ /* 0x000fe40003f4f070 */
[----:B------:R-:W-:Y:S01]  /*4040*/  SHF.L.U32 R5, R9, 0x1f, RZ ;  /* 0x0000001f09057819 */ /* 0x000fe200000006ff */
[----:B------:R-:W-:Y:S02]  /*4050*/  ULEA UR23, UR24, UR17, 0x3 ;  /* 0x0000001118177291 */ /* 0x000fe4000f8e18ff */
[----:B------:R-:W-:Y:S02]  /*4060*/  ULEA UR18, UR24, UR32, 0x8 ;  /* 0x0000002018127291 */ /* 0x000fe4000f8e40ff */
[----:B-1----:R-:W-:-:S06]  /*4070*/  UISETP.GE.AND UP0, UPT, UR4, 0x1, UPT ;  /* 0x000000010400788c */ /* 0x002fcc000bf06270 */
[----:B------:R-:W-:-:S05]  /*4080*/  PLOP3.LUT P0, PT, PT, PT, UP0, 0x80, 0x8 ;  /* 0x000000000008781c */ /* 0x000fca0003f0f008 */
[----:B------:R-:W-:-:S08]  /*4090*/  @UP0 ULEA UR4, UR15, UR17, 0x3 ;  /* 0x000000110f040291 */ /* 0x000fd0000f8e18ff */
[----:B------:R-:W-:-:S04]  /*40a0*/  @P0 SHF.L.U32 R0, R2, 0x1f, RZ ;  /* 0x0000001f02000819 */ /* 0x000fc800000006ff */
[----:B------:R1:W2:Y:S01]  /*40b0*/  @P0 SYNCS.PHASECHK.TRANS64.TRYWAIT P2, [UR4], R0 ;  /* 0x00000000ff0005a7 */ /* 0x0002a20008041104 */
[----:B------:R-:W3:Y:S02]  /*40c0*/  SYNCS.PHASECHK.TRANS64.TRYWAIT P0, [UR23+0x120], R5 ;  /* 0x00012005ff0075a7 */ /* 0x000ee40008001117 */
[----:B-123--:R-:W-:Y:S05]  /*40d0*/  @!P0 BRA `(.L_x_76) ;  /* 0x0000008400bc8947 */ /* 0x00efea0003800000 */
.L_x_186:
[----:B------:R-:W-:Y:S01]  /*40e0*/  UMOV UR19, UR14 ;  /* 0x0000000e00137c82 */ /* 0x000fe20008000000 */
[----:B------:R-:W-:Y:S05]  /*40f0*/  BRA.U !UP0, `(.L_x_77) ;  /* 0x0000000108987547 */ /* 0x000fea000b800000 */
[----:B------:R-:W-:Y:S02]  /*4100*/  UIADD3 UR19, UPT, UPT, UR31, UR14, URZ ;  /* 0x0000000e1f137290 */ /* 0x000fe4000fffe0ff */
[----:B------:R-:W-:Y:S01]  /*4110*/  UPLOP3.LUT UP2, UPT, UPT, UPT, UPT, 0x40, 0x4 ;  /* 0x000000000004789c */ /* 0x000fe20003f4e870 */
[----:B------:R-:W-:Y:S01]  /*4120*/  UMOV UR16, UR25 ;  /* 0x0000001900107c82 */ /* 0x000fe20008000000 */
[----:B------:R-:W-:-:S09]  /*4130*/  UMOV UR6, UR15 ;  /* 0x0000000f00067c82 */ /* 0x000fd20008000000 */
.L_x_80:
[----:B--2---:R-:W-:Y:S01]  /*4140*/  ULEA UR5, UR6, UR17, 0x3 ;  /* 0x0000001106057291 */ /* 0x004fe2000f8e18ff */
[----:B---3--:R-:W-:Y:S11]  /*4150*/  @P2 BRA `(.L_x_78) ;  /* 0x00000000000c2947 */ /* 0x008ff60003800000 */
[----:B-1----:R-:W-:Y:S04]  /*4160*/  SHF.L.U32 R5, R2, 0x1f, RZ ;  /* 0x0000001f02057819 */ /* 0x002fe800000006ff */
[----:B------:R-:W1:Y:S02]  /*4170*/  SYNCS.PHASECHK.TRANS64.TRYWAIT P0, [UR5], R5 ;  /* 0x00000005ff0075a7 */ /* 0x000e640008001105 */
[----:B-1----:R-:W-:Y:S05]  /*4180*/  @!P0 BRA `(.L_x_79) ;  /* 0x0000008400a88947 */ /* 0x002fea0003800000 */
.L_x_78:
[----:B------:R-:W-:Y:S01]  /*4190*/  UISETP.NE.AND UP0, UPT, UR16, 0x1, UPT ;  /* 0x000000011000788c */ /* 0x000fe2000bf05270 */
[----:B------:R-:W-:Y:S01]  /*41a0*/  PLOP3.LUT P2, PT, PT, PT, PT, 0x80, 0x8 ;  /* 0x000000000008781c */ /* 0x000fe20003f4f070 */
[----:B------:R-:W-:Y:S02]  /*41b0*/  UIADD3 UR4, UPT, UPT, UR6, 0x1, URZ ;  /* 0x0000000106047890 */ /* 0x000fe4000fffe0ff */
[----:B------:R-:W-:Y:S02]  /*41c0*/  ULEA UR12, UR6, UR22, 0x9 ;  /* 0x00000016060c7291 */ /* 0x000fe4000f8e48ff */
[----:B------:R-:W-:Y:S01]  /*41d0*/  UISETP.NE.AND UP1, UPT, UR4, 0xa, UPT ;  /* 0x0000000a0400788c */ /* 0x000fe2000bf25270 */
[----:B------:R-:W-:Y:S01]  /*41e0*/  PLOP3.LUT P0, PT, PT, PT, UP0, 0x80, 0x8 ;  /* 0x000000000008781c */ /* 0x000fe20003f0f008 */
[----:B------:R-:W-:Y:S02]  /*41f0*/  UIADD3 UR10, UPT, UPT, UR12, 0x2, URZ ;  /* 0x000000020c0a7890 */ /* 0x000fe4000fffe0ff */
[----:B------:R-:W-:Y:S02]  /*4200*/  USEL UR7, URZ, 0x1, UP1 ;  /* 0x00000001ff077887 */ /* 0x000fe40008800000 */
[----:B------:R-:W-:Y:S02]  /*4210*/  USEL UR15, UR4, URZ, UP1 ;  /* 0x000000ff040f7287 */ /* 0x000fe40008800000 */
[----:B------:R-:W-:Y:S02]  /*4220*/  UIADD3 UR14, UPT, UPT, UR14, 0x1, URZ ;  /* 0x000000010e0e7890 */ /* 0x000fe4000fffe0ff */
[----:B------:R-:W-:Y:S01]  /*4230*/  @UP0 ULEA UR4, UR15, UR17, 0x3 ;  /* 0x000000110f040291 */ /* 0x000fe2000f8e18ff */
[----:B------:R-:W-:Y:S01]  /*4240*/  LOP3.LUT R2, R2, UR7, RZ, 0x3c, !PT ;  /* 0x0000000702027c12 */ /* 0x000fe2000f8e3cff */
[----:B------:R-:W-:Y:S01]  /*4250*/  UIADD3 UR7, UPT, UPT, UR5, 0x50, URZ ;  /* 0x0000005005077890 */ /* 0x000fe2000fffe0ff */
[----:B------:R-:W-:Y:S02]  /*4260*/  UMOV UR13, 0x80004020 ;  /* 0x80004020000d7882 */ /* 0x000fe40000000000 */
[----:B-1----:R-:W-:Y:S01]  /*4270*/  @P0 SHF.L.U32 R0, R2, 0x1f, RZ ;  /* 0x0000001f02000819 */ /* 0x002fe200000006ff */
[----:B------:R-:W-:Y:S01]  /*4280*/  UMOV UR5, 0x80004020 ;  /* 0x8000402000057882 */ /* 0x000fe20000000000 */
[----:B------:R-:W-:Y:S01]  /*4290*/  UMOV UR11, 0x80004020 ;  /* 0x80004020000b7882 */ /* 0x000fe20000000000 */
[----:B------:R-:W-:Y:S01]  /*42a0*/  UMOV UR9, 0x80004020 ;  /* 0x8000402000097882 */ /* 0x000fe20000000000 */
[----:B------:R2:W3:Y:S01]  /*42b0*/  @P0 SYNCS.PHASECHK.TRANS64.TRYWAIT P2, [UR4], R0 ;  /* 0x00000000ff0005a7 */ /* 0x0004e20008041104 */
[----:B------:R-:W-:Y:S02]  /*42c0*/  ULEA UR4, UR6, UR21, 0x9 ;  /* 0x0000001506047291 */ /* 0x000fe4000f8e48ff */
[----:B------:R-:W-:Y:S02]  /*42d0*/  UISETP.NE.AND UP0, UPT, UR14, UR19, UPT ;  /* 0x000000130e00728c */ /* 0x000fe4000bf05270 */
[----:B------:R-:W-:Y:S02]  /*42e0*/  UIADD3 UR8, UPT, UPT, UR4, 0x2, URZ ;  /* 0x0000000204087890 */ /* 0x000fe4000fffe0ff */
[----:B------:R-:W-:Y:S01]  /*42f0*/  UIADD3 UR16, UPT, UPT, UR16, -0x1, URZ ;  /* 0xffffffff10107890 */ /* 0x000fe2000fffe0ff */
[----:B------:R-:W-:Y:S02]  /*4300*/  UMOV UR6, UR15 ;  /* 0x0000000f00067c82 */ /* 0x000fe40008000000 */
[----:B------:R2:W-:Y:S01]  /*4310*/  UTCHMMA.2CTA gdesc[UR4], gdesc[UR12], tmem[UR18], tmem[UR28], idesc[UR29], UP2 ;  /* 0x00ff1c0c040075ea */ /* 0x0005e20009200012 */
[----:B------:R-:W-:Y:S03]  /*4320*/  UPLOP3.LUT UP2, UPT, UPT, UPT, UPT, 0x80, 0x8 ;  /* 0x000000000008789c */ /* 0x000fe60003f4f070 */
[----:B------:R2:W-:Y:S01]  /*4330*/  UTCHMMA.2CTA gdesc[UR8], gdesc[UR10], tmem[UR18], tmem[UR26], idesc[UR27], UPT ;  /* 0x00ff1a0a080075ea */ /* 0x0005e2000ba00012 */
[----:B------:R2:W-:Y:S01]  /*4340*/  UTCBAR.2CTA.MULTICAST [UR7], URZ, UR20 ;  /* 0x000000ff070073e9 */ /* 0x0005e20008200814 */
[----:B------:R-:W-:Y:S06]  /*4350*/  BRA.U UP0, `(.L_x_80) ;  /* 0xfffffffd00787547 */ /* 0x000fec000b83ffff */
.L_x_77:
[----:B--2---:R-:W-:Y:S01]  /*4360*/  UIADD3 UR4, UPT, UPT, UR23, 0x110, URZ ;  /* 0x0000011017047890 */ /* 0x004fe2000fffe0ff */
[----:B------:R-:W-:-:S08]  /*4370*/  UMOV UR14, UR19 ;  /* 0x00000013000e7c82 */ /* 0x000fd00008000000 */
[----:B------:R2:W-:Y:S01]  /*4380*/  UTCBAR.2CTA.MULTICAST [UR4], URZ, UR30 ;  /* 0x000000ff040073e9 */ /* 0x0005e2000820081e */
[----:B------:R-:W-:Y:S02]  /*4390*/  NOP ;  /* 0x0000000000007918 */ /* 0x000fe40000000000 */
.L_x_75:
[----:B--2---:R-:W-:Y:S01]  /*43a0*/  UIADD3 UR4, UPT, UPT, UR24, 0x1, URZ ;  /* 0x0000000118047890 */ /* 0x004fe2000fffe0ff */
[----:B------:R-:W-:-:S03]  /*43b0*/  ISETP.NE.AND P0, PT, R8, 0x2, PT ;  /* 0x000000020800780c */ /* 0x000fc60003f05270 */
[----:B------:R-:W-:Y:S01]  /*43c0*/  UISETP.NE.AND UP0, UPT, UR4, 0x2, UPT ;  /* 0x000000020400788c */ /* 0x000fe2000bf05270 */
[----:B-1----:R-:W-:Y:S02]  /*43d0*/  SEL R0, RZ, 0x1, P0 ;  /* 0x00000001ff007807 */ /* 0x002fe40000000000 */
[----:B------:R-:W-:Y:S01]  /*43e0*/  SEL R8, R8, RZ, P0 ;  /* 0x000000ff08087207 */ /* 0x000fe20000000000 */
[----:B------:R-:W-:Y:S01]  /*43f0*/  USEL UR5, URZ, 0x1, UP0 ;  /* 0x00000001ff057887 */ /* 0x000fe20008000000 */
[----:B------:R-:W-:Y:S01]  /*4400*/  LOP3.LUT R3, R3, R0, RZ, 0x3c, !PT ;  /* 0x0000000003037212 */ /* 0x000fe200078e3cff */
[----:B------:R-:W-:-:S04]  /*4410*/  USEL UR24, UR4, URZ, UP0 ;  /* 0x000000ff04187287 */ /* 0x000fc80008000000 */
[----:B------:R-:W-:Y:S01]  /*4420*/  LOP3.LUT R9, R9, UR5, RZ, 0x3c, !PT ;  /* 0x0000000509097c12 */ /* 0x000fe2000f8e3cff */
[----:B------:R-:W-:Y:S07]  /*4430*/  @P1 BRA `(.L_x_81) ;  /* 0xfffffff800b01947 */ /* 0x000fee000383ffff */
[----:B------:R-:W1:Y:S01]  /*4440*/  S2UR UR8, SR_CgaCtaId ;  /* 0x00000000000879c3 */ /* 0x000e620000008800 */
[----:B------:R-:W-:Y:S01]  /*4450*/  ELECT P0, URZ, PT ;  /* 0x0000000000ff782f */ /* 0x000fe20003800000 */
[----:B------:R-:W-:Y:S01]  /*4460*/  HFMA2 R0, -RZ, RZ, 0, 5.9604644775390625e-08 ;  /* 0x00000001ff007431 */ /* 0x000fe200000001ff */
[----:B------:R-:W-:-:S05]  /*4470*/  UMOV UR4, 0x40 ;  /* 0x0000004000047882 */ /* 0x000fca0000000000 */
[----:B------:R-:W-:Y:S01]  /*4480*/  UVIRTCOUNT.DEALLOC.SMPOOL 0x80 ;  /* 0x000000800000784c */ /* 0x000fe20000000000 */
[----:B------:R-:W-:Y:S02]  /*4490*/  UISETP.NE.AND UP0, UPT, UR34, URZ, UPT ;  /* 0x000000ff2200728c */ /* 0x000fe4000bf05270 */
[----:B-1----:R-:W-:-:S09]  /*44a0*/  ULEA UR8, UR8, UR4, 0x18 ;  /* 0x0000000408087291 */ /* 0x002fd2000f8ec0ff */
[----:B------:R1:W-:Y:S01]  /*44b0*/  @P0 STS.U8 [UR8+0x1c], R0 ;  /* 0x00001c00ff000988 */ /* 0x0003e20008000008 */
[----:B------:R-:W-:Y:S05]  /*44c0*/  BRA.U UP0, `(.L_x_82) ;  /* 0x0000000100587547 */ /* 0x000fea000b800000 */
[----:B------:R-:W-:Y:S01]  /*44d0*/  UIADD3 UR5, UPT, UPT, UR17, 0x120, URZ ;  /* 0x0000012011057890 */ /* 0x000fe2000fffe0ff */
[----:B------:R-:W-:-:S03]  /*44e0*/  SHF.L.U32 R3, R9, 0x1f, RZ ;  /* 0x0000001f09037819 */ /* 0x000fc600000006ff */
[----:B------:R-:W-:-:S09]  /*44f0*/  ULEA UR4, UR24, UR5, 0x3 ;  /* 0x0000000518047291 */ /* 0x000fd2000f8e18ff */
[----:B------:R-:W2:Y:S02]  /*4500*/  SYNCS.PHASECHK.TRANS64.TRYWAIT P0, [UR4], R3 ;  /* 0x00000003ff0075a7 */ /* 0x000ea40008001104 */
[----:B--2---:R-:W-:Y:S05]  /*4510*/  @!P0 BRA `(.L_x_83) ;  /* 0x0000008000dc8947 */ /* 0x004fea0003800000 */
.L_x_189:
[----:B------:R-:W-:-:S04]  /*4520*/  UIADD3 UR4, UPT, UPT, UR24, 0x1, URZ ;  /* 0x0000000118047890 */ /* 0x000fc8000fffe0ff */
[----:B------:R-:W-:-:S04]  /*4530*/  UISETP.NE.AND UP1, UPT, UR4, 0x2, UPT ;  /* 0x000000020400788c */ /* 0x000fc8000bf25270 */
[----:B------:R-:W-:Y:S02]  /*4540*/  USEL UR6, URZ, 0x1, UP1 ;  /* 0x00000001ff067887 */ /* 0x000fe40008800000 */
[----:B------:R-:W-:-:S04]  /*4550*/  USEL UR4, UR4, URZ, UP1 ;  /* 0x000000ff04047287 */ /* 0x000fc80008800000 */
[----:B------:R-:W-:Y:S01]  /*4560*/  ULEA UR4, UR4, UR5, 0x3 ;  /* 0x0000000504047291 */ /* 0x000fe2000f8e18ff */
[----:B-1----:R-:W-:-:S04]  /*4570*/  LOP3.LUT R3, R9, UR6, RZ, 0x3c, !PT ;  /* 0x0000000609037c12 */ /* 0x002fc8000f8e3cff */
[----:B------:R-:W-:Y:S01]  /*4580*/  SHF.L.U32 R3, R3, 0x1f, RZ ;  /* 0x0000001f03037819 */ /* 0x000fe200000006ff */
[----:B------:R-:W-:-:S04]  /*4590*/  IMAD.U32 R0, RZ, RZ, UR4 ;  /* 0x00000004ff007e24 */ /* 0x000fc8000f8e00ff */
[----:B------:R1:W2:Y:S03]  /*45a0*/  SYNCS.PHASECHK.TRANS64.TRYWAIT P0, [R0+URZ], R3 ;  /* 0x00000003000075a7 */ /* 0x0002a600080011ff */
[----:B--2---:R-:W-:Y:S05]  /*45b0*/  @!P0 NANOSLEEP.SYNCS 0x989680 ;  /* 0x009896800000895d */ /* 0x004fea0003900000 */
[----:B------:R-:W2:Y:S02]  /*45c0*/  @!P0 SYNCS.PHASECHK.TRANS64 P0, [R0+URZ], R3 ;  /* 0x00000003000085a7 */ /* 0x000ea400080010ff */
[----:B--2---:R-:W-:Y:S05]  /*45d0*/  @P0 BRA `(.L_x_84) ;  /* 0x0000000000200947 */ /* 0x004fea0003800000 */
.L_x_85:
[----:B--2---:R2:W4:Y:S02]  /*45e0*/  SYNCS.PHASECHK.TRANS64.TRYWAIT P0, [R0+URZ], R3 ;  /* 0x00000003000075a7 */ /* 0x00452400080011ff */
[----:B----4-:R-:W-:Y:S05]  /*45f0*/  @!P0 NANOSLEEP.SYNCS 0x989680 ;  /* 0x009896800000895d */ /* 0x010fea0003900000 */
[----:B------:R-:W4:Y:S02]  /*4600*/  @!P0 SYNCS.PHASECHK.TRANS64 P0, [R0+URZ], R3 ;  /* 0x00000003000085a7 */ /* 0x000f2400080010ff */
[----:B----4-:R-:W-:Y:S05]  /*4610*/  @!P0 BRA `(.L_x_85) ;  /* 0xfffffffc00f08947 */ /* 0x010fea000383ffff */
[----:B------:R-:W-:Y:S05]  /*4620*/  BRA `(.L_x_84) ;  /* 0x00000000000c7947 */ /* 0x000fea0003800000 */
.L_x_82:
[----:B------:R-:W-:-:S04]  /*4630*/  UIADD3 UR4, UPT, UPT, UR17, 0x150, URZ ;  /* 0x0000015011047890 */ /* 0x000fc8000fffe0ff */
[----:B------:R-:W-:-:S09]  /*4640*/  UPRMT UR4, UR33, 0x654, UR4 ;  /* 0x0000065421047896 */ /* 0x000fd20008000004 */
[----:B------:R-:W-:Y:S03]  /*4650*/  SYNCS.ARRIVE.TRANS64.RED.A1T0 RZ, [UR4], RZ ;  /* 0x000000ffffff79a7 */ /* 0x000fe60008100404 */
.L_x_84:
[----:B-12---:R-:W-:Y:S01]  /*4660*/  SHF.L.U32 R3, RZ, 0x1f, RZ ;  /* 0x0000001fff037819 */ /* 0x006fe200000006ff */
[----:B------:R-:W-:Y:S01]  /*4670*/  UIADD3 UR4, UPT, UPT, UR17, 0x150, URZ ;  /* 0x0000015011047890 */ /* 0x000fe2000fffe0ff */
[----:B------:R-:W-:Y:S02]  /*4680*/  PLOP3.LUT P0, PT, PT, PT, UP0, 0x80, 0x8 ;  /* 0x000000000008781c */ /* 0x000fe40003f0f008 */
[----:B------:R-:W1:Y:S02]  /*4690*/  SYNCS.PHASECHK.TRANS64.TRYWAIT P1, [UR17+0x150], R3 ;  /* 0x00015003ff0075a7 */ /* 0x000e640008021111 */
[----:B-1----:R-:W-:Y:S09]  /*46a0*/  @!P1 BRA `(.L_x_86) ;  /* 0x0000008000909947 */ /* 0x002ff20003800000 */
.L_x_191:
[----:B------:R-:W-:Y:S01]  /*46b0*/  @!UP0 UPRMT UR4, UR33, 0x654, UR4 ;  /* 0x0000065421048896 */ /* 0x000fe20008000004 */
[----:B------:R-:W-:Y:S01]  /*46c0*/  UMOV UR5, 0xffff ;  /* 0x0000ffff00057882 */ /* 0x000fe20000000000 */
[----:B------:R-:W-:-:S07]  /*46d0*/  UMOV UR6, 0x1 ;  /* 0x0000000100067882 */ /* 0x000fce0000000000 */
[----:B------:R-:W-:Y:S01]  /*46e0*/  @!P0 SYNCS.ARRIVE.TRANS64.RED.A1T0 RZ, [UR4], RZ ;  /* 0x000000ffffff89a7 */ /* 0x000fe20008100404 */
[----:B------:R-:W-:Y:S01]  /*46f0*/  NOP ;  /* 0x0000000000007918 */ /* 0x000fe20000000000 */
[----:B-1----:R-:W1:Y:S01]  /*4700*/  LDS R0, [UR8+0x14] ;  /* 0x00001408ff007984 */ /* 0x002e620008000800 */
[----:B------:R-:W-:-:S04]  /*4710*/  ULOP3.LUT UR4, UR32, 0xffff, URZ, 0xc0, !UPT ;  /* 0x0000ffff20047892 */ /* 0x000fc8000f8ec0ff */
[----:B------:R-:W-:-:S04]  /*4720*/  USHF.R.U32.HI UR4, URZ, 0x5, UR4 ;  /* 0x00000005ff047899 */ /* 0x000fc80008011604 */
[----:B------:R-:W-:Y:S02]  /*4730*/  USHF.L.U32 UR5, UR5, UR4, URZ ;  /* 0x0000000405057299 */ /* 0x000fe400080006ff */
[----:B------:R-:W-:-:S04]  /*4740*/  USHF.L.U32 UR4, UR6, UR4, URZ ;  /* 0x0000000406047299 */ /* 0x000fc800080006ff */
[----:B-1----:R-:W-:-:S04]  /*4750*/  LOP3.LUT R0, R0, UR5, RZ, 0xc0, !PT ;  /* 0x0000000500007c12 */ /* 0x002fc8000f8ec0ff */
[----:B------:R-:W-:-:S13]  /*4760*/  ISETP.NE.AND P0, PT, R0, UR5, PT ;  /* 0x0000000500007c0c */ /* 0x000fda000bf05270 */
[----:B------:R-:W-:Y:S05]  /*4770*/  @P0 BRA `(.L_x_87) ;  /* 0x0000000000580947 */ /* 0x000fea0003800000 */
[----:B------:R-:W1:Y:S02]  /*4780*/  LDS R0, [UR8+0x18] ;  /* 0x00001808ff007984 */ /* 0x000e640008000800 */
[----:B-1----:R-:W-:-:S04]  /*4790*/  LOP3.LUT R0, R0, UR4, RZ, 0xc0, !PT ;  /* 0x0000000400007c12 */ /* 0x002fc8000f8ec0ff */
[----:B------:R-:W-:-:S13]  /*47a0*/  ISETP.NE.AND P0, PT, R0, UR4, PT ;  /* 0x0000000400007c0c */ /* 0x000fda000bf05270 */
[----:B------:R-:W-:Y:S05]  /*47b0*/  @P0 BRA `(.L_x_88) ;  /* 0x00000000003c0947 */ /* 0x000fea0003800000 */
[----:B------:R-:W1:Y:S01]  /*47c0*/  S2R R2, SR_LANEID ;  /* 0x0000000000027919 */ /* 0x000e620000000000 */
[----:B------:R-:W-:Y:S01]  /*47d0*/  ULOP3.LUT UR5, URZ, UR5, URZ, 0x33, !UPT ;  /* 0x00000005ff057292 */ /* 0x000fe2000f8e33ff */
[----:B------:R-:W-:Y:S01]  /*47e0*/  LOP3.LUT R4, RZ, UR4, RZ, 0x33, !PT ;  /* 0x00000004ff047c12 */ /* 0x000fe2000f8e33ff */
[----:B------:R-:W-:Y:S02]  /*47f0*/  VOTEU.ANY UR4, UPT, PT ;  /* 0x0000000000047886 */ /* 0x000fe400038e0100 */
[----:B------:R-:W-:Y:S01]  /*4800*/  UFLO.U32 UR4, UR4 ;  /* 0x00000004000472bd */ /* 0x000fe200080e0000 */
[----:B------:R-:W2:Y:S01]  /*4810*/  REDUX UR6, R4 ;  /* 0x00000000040673c4 */ /* 0x000ea20000000000 */
[----:B------:R-:W-:-:S06]  /*4820*/  IMAD.U32 R0, RZ, RZ, UR5 ;  /* 0x00000005ff007e24 */ /* 0x000fcc000f8e00ff */
[----:B------:R4:W-:Y:S01]  /*4830*/  UTCATOMSWS.AND URZ, UR5 ;  /* 0x0000000500ff79e3 */ /* 0x0009e20008000000 */
[----:B------:R-:W3:Y:S01]  /*4840*/  REDUX UR7, R0 ;  /* 0x00000000000773c4 */ /* 0x000ee20000000000 */
[----:B-1----:R-:W-:Y:S01]  /*4850*/  ISETP.EQ.U32.AND P0, PT, R2, UR4, PT ;  /* 0x0000000402007c0c */ /* 0x002fe2000bf02070 */
[----:B--2---:R-:W-:Y:S01]  /*4860*/  IMAD.U32 R2, RZ, RZ, UR6 ;  /* 0x00000006ff027e24 */ /* 0x004fe2000f8e00ff */
[----:B---3--:R-:W-:-:S11]  /*4870*/  MOV R3, UR7 ;  /* 0x0000000700037c02 */ /* 0x008fd60008000f00 */
[----:B------:R4:W-:Y:S04]  /*4880*/  @P0 ATOMS.AND RZ, [UR8+0x14], R3 ;  /* 0x00001403ffff098c */ /* 0x0009e8000a800008 */
[----:B------:R4:W-:Y:S01]  /*4890*/  @P0 ATOMS.AND RZ, [UR8+0x18], R2 ;  /* 0x00001802ffff098c */ /* 0x0009e2000a800008 */
[----:B------:R-:W-:Y:S05]  /*48a0*/  BRA `(.L_x_89) ;  /* 0x0000000000147947 */ /* 0x000fea0003800000 */
.L_x_88:
[----:B------:R-:W-:Y:S02]  /*48b0*/  MOV R2, 0x48d0 ;  /* 0x000048d000027802 */ /* 0x000fe40000000f00 */
[----:B---3-5:R-:W-:Y:S05]  /*48c0*/  CALL.REL.NOINC `($__internal_0_$__cuda_sm10x_tcgen05_guardrail_trap_col_being_dealloced_not_returned_by_alloc) ;  /* 0x0000008400707944 */ /* 0x028fea0003c00000 */
[----:B------:R-:W-:Y:S05]  /*48d0*/  BRA `(.L_x_89) ;  /* 0x0000000000087947 */ /* 0x000fea0003800000 */
.L_x_87:
[----:B------:R-:W-:Y:S02]  /*48e0*/  MOV R2, 0x4900 ;  /* 0x0000490000027802 */ /* 0x000fe40000000f00 */
[----:B---3-5:R-:W-:Y:S05]  /*48f0*/  CALL.REL.NOINC `($__internal_2_$__cuda_sm10x_tcgen05_guardrail_trap_unallocated_columns_being_dealloced) ;  /* 0x00000084007c7944 */ /* 0x028fea0003c00000 */
.L_x_89:
[----:B------:R-:W-:Y:S01]  /*4900*/  NOP ;  /* 0x0000000000007918 */ /* 0x000fe20000000000 */
[----:B----4-:R-:W-:Y:S05]  /*4910*/  EXIT ;  /* 0x000000000000794d */ /* 0x010fea0003800000 */
.L_x_62:
[----:B------:R-:W-:-:S09]  /*4920*/  UISETP.NE.OR UP0, UPT, UR25, 0x3, !UP3 ;  /* 0x000000031900788c */ /* 0x000fd2000df05670 */
[----:B------:R-:W-:Y:S05]  /*4930*/  BRA.U UP0, `(.L_x_90) ;  /* 0x0000001100547547 */ /* 0x000fea000b800000 */
[----:B------:R-:W1:Y:S01]  /*4940*/  LDCU UR31, c[0x0][0x370] ;  /* 0x00006e00ff1f77ac */ /* 0x000e620008000800 */
[----:B------:R-:W2:Y:S01]  /*4950*/  LDC.64 R16, c[0x0][0x348] ;  /* 0x0000d200ff107b82 */ /* 0x000ea20000000a00 */
[----:B------:R-:W-:Y:S02]  /*4960*/  HFMA2 R13, -RZ, RZ, 0, 0 ;  /* 0x00000000ff0d7431 */ /* 0x000fe400000001ff */
[----:B------:R-:W-:Y:S01]  /*4970*/  IMAD.MOV.U32 R15, RZ, RZ, 0x1 ;  /* 0x00000001ff0f7424 */ /* 0x000fe200078e00ff */
[----:B------:R-:W1:Y:S01]  /*4980*/  LDCU.128 UR48, c[0x0][0xb10] ;  /* 0x00016200ff3077ac */ /* 0x000e620008000c00 */
[----:B------:R-:W-:Y:S01]  /*4990*/  IMAD.MOV.U32 R14, RZ, RZ, RZ ;  /* 0x000000ffff0e7224 */ /* 0x000fe200078e00ff */
[----:B------:R-:W-:Y:S01]  /*49a0*/  MOV R7, 0x4000 ;  /* 0x0000400000077802 */ /* 0x000fe20000000f00 */
[----:B------:R-:W3:Y:S01]  /*49b0*/  LDCU UR30, c[0x0][0x374] ;  /* 0x00006e80ff1e77ac */ /* 0x000ee20008000800 */
[----:B------:R-:W4:Y:S01]  /*49c0*/  LDC.64 R2, c[0x0][0x888] ;  /* 0x00022200ff027b82 */ /* 0x000f220000000a00 */
[----:B------:R-:W3:Y:S01]  /*49d0*/  LDCU UR15, c[0x0][0xb0c] ;  /* 0x00016180ff0f77ac */ /* 0x000ee20008000800 */
[----:B------:R-:W2:Y:S06]  /*49e0*/  LDCU UR40, c[0x0][0xb20] ;  /* 0x00016400ff2877ac */ /* 0x000eac0008000800 */
[----:B------:R-:W4:Y:S01]  /*49f0*/  LDC.64 R4, c[0x0][0x890] ;  /* 0x00022400ff047b82 */ /* 0x000f220000000a00 */
[----:B------:R-:W2:Y:S01]  /*4a00*/  LDCU UR4, c[0x0][0xb30] ;  /* 0x00016600ff0477ac */ /* 0x000ea20008000800 */
[----:B------:R-:W-:Y:S01]  /*4a10*/  UMOV UR21, 0x400 ;  /* 0x0000040000157882 */ /* 0x000fe20000000000 */
[----:B-1----:R-:W-:-:S02]  /*4a20*/  UIMAD.WIDE.U32 UR6, UR31, UR48, URZ ;  /* 0x000000301f0672a5 */ /* 0x002fc4000f8e00ff */
[----:B---3--:R-:W-:Y:S02]  /*4a30*/  UIMAD.WIDE.U32 UR8, UR30, UR51, URZ ;  /* 0x000000331e0872a5 */ /* 0x008fe4000f8e00ff */
[----:B------:R-:W-:Y:S02]  /*4a40*/  ULEA UR21, UR47, UR21, 0x18 ;  /* 0x000000152f157291 */ /* 0x000fe4000f8ec0ff */
[----:B------:R-:W-:Y:S02]  /*4a50*/  UPLOP3.LUT UP3, UPT, UPT, UPT, UPT, 0x40, 0x4 ;  /* 0x000000000004789c */ /* 0x000fe40003f6e870 */
[----:B------:R-:W-:Y:S01]  /*4a60*/  UIADD3 UR37, UPT, UPT, UR21, 0xb8, URZ ;  /* 0x000000b815257890 */ /* 0x000fe2000fffe0ff */
[----:B------:R-:W-:Y:S01]  /*4a70*/  UMOV UR6, UR7 ;  /* 0x0000000700067c82 */ /* 0x000fe20008000000 */
[----:B------:R-:W-:Y:S01]  /*4a80*/  UMOV UR38, UR9 ;  /* 0x0000000900267c82 */ /* 0x000fe20008000000 */
[----:B------:R-:W-:Y:S02]  /*4a90*/  UISETP.GE.AND UP0, UPT, UR42, 0x1, UPT ;  /* 0x000000012a00788c */ /* 0x000fe4000bf06270 */
[----:B------:R-:W-:Y:S01]  /*4aa0*/  UISETP.NE.AND UP4, UPT, UR42, 0x1, UPT ;  /* 0x000000012a00788c */ /* 0x000fe2000bf85270 */
[----:B------:R-:W1:Y:S01]  /*4ab0*/  LDCU.64 UR22, c[0x0][0xb28] ;  /* 0x00016500ff1677ac */ /* 0x000e620008000a00 */
[----:B------:R-:W-:-:S02]  /*4ac0*/  UISETP.NE.AND UP6, UPT, UR15, 0x1, UPT ;  /* 0x000000010f00788c */ /* 0x000fc4000bfc5270 */
[----:B------:R-:W-:Y:S02]  /*4ad0*/  UISETP.NE.AND UP5, UPT, UR50, 0x1, UPT ;  /* 0x000000013200788c */ /* 0x000fe4000bfa5270 */
[----:B------:R-:W-:Y:S02]  /*4ae0*/  UIADD3 UR33, UPT, UPT, UR21, 0xa0, URZ ;  /* 0x000000a015217890 */ /* 0x000fe4000fffe0ff */
[----:B------:R-:W-:Y:S02]  /*4af0*/  UIADD3 UR25, UPT, UPT, UR21, 0xa8, URZ ;  /* 0x000000a815197890 */ /* 0x000fe4000fffe0ff */
[----:B------:R-:W-:Y:S02]  /*4b00*/  UIADD3 UR17, UPT, UPT, UR21, 0xb0, URZ ;  /* 0x000000b015117890 */ /* 0x000fe4000fffe0ff */
[----:B------:R-:W-:Y:S02]  /*4b10*/  UPRMT UR37, UR47, 0x654, UR37 ;  /* 0x000006542f257896 */ /* 0x000fe40008000025 */
[----:B------:R-:W-:-:S02]  /*4b20*/  USHF.R.U32.HI UR39, URZ, UR49, UR6 ;  /* 0x00000031ff277299 */ /* 0x000fc40008011606 */
[----:B--2---:R-:W-:Y:S02]  /*4b30*/  USHF.R.U32.HI UR38, URZ, UR40, UR38 ;  /* 0x00000028ff267299 */ /* 0x004fe40008011626 */
[----:B------:R-:W-:-:S11]  /*4b40*/  UISETP.NE.AND UP2, UPT, UR4, 0x1, UPT ;  /* 0x000000010400788c */ /* 0x000fd6000bf45270 */
.L_x_101:
[C---:B------:R-:W-:Y:S02]  /*4b50*/  LEA R12, R14.reuse, UR21, 0x3 ;  /* 0x000000150e0c7c11 */ /* 0x040fe4000f8e18ff */
[----:B------:R-:W-:Y:S02]  /*4b60*/  SHF.L.U32 R9, R13, 0x1f, RZ ;  /* 0x0000001f0d097819 */ /* 0x000fe400000006ff */
[----:B------:R-:W-:Y:S02]  /*4b70*/  LEA R10, R14, UR21, 0x4 ;  /* 0x000000150e0a7c11 */ /* 0x000fe4000f8e20ff */
[----:B--2---:R-:W2:Y:S02]  /*4b80*/  SYNCS.PHASECHK.TRANS64.TRYWAIT P0, [R12+URZ+0xf0], R9 ;  /* 0x0000f0090c0075a7 */ /* 0x004ea400080011ff */
[----:B--2---:R-:W-:Y:S05]  /*4b90*/  @!P0 BRA `(.L_x_91) ;  /* 0x0000007c006c8947 */ /* 0x004fea0003800000 */
.L_x_192:
[----:B--2---:R-:W2:Y:S01]  /*4ba0*/  LDS.128 R8, [R10+0x160] ;  /* 0x000160000a087984 */ /* 0x004ea20000000c00 */
[----:B------:R-:W-:Y:S01]  /*4bb0*/  UISETP.GE.AND UP0, UPT, UR42, 0x1, UPT ;  /* 0x000000012a00788c */ /* 0x000fe2000bf06270 */
[----:B------:R-:W-:Y:S01]  /*4bc0*/  @!PT LDS RZ, [RZ] ;  /* 0x00000000fffff984 */ /* 0x000fe20000000800 */
[----:B------:R-:W-:Y:S01]  /*4bd0*/  @!PT LDS RZ, [RZ] ;  /* 0x00000000fffff984 */ /* 0x000fe20000000800 */
[----:B------:R-:W-:Y:S01]  /*4be0*/  @!PT LDS RZ, [RZ] ;  /* 0x00000000fffff984 */ /* 0x000fe20000000800 */
[----:B------:R-:W-:Y:S01]  /*4bf0*/  @!PT LDS RZ, [RZ] ;  /* 0x00000000fffff984 */ /* 0x000fe20000000800 */
[----:B------:R3:W-:Y:S06]  /*4c00*/  MEMBAR.ALL.CTA ;  /* 0x0000000000007992 */ /* 0x0007ec0000008000 */
[----:B---3--:R-:W3:Y:S01]  /*4c10*/  FENCE.VIEW.ASYNC.S ;  /* 0x00000000000073c6 */ /* 0x008ee20000000000 */
[----:B--2---:R-:W-:Y:S11]  /*4c20*/  LOP3.LUT P0, RZ, R10, 0x1, RZ, 0xc0, !PT ;  /* 0x000000010aff7812 */ /* 0x004ff6000780c0ff */
[----:B------:R-:W-:Y:S02]  /*4c30*/  @!UPT UIADD3 URZ, UPT, UPT, URZ, URZ, URZ ;  /* 0x000000fffffff290 */ /* 0x000fe4000fffe0ff */
[----:B---3--:R-:W-:Y:S01]  /*4c40*/  VOTEU.ANY UP1, P0 ;  /* 0x0000000000ff7886 */ /* 0x008fe20000020100 */
[----:B------:R-:W-:Y:S11]  /*4c50*/  PLOP3.LUT P0, PT, PT, PT, UP1, 0x80, 0x8 ;  /* 0x000000000008781c */ /* 0x000ff60003f0f018 */
[----:B------:R-:W-:Y:S02]  /*4c60*/  @!UPT UIADD3 URZ, UPT, UPT, URZ, URZ, URZ ;  /* 0x000000fffffff290 */ /* 0x000fe4000fffe0ff */
[----:B------:R-:W-:Y:S02]  /*4c70*/  @P0 SHF.R.U32.HI R0, RZ, 0x10, R9 ;  /* 0x00000010ff000819 */ /* 0x000fe40000011609 */
[----:B------:R-:W-:Y:S02]  /*4c80*/  @P0 MOV R6, R8 ;  /* 0x0000000800060202 */ /* 0x000fe40000000f00 */
[----:B------:R-:W-:Y:S01]  /*4c90*/  @P0 R2UR UR4, R0 ;  /* 0x00000000000402ca */ /* 0x000fe200000e0000 */
[----:B------:R-:W-:Y:S01]  /*4ca0*/  VIADD R0, R12, 0x100 ;  /* 0x000001000c007836 */ /* 0x000fe20000000000 */
[----:B------:R-:W-:Y:S02]  /*4cb0*/  @P0 LOP3.LUT R8, R9, 0xffff, RZ, 0xc0, !PT ;  /* 0x0000ffff09080812 */ /* 0x000fe400078ec0ff */
[----:B------:R-:W-:Y:S02]  /*4cc0*/  @P0 R2UR UR6, R6 ;  /* 0x00000000060602ca */ /* 0x000fe400000e0000 */
[----:B------:R-:W-:Y:S02]  /*4cd0*/  PRMT R0, RZ, 0x654, R0 ;  /* 0x00000654ff007816 */ /* 0x000fe40000000000 */
[----:B------:R-:W-:Y:S02]  /*4ce0*/  @P0 R2UR UR5, R8 ;  /* 0x00000000080502ca */ /* 0x000fe400000e0000 */
[----:B------:R2:W-:Y:S03]  /*4cf0*/  SYNCS.ARRIVE.TRANS64.RED.A1T0 RZ, [R0+URZ], RZ ;  /* 0x000000ff00ff79a7 */ /* 0x0005e600081004ff */
[----:B------:R-:W-:Y:S04]  /*4d00*/  @UP1 UMOV UR29, UR4 ;  /* 0x00000004001d1c82 */ /* 0x000fe80008000000 */
[----:B------:R-:W-:Y:S04]  /*4d10*/  @UP1 UMOV UR14, UR6 ;  /* 0x00000006000e1c82 */ /* 0x000fe80008000000 */
[----:B------:R-:W-:Y:S01]  /*4d20*/  @UP1 UMOV UR13, UR5 ;  /* 0x00000005000d1c82 */ /* 0x000fe20008000000 */
[----:B------:R-:W-:Y:S05]  /*4d30*/  BRA.U !UP0, `(.L_x_92) ;  /* 0x0000000108a47547 */ /* 0x000fea000b800000 */
[----:B------:R-:W-:Y:S02]  /*4d40*/  UIMAD.WIDE.U32 UR18, UR13, UR51, URZ ;  /* 0x000000330d1272a5 */ /* 0x000fe4000f8e00ff */
[----:B------:R-:W-:Y:S02]  /*4d50*/  UIMAD.WIDE.U32 UR26, UR14, UR48, URZ ;  /* 0x000000300e1a72a5 */ /* 0x000fe4000f8e00ff */
[----:B------:R-:W-:Y:S02]  /*4d60*/  USEL UR4, UR30, UR38, !UP5 ;  /* 0x000000261e047287 */ /* 0x000fe4000e800000 */
[----:B------:R-:W-:Y:S02]  /*4d70*/  USEL UR7, UR31, UR39, !UP6 ;  /* 0x000000271f077287 */ /* 0x000fe4000f000000 */
[----:B-1----:R-:W-:Y:S02]  /*4d80*/  UIMAD.WIDE.U32 UR8, UR4, UR22, URZ ;  /* 0x00000016040872a5 */ /* 0x002fe4000f8e00ff */
[----:B------:R-:W-:Y:S01]  /*4d90*/  UIMAD.WIDE.U32 UR10, UR7, UR22, URZ ;  /* 0x00000016070a72a5 */ /* 0x000fe2000f8e00ff */
[----:B------:R-:W-:Y:S02]  /*4da0*/  UMOV UR5, UR19 ;  /* 0x0000001300057c82 */ /* 0x000fe40008000000 */
[----:B------:R-:W-:Y:S03]  /*4db0*/  USHF.R.U32.HI UR6, URZ, UR40, UR5 ;  /* 0x00000028ff067299 */ /* 0x000fe60008011605 */
[----:B------:R-:W-:Y:S01]  /*4dc0*/  UMOV UR5, UR27 ;  /* 0x0000001b00057c82 */ /* 0x000fe20008000000 */
[----:B------:R-:W-:Y:S02]  /*4dd0*/  USEL UR6, UR13, UR6, !UP5 ;  /* 0x000000060d067287 */ /* 0x000fe4000e800000 */
[----:B------:R-:W-:Y:S03]  /*4de0*/  USHF.R.U32.HI UR12, URZ, UR49, UR5 ;  /* 0x00000031ff0c7299 */ /* 0x000fe60008011605 */
[----:B------:R-:W-:Y:S02]  /*4df0*/  UMOV UR5, UR9 ;  /* 0x0000000900057c82 */ /* 0x000fe40008000000 */
[----:B------:R-:W-:Y:S03]  /*4e00*/  @UP4 USHF.R.U32.HI UR4, URZ, UR23, UR5 ;  /* 0x00000017ff044299 */ /* 0x000fe60008011605 */
[----:B------:R-:W-:Y:S01]  /*4e10*/  UMOV UR5, UR11 ;  /* 0x0000000b00057c82 */ /* 0x000fe20008000000 */
[----:B------:R-:W-:Y:S02]  /*4e20*/  UIMAD UR4, UR42, UR4, URZ ;  /* 0x000000042a0472a4 */ /* 0x000fe4000f8e02ff */
[----:B------:R-:W-:Y:S02]  /*4e30*/  @UP4 USHF.R.U32.HI UR7, URZ, UR23, UR5 ;  /* 0x00000017ff074299 */ /* 0x000fe40008011605 */
[----:B------:R-:W-:Y:S02]  /*4e40*/  UIMAD.WIDE.U32 UR10, UR6, UR22, URZ ;  /* 0x00000016060a72a5 */ /* 0x000fe4000f8e00ff */
[----:B------:R-:W-:Y:S02]  /*4e50*/  USEL UR5, UR14, UR12, !UP6 ;  /* 0x0000000c0e057287 */ /* 0x000fe4000f000000 */
[----:B------:R-:W-:Y:S02]  /*4e60*/  UIMAD UR8, UR42, UR7, URZ ;  /* 0x000000072a0872a4 */ /* 0x000fe4000f8e02ff */
[----:B------:R-:W-:Y:S03]  /*4e70*/  UISETP.GE.AND UP0, UPT, UR6, UR4, UPT ;  /* 0x000000040600728c */ /* 0x000fe6000bf06270 */
[----:B------:R-:W-:Y:S01]  /*4e80*/  UMOV UR4, UR11 ;  /* 0x0000000b00047c82 */ /* 0x000fe20008000000 */
[----:B------:R-:W-:Y:S02]  /*4e90*/  UISETP.GE.OR UP0, UPT, UR5, UR8, UP0 ;  /* 0x000000080500728c */ /* 0x000fe40008706670 */
[----:B------:R-:W-:Y:S02]  /*4ea0*/  USHF.R.U32.HI UR4, URZ, UR23, UR4 ;  /* 0x00000017ff047299 */ /* 0x000fe40008011604 */
[----:B------:R-:W-:Y:S02]  /*4eb0*/  UIMAD.WIDE.U32 UR8, UR5, UR22, URZ ;  /* 0x00000016050872a5 */ /* 0x000fe4000f8e00ff */
[----:B------:R-:W-:Y:S04]  /*4ec0*/  USEL UR10, UR6, UR4, !UP4 ;  /* 0x00000004060a7287 */ /* 0x000fe8000e000000 */
[----:B------:R-:W-:Y:S01]  /*4ed0*/  UIADD3 UR11, UPT, UPT, -UR10, URZ, URZ ;  /* 0x000000ff0a0b7290 */ /* 0x000fe2000fffe1ff */
[----:B------:R-:W-:Y:S02]  /*4ee0*/  @!UP0 UMOV UR4, UR9 ;  /* 0x0000000900048c82 */ /* 0x000fe40008000000 */
[----:B------:R-:W-:Y:S02]  /*4ef0*/  @!UP0 USHF.R.U32.HI UR4, URZ, UR23, UR4 ;  /* 0x00000017ff048299 */ /* 0x000fe40008011604 */
[----:B------:R-:W-:Y:S02]  /*4f00*/  UIMAD UR8, UR42, UR11, UR6 ;  /* 0x0000000b2a0872a4 */ /* 0x000fe4000f8e0206 */
[----:B------:R-:W-:Y:S04]  /*4f10*/  @!UP0 USEL UR4, UR5, UR4, !UP4 ;  /* 0x0000000405048287 */ /* 0x000fe8000e000000 */
[----:B------:R-:W-:Y:S02]  /*4f20*/  @!UP0 UIMAD UR8, UR7, UR8, UR4 ;  /* 0x00000008070882a4 */ /* 0x000fe4000f8e0204 */
[----:B------:R-:W-:Y:S02]  /*4f30*/  @!UP0 UIADD3 UR9, UPT, UPT, UR10, -UR4, URZ ;  /* 0x800000040a098290 */ /* 0x000fe4000fffe0ff */
[----:B------:R-:W-:Y:S02]  /*4f40*/  UIADD3 UR4, UPT, UPT, -UR5, URZ, URZ ;  /* 0x000000ff05047290 */ /* 0x000fe4000fffe1ff */
[----:B------:R-:W-:Y:S02]  /*4f50*/  UIADD3 UR7, UPT, UPT, -UR6, URZ, URZ ;  /* 0x000000ff06077290 */ /* 0x000fe4000fffe1ff */
[----:B------:R-:W-:Y:S02]  /*4f60*/  @!UP0 UIMAD UR6, UR9, UR42, UR5 ;  /* 0x0000002a090682a4 */ /* 0x000fe4000f8e0205 */
[----:B------:R-:W-:Y:S02]  /*4f70*/  UIMAD UR14, UR15, UR4, UR14 ;  /* 0x000000040f0e72a4 */ /* 0x000fe4000f8e020e */
[----:B------:R-:W-:Y:S01]  /*4f80*/  UIMAD UR13, UR50, UR7, UR13 ;  /* 0x00000007320d72a4 */ /* 0x000fe2000f8e020d */
[----:B------:R-:W-:Y:S02]  /*4f90*/  @!UP0 UMOV UR5, UR8 ;  /* 0x0000000800058c82 */ /* 0x000fe40008000000 */
[----:B------:R-:W-:Y:S02]  /*4fa0*/  UIMAD UR14, UR5, UR15, UR14 ;  /* 0x0000000f050e72a4 */ /* 0x000fe4000f8e020e */
[----:B------:R-:W-:Y:S11]  /*4fb0*/  UIMAD UR13, UR6, UR50, UR13 ;  /* 0x00000032060d72a4 */ /* 0x000ff6000f8e020d */
[----:B------:R-:W-:Y:S01]  /*4fc0*/  @!UPT UIADD3 URZ, UPT, UPT, URZ, URZ, URZ ;  /* 0x000000fffffff290 */ /* 0x000fe2000fffe0ff */
.L_x_92:
[----:B------:R-:W3:Y:S01]  /*4fd0*/  @!UP2 LDCU.128 UR8, c[0x0][0xb10] ;  /* 0x00016200ff08a7ac */ /* 0x000ee20008000c00 */
[C---:B----4-:R-:W-:Y:S02]  /*4fe0*/  ISETP.NE.U32.AND P1, PT, R4.reuse, RZ, PT ;  /* 0x000000ff0400720c */ /* 0x050fe40003f25070 */
[----:B------:R-:W-:Y:S02]  /*4ff0*/  ISETP.NE.U32.AND P0, PT, R4, RZ, PT ;  /* 0x000000ff0400720c */ /* 0x000fe40003f05070 */
[C---:B------:R-:W-:Y:S02]  /*5000*/  ISETP.NE.AND.EX P1, PT, R5.reuse, RZ, PT, P1 ;  /* 0x000000ff0500720c */ /* 0x040fe40003f25310 */
[----:B------:R-:W-:Y:S01]  /*5010*/  ISETP.NE.AND.EX P0, PT, R5, RZ, PT, P0 ;  /* 0x000000ff0500720c */ /* 0x000fe20003f05300 */
[----:B------:R-:W4:Y:S01]  /*5020*/  @!UP2 LDCU UR5, c[0x0][0xb0c] ;  /* 0x00016180ff05a7ac */ /* 0x000f220008000800 */
[----:B------:R-:W-:Y:S01]  /*5030*/  SHF.L.U32 R9, R15, 0x1f, RZ ;  /* 0x0000001f0f097819 */ /* 0x000fe200000006ff */
[----:B------:R-:W-:Y:S02]  /*5040*/  USHF.L.U32 UR35, UR16, 0x7, URZ ;  /* 0x0000000710237899 */ /* 0x000fe400080006ff */
[----:B------:R-:W-:Y:S02]  /*5050*/  USHF.L.U32 UR34, UR20, 0x8, URZ ;  /* 0x0000000814227899 */ /* 0x000fe400080006ff */
[----:B---3--:R-:W-:Y:S07]  /*5060*/  UIMAD.WIDE.U32 UR6, UR14, UR8, URZ ;  /* 0x000000080e0672a5 */ /* 0x008fee000f8e00ff */
[----:B------:R-:W-:Y:S01]  /*5070*/  @!UP2 UMOV UR4, UR7 ;  /* 0x000000070004ac82 */ /* 0x000fe20008000000 */
[----:B----4-:R-:W-:Y:S02]  /*5080*/  @!UP2 UISETP.NE.AND UP0, UPT, UR5, 0x1, UPT ;  /* 0x000000010500a88c */ /* 0x010fe4000bf05270 */
[----:B------:R-:W-:Y:S02]  /*5090*/  @!UP2 USHF.R.U32.HI UR4, URZ, UR9, UR4 ;  /* 0x00000009ff04a299 */ /* 0x000fe40008011604 */
[----:B------:R-:W-:Y:S02]  /*50a0*/  UIMAD.WIDE.U32 UR6, UR13, UR11, URZ ;  /* 0x0000000b0d0672a5 */ /* 0x000fe4000f8e00ff */
[----:B------:R-:W-:Y:S02]  /*50b0*/  @!UP2 USEL UR8, UR14, UR4, !UP0 ;  /* 0x000000040e08a287 */ /* 0x000fe4000c000000 */
[----:B------:R-:W-:Y:S03]  /*50c0*/  @!UP2 UISETP.NE.AND UP0, UPT, UR10, 0x1, UPT ;  /* 0x000000010a00a88c */ /* 0x000fe6000bf05270 */
[----:B------:R-:W-:Y:S02]  /*50d0*/  @!UP2 UMOV UR6, UR7 ;  /* 0x000000070006ac82 */ /* 0x000fe40008000000 */
[----:B------:R-:W3:Y:S02]  /*50e0*/  @!UP2 LDCU UR4, c[0x0][0xb20] ;  /* 0x00016400ff04a7ac */ /* 0x000ee40008000800 */
[----:B---3--:R-:W-:Y:S04]  /*50f0*/  @!UP2 USHF.R.U32.HI UR6, URZ, UR4, UR6 ;  /* 0x00000004ff06a299 */ /* 0x008fe80008011606 */
[----:B------:R-:W-:Y:S04]  /*5100*/  @!UP2 USEL UR6, UR13, UR6, !UP0 ;  /* 0x000000060d06a287 */ /* 0x000fe8000c000000 */
[----:B------:R-:W-:Y:S02]  /*5110*/  @!UP2 UIADD3 UR4, UPT, UPT, -UR8, UR6, URZ ;  /* 0x000000060804a290 */ /* 0x000fe4000fffe1ff */
[----:B------:R-:W-:Y:S02]  /*5120*/  @!UP2 UIADD3 UR6, UPT, UPT, UR8, -UR6, URZ ;  /* 0x800000060806a290 */ /* 0x000fe4000fffe0ff */
[----:B------:R-:W-:Y:S02]  /*5130*/  @!UP2 UIMAD UR14, UR4, UR5, UR14 ;  /* 0x00000005040ea2a4 */ /* 0x000fe4000f8e020e */
[----:B------:R-:W-:Y:S01]  /*5140*/  @!UP2 UIMAD UR13, UR6, UR10, UR13 ;  /* 0x0000000a060da2a4 */ /* 0x000fe2000f8e020d */
[----:B------:R-:W-:Y:S11]  /*5150*/  BRA.U UP3, `(.L_x_93) ;  /* 0x0000000103107547 */ /* 0x000ff6000b800000 */
[----:B--2---:R-:W-:Y:S04]  /*5160*/  MOV R0, UR44 ;  /* 0x0000002c00007c02 */ /* 0x004fe80008000f00 */
[----:B------:R-:W-:Y:S04]  /*5170*/  SHF.L.U32 R11, R0, 0x1f, RZ ;  /* 0x0000001f000b7819 */ /* 0x000fe800000006ff */
[----:B------:R-:W2:Y:S02]  /*5180*/  SYNCS.PHASECHK.TRANS64.TRYWAIT P2, [UR21+0xe8], R11 ;  /* 0x0000e80bff0075a7 */ /* 0x000ea40008041115 */
[----:B--2---:R-:W-:Y:S05]  /*5190*/  @!P2 BRA `(.L_x_94) ;  /* 0x000000780000a947 */ /* 0x004fea0003800000 */
.L_x_93:
[----:B------:R-:W-:Y:S05]  /*51a0*/  @!P1 BRA `(.L_x_95) ;  /* 0x0000000000309947 */ /* 0x000fea0003800000 */
[----:B------:R-:W-:Y:S01]  /*51b0*/  ISETP.NE.U32.AND P1, PT, R2, RZ, PT ;  /* 0x000000ff0200720c */ /* 0x000fe20003f25070 */
[----:B------:R-:W3:Y:S01]  /*51c0*/  LDCU.64 UR4, c[0x0][0x358] ;  /* 0x00006b00ff0477ac */ /* 0x000ee20008000a00 */
[----:B------:R-:W-:Y:S02]  /*51d0*/  IMAD.MOV.U32 R150, RZ, RZ, 0x1 ;  /* 0x00000001ff967424 */ /* 0x000fe400078e00ff */
[----:B------:R-:W-:Y:S11]  /*51e0*/  ISETP.NE.AND.EX P1, PT, R3, RZ, PT, P1 ;  /* 0x000000ff0300720c */ /* 0x000ff60003f25310 */
[----:B------:R-:W-:Y:S02]  /*51f0*/  @!UPT UIADD3 URZ, UPT, UPT, URZ, URZ, URZ ;  /* 0x000000fffffff290 */ /* 0x000fe4000fffe0ff */
[----:B--2---:R-:W2:Y:S01]  /*5200*/  @P1 LDC.64 R10, c[0x0][0x888] ;  /* 0x00022200ff0a1b82 */ /* 0x004ea20000000a00 */
[----:B------:R-:W-:Y:S04]  /*5210*/  @P1 IMAD R0, R4, UR36, RZ ;  /* 0x0000002404001c24 */ /* 0x000fe8000f8e02ff */
[----:B--2---:R-:W-:Y:S04]  /*5220*/  @P1 IMAD.WIDE R10, R0, 0x4, R10 ;  /* 0x00000004000a1825 */ /* 0x004fe800078e020a */
[----:B------:R-:W-:Y:S01]  /*5230*/  HFMA2 R0, -RZ, RZ, 0, 5.9604644775390625e-08 ;  /* 0x00000001ff007431 */ /* 0x000fe200000001ff */
[----:B---3-5:R3:W5:Y:S04]  /*5240*/  @P1 LDG.E R73, desc[UR4][R10.64] ;  /* 0x000000040a491981 */ /* 0x028768000c1e1900 */
[----:B------:R-:W-:Y:S01]  /*5250*/  @!P1 PRMT R150, R0, 0x7610, R150 ;  /* 0x0000761000969816 */ /* 0x000fe20000000096 */
[----:B---3--:R-:W4:Y:S06]  /*5260*/  @!P1 LDC R73, c[0x0][0x880] ;  /* 0x00022000ff499b82 */ /* 0x008f2c0000000800 */
.L_x_95:
[----:B----45:R-:W-:Y:S01]  /*5270*/  @!P0 FSETP.EQ.AND P1, PT, R73, RZ, PT ;  /* 0x000000ff4900820b */ /* 0x030fe20003f22000 */
[----:B------:R-:W-:Y:S01]  /*5280*/  @!UPT UIADD3 URZ, UPT, UPT, URZ, URZ, URZ ;  /* 0x000000fffffff290 */ /* 0x000fe2000fffe0ff */
[----:B------:R-:W-:Y:S11]  /*5290*/  @!P0 BRA `(.L_x_96) ;  /* 0x0000000000188947 */ /* 0x000ff60003800000 */
[----:B------:R-:W-:Y:S02]  /*52a0*/  LOP3.LUT P0, RZ, R150, 0xff, RZ, 0xc0, !PT ;  /* 0x000000ff96ff7812 */ /* 0x000fe4000780c0ff */
[----:B------:R-:W-:Y:S04]  /*52b0*/  ISETP.NE.U32.AND P1, PT, R2, RZ, PT ;  /* 0x000000ff0200720c */ /* 0x000fe80003f25070 */
[----:B------:R-:W-:Y:S04]  /*52c0*/  ISETP.NE.AND.EX P1, PT, R3, RZ, PT, P1 ;  /* 0x000000ff0300720c */ /* 0x000fe80003f25310 */
[----:B------:R-:W-:Y:S03]  /*52d0*/  PLOP3.LUT P1, PT, P1, PT, PT, 0x8, 0x80 ;  /* 0x000000000080781c */ /* 0x000fe60000f2e170 */
[----:B------:R-:W-:Y:S11]  /*52e0*/  @P0 FSETP.EQ.AND P1, PT, R73, RZ, PT ;  /* 0x000000ff4900020b */ /* 0x000ff60003f22000 */
[----:B------:R-:W-:Y:S02]  /*52f0*/  @!UPT UIADD3 URZ, UPT, UPT, URZ, URZ, URZ ;  /* 0x000000fffffff290 */ /* 0x000fe4000fffe0ff */
.L_x_96:
[----:B------:R-:W3:Y:S01]  /*5300*/  SYNCS.PHASECHK.TRANS64.TRYWAIT P2, [UR21+0xc0], R9 ;  /* 0x0000c009ff0075a7 */ /* 0x000ee20008041115 */
[----:B------:R-:W-:Y:S04]  /*5310*/  ELECT P0, URZ, PT ;  /* 0x0000000000ff782f */ /* 0x000fe80003800000 */
[----:B------:R-:W-:Y:S11]  /*5320*/  PLOP3.LUT P1, PT, P1, P0, PT, 0xf2, 0x2f ;  /* 0x00000000002f781c */ /* 0x000ff60000f21e72 */
[----:B------:R-:W-:Y:S02]  /*5330*/  @!UPT UIADD3 URZ, UPT, UPT, URZ, URZ, URZ ;  /* 0x000000fffffff290 */ /* 0x000fe4000fffe0ff */
[----:B------:R-:W-:Y:S05]  /*5340*/  @!P1 IADD3 R8, P0, PT, R16, 0x580, RZ ;  /* 0x0000058010089810 */ /* 0x000fea0007f1e0ff */
[----:B------:R-:W-:Y:S01]  /*5350*/  @!P1 IMAD.X R6, RZ, RZ, R17, P0 ;  /* 0x000000ffff069224 */ /* 0x000fe200000e0611 */
[----:B---3--:R-:W-:Y:S07]  /*5360*/  @!P2 BRA `(.L_x_97) ;  /* 0x0000007400a4a947 */ /* 0x008fee0003800000 */
.L_x_195:
[----:B------:R-:W-:Y:S01]  /*5370*/  @!P1 R2UR UR5, R8 ;  /* 0x00000000080592ca */ /* 0x000fe200000e0000 */
[----:B------:R-:W-:Y:S01]  /*5380*/  VOTEU.ALL UP0, P1 ;  /* 0x0000000000ff7886 */ /* 0x000fe20000800000 */
[----:B------:R-:W-:Y:S01]  /*5390*/  @!P1 R2UR UR4, R6 ;  /* 0x00000000060492ca */ /* 0x000fe200000e0000 */
[----:B--2---:R-:W-:Y:S01]  /*53a0*/  @!P1 IMAD.MOV.U32 R0, RZ, RZ, 0x4000 ;  /* 0x00004000ff009424 */ /* 0x004fe200078e00ff */
[----:B------:R-:W-:Y:S01]  /*53b0*/  UMOV UR8, 0x0 ;  /* 0x0000000000087882 */ /* 0x000fe20000000000 */
[----:B------:R-:W-:Y:S01]  /*53c0*/  UMOV UR9, 0x10000000 ;  /* 0x1000000000097882 */ /* 0x000fe20000000000 */
[----:B------:R-:W-:Y:S01]  /*53d0*/  @!UP0 UIADD3 UR32, UPT, UPT, UR21, 0x400, URZ ;  /* 0x0000040015208890 */ /* 0x000fe2000fffe0ff */
[----:B------:R-:W-:Y:S01]  /*53e0*/  @!P1 IADD3 R8, P0, PT, R16, 0x580, RZ ;  /* 0x0000058010089810 */ /* 0x000fe20007f1e0ff */
[----:B------:R-:W-:Y:S01]  /*53f0*/  VOTEU.ALL UP0, P1 ;  /* 0x0000000000ff7886 */ /* 0x000fe20000800000 */
[----:B------:R-:W-:Y:S03]  /*5400*/  UPRMT UR6, UR47, 0x654, UR33 ;  /* 0x000006542f067896 */ /* 0x000fe60008000021 */
[----:B------:R-:W-:Y:S02]  /*5410*/  @!P1 IMAD.X R6, RZ, RZ, R17, P0 ;  /* 0x000000ffff069224 */ /* 0x000fe400000e0611 */
[----:B------:R-:W-:Y:S02]  /*5420*/  IMAD.U32 R10, RZ, RZ, UR5 ;  /* 0x00000005ff0a7e24 */ /* 0x000fe4000f8e00ff */
[----:B------:R-:W-:Y:S03]  /*5430*/  IMAD.U32 R11, RZ, RZ, UR4 ;  /* 0x00000004ff0b7e24 */ /* 0x000fe6000f8e00ff */
[----:B------:R-:W-:Y:S02]  /*5440*/  @!P1 R2UR UR4, R10 ;  /* 0x000000000a0492ca */ /* 0x000fe400000e0000 */
[----:B------:R-:W-:Y:S11]  /*5450*/  @!P1 R2UR UR5, R11 ;  /* 0x000000000b0592ca */ /* 0x000ff600000e0000 */
[----:B------:R-:W-:Y:S02]  /*5460*/  @!UPT UIADD3 URZ, UPT, UPT, URZ, URZ, URZ ;  /* 0x000000fffffff290 */ /* 0x000fe4000fffe0ff */
[----:B------:R2:W-:Y:S01]  /*5470*/  @!UP0 UTMALDG.3D [UR32], [UR4], desc[UR8] ;  /* 0x00000820040085b4 */ /* 0x0005e20008011000 */
[----:B------:R2:W-:Y:S01]  /*5480*/  @!P1 SYNCS.ARRIVE.TRANS64.RED.A0TR RZ, [UR21+0xa0], R0 ;  /* 0x0000a000ffff99a7 */ /* 0x0005e20008300415 */
[----:B------:R-:W-:Y:S01]  /*5490*/  SYNCS.ARRIVE.TRANS64.RED.A1T0 RZ, [UR6], RZ ;  /* 0x000000ffffff79a7 */ /* 0x000fe20008100406 */
[----:B------:R-:W3:Y:S02]  /*54a0*/  SYNCS.PHASECHK.TRANS64.TRYWAIT P2, [UR21+0xc8], R9 ;  /* 0x0000c809ff0075a7 */ /* 0x000ee40008041115 */
[----:B--23--:R-:W-:Y:S05]  /*54b0*/  @!P2 BRA `(.L_x_98) ;  /* 0x000000740068a947 */ /* 0x00cfea0003800000 */
.L_x_197:
        /* <DEDUP_REMOVED lines=8> */
[----:B------:R-:W-:Y:S01]  /*5540*/  @!UP0 UIADD3 UR24, UPT, UPT, UR21, 0x4400, URZ ;  /* 0x0000440015188890 */ /* 0x000fe2000fffe0ff */
[----:B------:R-:W-:Y:S01]  /*5550*/  VOTEU.ALL UP0, P1 ;  /* 0x0000000000ff7886 */ /* 0x000fe20000800000 */
[----:B------:R-:W-:Y:S01]  /*5560*/  UMOV UR27, UR35 ;  /* 0x00000023001b7c82 */ /* 0x000fe20008000000 */
[----:B------:R-:W-:Y:S02]  /*5570*/  UMOV UR28, UR36 ;  /* 0x00000024001c7c82 */ /* 0x000fe40008000000 */
[----:B------:R-:W-:Y:S01]  /*5580*/  IMAD.U32 R10, RZ, RZ, UR5 ;  /* 0x00000005ff0a7e24 */ /* 0x000fe2000f8e00ff */
[----:B------:R-:W-:Y:S01]  /*5590*/  UPRMT UR6, UR47, 0x654, UR25 ;  /* 0x000006542f067896 */ /* 0x000fe20008000019 */
[----:B------:R-:W-:Y:S02]  /*55a0*/  IMAD.U32 R11, RZ, RZ, UR4 ;  /* 0x00000004ff0b7e24 */ /* 0x000fe4000f8e00ff */
[----:B------:R-:W-:Y:S01]  /*55b0*/  @!P1 IMAD.X R6, RZ, RZ, R17, P0 ;  /* 0x000000ffff069224 */ /* 0x000fe200000e0611 */
        /* <DEDUP_REMOVED lines=8> */
.L_x_199:
[----:B------:R-:W-:Y:S01]  /*5640*/  @!P1 R2UR UR5, R8 ;  /* 0x00000000080592ca */ /* 0x000fe200000e0000 */
[----:B------:R-:W-:Y:S01]  /*5650*/  VOTEU.ALL UP0, P1 ;  /* 0x0000000000ff7886 */ /* 0x000fe20000800000 */
[----:B------:R-:W-:Y:S01]  /*5660*/  @!P1 R2UR UR4, R6 ;  /* 0x00000000060492ca */ /* 0x000fe200000e0000 */
[----:B--2---:R-:W-:Y:S01]  /*5670*/  @!P1 IMAD.MOV.U32 R0, RZ, RZ, 0x4000 ;  /* 0x00004000ff009424 */ /* 0x004fe200078e00ff */
[----:B------:R-:W-:Y:S01]  /*5680*/  UMOV UR8, 0x0 ;  /* 0x0000000000087882 */ /* 0x000fe20000000000 */
[----:B------:R-:W-:Y:S01]  /*5690*/  UMOV UR9, 0x10000000 ;  /* 0x1000000000097882 */ /* 0x000fe20000000000 */
[----:B------:R-:W-:Y:S01]  /*56a0*/  @!UP0 UIADD3 UR18, UPT, UPT, UR34, 0x80, URZ ;  /* 0x0000008022128890 */ /* 0x000fe2000fffe0ff */
[----:B------:R-:W-:Y:S01]  /*56b0*/  VIADD R14, R14, 0x1 ;  /* 0x000000010e0e7836 */ /* 0x000fe20000000000 */
[----:B------:R-:W-:Y:S01]  /*56c0*/  @!UP0 UIADD3 UR16, UPT, UPT, UR21, 0x8400, URZ ;  /* 0x0000840015108890 */ /* 0x000fe2000fffe0ff */
[----:B------:R-:W-:Y:S01]  /*56d0*/  VOTEU.ALL UP0, P1 ;  /* 0x0000000000ff7886 */ /* 0x000fe20000800000 */
[----:B------:R-:W-:Y:S01]  /*56e0*/  UMOV UR19, UR35 ;  /* 0x0000002300137c82 */ /* 0x000fe20008000000 */
[----:B------:R-:W-:Y:S02]  /*56f0*/  UMOV UR20, UR36 ;  /* 0x0000002400147c82 */ /* 0x000fe40008000000 */
[----:B------:R-:W-:Y:S01]  /*5700*/  IMAD.U32 R10, RZ, RZ, UR5 ;  /* 0x00000005ff0a7e24 */ /* 0x000fe2000f8e00ff */
[----:B------:R-:W-:Y:S01]  /*5710*/  UPRMT UR6, UR47, 0x654, UR17 ;  /* 0x000006542f067896 */ /* 0x000fe20008000011 */
        /* <DEDUP_REMOVED lines=9> */
.L_x_201:
[----:B------:R-:W-:Y:S01]  /*57b0*/  @!P1 IADD3 R6, P0, PT, R16, 0x580, RZ ;  /* 0x0000058010069810 */ /* 0x000fe20007f1e0ff */
[----:B------:R-:W-:Y:S01]  /*57c0*/  VOTEU.ALL UP0, P1 ;  /* 0x0000000000ff7886 */ /* 0x000fe20000800000 */
[----:B------:R-:W-:Y:S01]  /*57d0*/  UMOV UR6, 0x0 ;  /* 0x0000000000067882 */ /* 0x000fe20000000000 */
[----:B------:R-:W-:Y:S01]  /*57e0*/  UMOV UR7, 0x10000000 ;  /* 0x1000000000077882 */ /* 0x000fe20000000000 */
[----:B------:R-:W-:Y:S01]  /*57f0*/  @!P1 R2UR UR5, R6 ;  /* 0x00000000060592ca */ /* 0x000fe200000e0000 */
[----:B--2---:R-:W-:Y:S01]  /*5800*/  @!P1 IMAD.X R0, RZ, RZ, R17, P0 ;  /* 0x000000ffff009224 */ /* 0x004fe200000e0611 */
[----:B------:R-:W-:Y:S01]  /*5810*/  @!UP0 UIADD3 UR10, UPT, UPT, UR34, 0xc0, URZ ;  /* 0x000000c0220a8890 */ /* 0x000fe2000fffe0ff */
[----:B------:R-:W-:Y:S01]  /*5820*/  R2UR UR16, R152 ;  /* 0x00000000981072ca */ /* 0x000fe200000e0000 */
[----:B------:R-:W-:Y:S01]  /*5830*/  @!UP0 UIADD3 UR8, UPT, UPT, UR21, 0xc400, URZ ;  /* 0x0000c40015088890 */ /* 0x000fe2000fffe0ff */
[----:B------:R-:W-:Y:S01]  /*5840*/  ISETP.NE.AND P0, PT, R14, 0x2, PT ;  /* 0x000000020e00780c */ /* 0x000fe20003f05270 */
[----:B------:R-:W-:Y:S01]  /*5850*/  @!UP0 UIADD3 UR9, UPT, UPT, UR21, 0xb8, URZ ;  /* 0x000000b815098890 */ /* 0x000fe2000fffe0ff */
[----:B------:R-:W-:Y:S01]  /*5860*/  @!P1 R2UR UR4, R0 ;  /* 0x00000000000492ca */ /* 0x000fe200000e0000 */
[----:B------:R-:W-:Y:S01]  /*5870*/  VOTEU.ALL UP0, P1 ;  /* 0x0000000000ff7886 */ /* 0x000fe20000800000 */
[----:B------:R-:W-:Y:S01]  /*5880*/  UMOV UR11, UR35 ;  /* 0x00000023000b7c82 */ /* 0x000fe20008000000 */
[----:B------:R-:W-:Y:S01]  /*5890*/  UMOV UR12, UR36 ;  /* 0x00000024000c7c82 */ /* 0x000fe20008000000 */
[----:B------:R-:W-:Y:S01]  /*58a0*/  SEL R0, RZ, 0x1, P0 ;  /* 0x00000001ff007807 */ /* 0x000fe20000000000 */
[----:B------:R-:W-:Y:S01]  /*58b0*/  UPLOP3.LUT UP3, UPT, UPT, UPT, UPT, 0x80, 0x8 ;  /* 0x000000000008789c */ /* 0x000fe20003f6f070 */
[----:B------:R-:W-:Y:S01]  /*58c0*/  IMAD.U32 R8, RZ, RZ, UR5 ;  /* 0x00000005ff087e24 */ /* 0x000fe2000f8e00ff */
[----:B------:R-:W-:Y:S01]  /*58d0*/  LOP3.LUT R15, R15, 0x1, RZ, 0x3c, !PT ;  /* 0x000000010f0f7812 */ /* 0x000fe200078e3cff */
[----:B------:R-:W-:Y:S01]  /*58e0*/  UMOV UR36, UR29 ;  /* 0x0000001d00247c82 */ /* 0x000fe20008000000 */
[----:B------:R-:W-:Y:S01]  /*58f0*/  LOP3.LUT R13, R13, R0, RZ, 0x3c, !PT ;  /* 0x000000000d0d7212 */ /* 0x000fe200078e3cff */
[----:B------:R-:W-:Y:S01]  /*5900*/  UIADD3 UR20, UPT, UPT, UR13, UR16, URZ ;  /* 0x000000100d147290 */ /* 0x000fe2000fffe0ff */
[----:B------:R-:W-:Y:S01]  /*5910*/  SEL R14, R14, RZ, P0 ;  /* 0x000000ff0e0e7207 */ /* 0x000fe20000000000 */
[----:B------:R-:W-:Y:S01]  /*5920*/  UIADD3 UR16, UPT, UPT, UR14, UR63, URZ ;  /* 0x0000003f0e107290 */ /* 0x000fe2000fffe0ff */
[----:B------:R-:W-:Y:S01]  /*5930*/  IMAD.U32 R9, RZ, RZ, UR4 ;  /* 0x00000004ff097e24 */ /* 0x000fe2000f8e00ff */
[----:B------:R-:W-:Y:S04]  /*5940*/  @!P1 R2UR UR4, R8 ;  /* 0x00000000080492ca */ /* 0x000fe800000e0000 */
[----:B------:R-:W-:Y:S11]  /*5950*/  @!P1 R2UR UR5, R9 ;  /* 0x00000000090592ca */ /* 0x000ff600000e0000 */
[----:B------:R-:W-:Y:S02]  /*5960*/  @!UPT UIADD3 URZ, UPT, UPT, URZ, URZ, URZ ;  /* 0x000000fffffff290 */ /* 0x000fe4000fffe0ff */
[----:B------:R2:W-:Y:S01]  /*5970*/  @!UP0 UTMALDG.3D [UR8], [UR4], desc[UR6] ;  /* 0x00000608040085b4 */ /* 0x0005e20008011000 */
[----:B------:R2:W-:Y:S01]  /*5980*/  @!P1 SYNCS.ARRIVE.TRANS64.RED.A0TR RZ, [UR21+0xb8], R7 ;  /* 0x0000b807ffff99a7 */ /* 0x0005e20008300415 */
[----:B------:R-:W-:Y:S01]  /*5990*/  SYNCS.ARRIVE.TRANS64.RED.A1T0 RZ, [UR37], RZ ;  /* 0x000000ffffff79a7 */ /* 0x000fe20008100425 */
[----:B------:R-:W-:Y:S05]  /*59a0*/  BRA.U UP1, `(.L_x_101) ;  /* 0xfffffff101687547 */ /* 0x000fea000b83ffff */
[----:B------:R-:W-:-:S04]  /*59b0*/  SHF.L.U32 R3, R15, 0x1f, RZ ;  /* 0x0000001f0f037819 */ /* 0x000fc800000006ff */
[----:B------:R-:W3:Y:S02]  /*59c0*/  SYNCS.PHASECHK.TRANS64.TRYWAIT P0, [UR21+0xc0], R3 ;  /* 0x0000c003ff0075a7 */ /* 0x000ee40008001115 */
[----:B---3--:R-:W-:Y:S05]  /*59d0*/  @!P0 BRA `(.L_x_102) ;  /* 0x0000007000688947 */ /* 0x008fea0003800000 */
.L_x_203:
[----:B------:R-:W4:Y:S02]  /*59e0*/  SYNCS.PHASECHK.TRANS64.TRYWAIT P0, [UR21+0xc8], R3 ;  /* 0x0000c803ff0075a7 */ /* 0x000f240008001115 */
[----:B----4-:R-:W-:Y:S05]  /*59f0*/  @!P0 BRA `(.L_x_103) ;  /* 0x0000007000788947 */ /* 0x010fea0003800000 */
.L_x_205:
[----:B------:R-:W4:Y:S02]  /*5a00*/  SYNCS.PHASECHK.TRANS64.TRYWAIT P0, [UR21+0xd0], R3 ;  /* 0x0000d003ff0075a7 */ /* 0x000f240008001115 */
[----:B----4-:R-:W-:Y:S05]  /*5a10*/  @!P0 BRA `(.L_x_104) ;  /* 0x0000007000888947 */ /* 0x010fea0003800000 */
.L_x_207:
[----:B---3--:R-:W-:-:S07]  /*5a20*/  MOV R0, UR21 ;  /* 0x0000001500007c02 */ /* 0x008fce0008000f00 */
.L_x_105:
[----:B---3--:R-:W-:-:S04]  /*5a30*/  SHF.L.U32 R3, R15, 0x1f, RZ ;  /* 0x0000001f0f037819 */ /* 0x008fc800000006ff */
[----:B------:R3:W4:Y:S03]  /*5a40*/  SYNCS.PHASECHK.TRANS64.TRYWAIT P0, [R0+URZ+0xd8], R3 ;  /* 0x0000d803000075a7 */ /* 0x00072600080011ff */
[----:B----4-:R-:W-:Y:S05]  /*5a50*/  @!P0 NANOSLEEP.SYNCS 0x989680 ;  /* 0x009896800000895d */ /* 0x010fea0003900000 */
[----:B------:R-:W4:Y:S02]  /*5a60*/  @!P0 SYNCS.PHASECHK.TRANS64 P0, [R0+URZ+0xd8], R3 ;  /* 0x0000d803000085a7 */ /* 0x000f2400080010ff */
[----:B-12-4-:R-:W-:Y:S05]  /*5a70*/  @P0 EXIT ;  /* 0x000000000000094d */ /* 0x016fea0003800000 */
[----:B------:R-:W-:Y:S05]  /*5a80*/  BRA `(.L_x_105) ;  /* 0xfffffffc00e87947 */ /* 0x000fea000383ffff */
.L_x_90:
[----:B------:R-:W-:-:S06]  /*5a90*/  UISETP.GE.AND UP0, UPT, UR25, 0x4, UPT ;  /* 0x000000041900788c */ /* 0x000fcc000bf06270 */
[----:B------:R-:W-:-:S13]  /*5aa0*/  PLOP3.LUT P0, PT, PT, PT, UP0, 0x80, 0x8 ;  /* 0x000000000008781c */ /* 0x000fda0003f0f008 */
[----:B------:R-:W-:Y:S05]  /*5ab0*/  @!P0 EXIT ;  /* 0x000000000000894d */ /* 0x000fea0003800000 */
[----:B------:R-:W-:Y:S01]  /*5ac0*/  BAR.SYNC.DEFER_BLOCKING 0x6, 0xa0 ;  /* 0x0182800000007b1d */ /* 0x000fe20000010000 */
[C---:B------:R-:W-:Y:S01]  /*5ad0*/  IMAD.SHL.U32 R5, R163.reuse, 0x40, RZ ;  /* 0x00000040a3057824 */ /* 0x040fe200078e00ff */
[C---:B------:R-:W-:Y:S01]  /*5ae0*/  LOP3.LUT R149, R163.reuse, 0x1, RZ, 0xc0, !PT ;  /* 0x00000001a3957812 */ /* 0x040fe200078ec0ff */
[C---:B------:R-:W-:Y:S01]  /*5af0*/  IMAD.U32 R69, R163.reuse, 0x10000, RZ ;  /* 0x00010000a3457824 */ /* 0x040fe200078e00ff */
[----:B------:R-:W-:Y:S01]  /*5b00*/  CS2R R158, SRZ ;  /* 0x00000000009e7805 */ /* 0x000fe2000001ff00 */
[----:B------:R-:W-:Y:S01]  /*5b10*/  IMAD.SHL.U32 R148, R163, 0x8, RZ ;  /* 0x00000008a3947824 */ /* 0x000fe200078e00ff */
[----:B------:R-:W-:Y:S02]  /*5b20*/  UMOV UR44, 0x400 ;  /* 0x00000400002c7882 */ /* 0x000fe40000000000 */
[----:B------:R-:W1:Y:S01]  /*5b30*/  LDC.64 R144, c[0x0][0x888] ;  /* 0x00022200ff907b82 */ /* 0x000e620000000a00 */
[----:B------:R-:W-:Y:S01]  /*5b40*/  ULEA UR44, UR47, UR44, 0x18 ;  /* 0x0000002c2f2c7291 */ /* 0x000fe2000f8ec0ff */
[----:B------:R-:W-:Y:S01]  /*5b50*/  ISETP.NE.U32.AND P0, PT, R149, 0x1, PT ;  /* 0x000000019500780c */ /* 0x000fe20003f05070 */
[----:B------:R-:W-:Y:S01]  /*5b60*/  IMAD.MOV.U32 R162, RZ, RZ, 0x2 ;  /* 0x00000002ffa27424 */ /* 0x000fe200078e00ff */
[----:B------:R-:W-:Y:S01]  /*5b70*/  LOP3.LUT R7, R5, 0x1c0, RZ, 0xc0, !PT ;  /* 0x000001c005077812 */ /* 0x000fe200078ec0ff */
[----:B------:R-:W-:Y:S01]  /*5b80*/  UIADD3 UR4, UPT, UPT, UR44, 0x400, URZ ;  /* 0x000004002c047890 */ /* 0x000fe2000fffe0ff */
[----:B------:R-:W-:Y:S01]  /*5b90*/  LOP3.LUT R69, R69, 0x600000, RZ, 0xc0, !PT ;  /* 0x0060000045457812 */ /* 0x000fe200078ec0ff */
[----:B------:R-:W-:Y:S01]  /*5ba0*/  IMAD.MOV.U32 R161, RZ, RZ, 0x4 ;  /* 0x00000004ffa17424 */ /* 0x000fe200078e00ff */
[----:B------:R-:W2:Y:S01]  /*5bb0*/  LDC.64 R146, c[0x0][0x890] ;  /* 0x00022400ff927b82 */ /* 0x000ea20000000a00 */
[----:B------:R-:W-:Y:S01]  /*5bc0*/  R2P PR, R163, 0x6 ;  /* 0x00000006a3007804 */ /* 0x000fe20000000000 */
[----:B------:R-:W-:Y:S01]  /*5bd0*/  IMAD.MOV.U32 R160, RZ, RZ, 0x1 ;  /* 0x00000001ffa07424 */ /* 0x000fe200078e00ff */
[----:B------:R-:W-:Y:S01]  /*5be0*/  LOP3.LUT R148, R7, 0x38, R148, 0xf8, !PT ;  /* 0x0000003807947812 */ /* 0x000fe200078ef894 */
[----:B------:R-:W-:Y:S01]  /*5bf0*/  IMAD.MOV.U32 R68, RZ, RZ, RZ ;  /* 0x000000ffff447224 */ /* 0x000fe200078e00ff */
[----:B------:R-:W-:Y:S01]  /*5c00*/  P2R R4, PR, RZ, 0x1 ;  /* 0x00000001ff047803 */ /* 0x000fe20000000000 */
[----:B------:R-:W-:Y:S01]  /*5c10*/  IMAD.MOV.U32 R155, RZ, RZ, RZ ;  /* 0x000000ffff9b7224 */ /* 0x000fe200078e00ff */
[----:B------:R-:W-:Y:S01]  /*5c20*/  LOP3.LUT R148, R148, 0x1e00, R5, 0xf8, !PT ;  /* 0x00001e0094947812 */ /* 0x000fe200078ef805 */
[----:B------:R-:W3:Y:S01]  /*5c30*/  LDC.64 R142, c[0x0][0x8b0] ;  /* 0x00022c00ff8e7b82 */ /* 0x000ee20000000a00 */
[----:B------:R-:W4:Y:S01]  /*5c40*/  LDS R0, [UR44+0x180] ;  /* 0x0001802cff007984 */ /* 0x000f220008000800 */
[----:B------:R-:W-:Y:S01]  /*5c50*/  LOP3.LUT R163, R163, 0x60, RZ, 0xc0, !PT ;  /* 0x00000060a3a37812 */ /* 0x000fe200078ec0ff */
[----:B------:R-:W-:Y:S01]  /*5c60*/  IMAD.U32 R153, RZ, RZ, UR4 ;  /* 0x00000004ff997e24 */ /* 0x000fe2000f8e00ff */
[----:B------:R-:W-:Y:S01]  /*5c70*/  SEL R162, R162, 0xfffffffe, !P1 ;  /* 0xfffffffea2a27807 */ /* 0x000fe20004800000 */
[----:B------:R-:W1:Y:S01]  /*5c80*/  LDCU UR60, c[0x0][0x370] ;  /* 0x00006e00ff3c77ac */ /* 0x000e620008000800 */
[----:B------:R-:W-:-:S02]  /*5c90*/  SEL R161, R161, 0xfffffffc, !P2 ;  /* 0xfffffffca1a17807 */ /* 0x000fc40005000000 */
[----:B------:R-:W1:Y:S01]  /*5ca0*/  LDC.64 R140, c[0x0][0x8a8] ;  /* 0x00022a00ff8c7b82 */ /* 0x000e620000000a00 */
[----:B------:R-:W1:Y:S01]  /*5cb0*/  LDCU UR43, c[0x0][0xb0c] ;  /* 0x00016180ff2b77ac */ /* 0x000e620008000800 */
[----:B------:R-:W1:Y:S01]  /*5cc0*/  LDCU UR39, c[0x0][0xb30] ;  /* 0x00016600ff2777ac */ /* 0x000e620008000800 */
[----:B------:R-:W1:Y:S01]  /*5cd0*/  LDCU.64 UR54, c[0x0][0x888] ;  /* 0x00011100ff3677ac */ /* 0x000e620008000a00 */
[----:B------:R-:W1:Y:S01]  /*5ce0*/  LDCU.64 UR40, c[0x0][0xb28] ;  /* 0x00016500ff2877ac */ /* 0x000e620008000a00 */
[----:B------:R-:W1:Y:S01]  /*5cf0*/  LDCU.128 UR56, c[0x0][0xb10] ;  /* 0x00016200ff3877ac */ /* 0x000e620008000c00 */
[----:B------:R-:W1:Y:S01]  /*5d00*/  LDCU UR53, c[0x0][0x374] ;  /* 0x00006e80ff3577ac */ /* 0x000e620008000800 */
[----:B------:R-:W-:Y:S01]  /*5d10*/  UMOV UR52, URZ ;  /* 0x000000ff00347c82 */ /* 0x000fe20008000000 */
[----:B------:R-:W-:Y:S01]  /*5d20*/  UMOV UR46, URZ ;  /* 0x000000ff002e7c82 */ /* 0x000fe20008000000 */
[----:B--2-4-:R-:W-:-:S07]  /*5d30*/  IMAD.IADD R69, R0, 0x1, R69 ;  /* 0x0000000100457824 */ /* 0x014fce00078e0245 */
.L_x_149:
[C---:B------:R-:W-:Y:S02]  /*5d40*/  LEA R3, R155.reuse, UR44, 0x3 ;  /* 0x0000002c9b037c11 */ /* 0x040fe4000f8e18ff */
[----:B------:R-:W-:Y:S02]  /*5d50*/  SHF.L.U32 R0, R158, 0x1f, RZ ;  /* 0x0000001f9e007819 */ /* 0x000fe400000006ff */
[----:B-1----:R-:W-:Y:S02]  /*5d60*/  LEA R5, R155, UR44, 0x4 ;  /* 0x0000002c9b057c11 */ /* 0x002fe4000f8e20ff */
[----:B------:R-:W2:Y:S02]  /*5d70*/  SYNCS.PHASECHK.TRANS64.TRYWAIT P0, [R3+URZ+0xf0], R0 ;  /* 0x0000f000030075a7 */ /* 0x000ea400080011ff */
[----:B--2---:R-:W-:Y:S05]  /*5d80*/  @!P0 BRA `(.L_x_106) ;  /* 0x0000006c00c48947 */ /* 0x004fea0003800000 */
.L_x_208:
[----:B------:R-:W4:Y:S01]  /*5d90*/  LDS.128 R4, [R5+0x160] ;  /* 0x0001600005047984 */ /* 0x000f220000000c00 */
[----:B------:R-:W-:Y:S01]  /*5da0*/  UISETP.GE.AND UP0, UPT, UR42, 0x1, UPT ;  /* 0x000000012a00788c */ /* 0x000fe2000bf06270 */
[----:B------:R-:W-:Y:S01]  /*5db0*/  @!PT LDS RZ, [RZ] ;  /* 0x00000000fffff984 */ /* 0x000fe20000000800 */
[----:B------:R-:W-:Y:S01]  /*5dc0*/  @!PT LDS RZ, [RZ] ;  /* 0x00000000fffff984 */ /* 0x000fe20000000800 */
[----:B------:R-:W-:Y:S01]  /*5dd0*/  @!PT LDS RZ, [RZ] ;  /* 0x00000000fffff984 */ /* 0x000fe20000000800 */
[----:B------:R-:W-:Y:S01]  /*5de0*/  @!PT LDS RZ, [RZ] ;  /* 0x00000000fffff984 */ /* 0x000fe20000000800 */
[----:B------:R1:W-:Y:S06]  /*5df0*/  MEMBAR.ALL.CTA ;  /* 0x0000000000007992 */ /* 0x0003ec0000008000 */
[----:B-1----:R-:W1:Y:S01]  /*5e00*/  FENCE.VIEW.ASYNC.S ;  /* 0x00000000000073c6 */ /* 0x002e620000000000 */
[----:B----4-:R-:W-:Y:S11]  /*5e10*/  LOP3.LUT P0, RZ, R6, 0x1, RZ, 0xc0, !PT ;  /* 0x0000000106ff7812 */ /* 0x010ff6000780c0ff */
[----:B------:R-:W-:Y:S02]  /*5e20*/  @!UPT UIADD3 URZ, UPT, UPT, URZ, URZ, URZ ;  /* 0x000000fffffff290 */ /* 0x000fe4000fffe0ff */
[----:B-1----:R-:W-:Y:S01]  /*5e30*/  VOTEU.ANY UP1, P0 ;  /* 0x0000000000ff7886 */ /* 0x002fe20000020100 */
[----:B------:R-:W-:Y:S01]  /*5e40*/  PLOP3.LUT P0, PT, PT, PT, UP1, 0x80, 0x8 ;  /* 0x000000000008781c */ /* 0x000fe20003f0f018 */
[----:B------:R-:W-:Y:S11]  /*5e50*/  UP2UR UR62, UPR, URZ, 0x2 ;  /* 0x00000002ff3e7883 */ /* 0x000ff60008000000 */
[----:B------:R-:W-:Y:S01]  /*5e60*/  @!UPT UIADD3 URZ, UPT, UPT, URZ, URZ, URZ ;  /* 0x000000fffffff290 */ /* 0x000fe2000fffe0ff */
[----:B--2---:R-:W-:Y:S02]  /*5e70*/  @P0 SHF.R.U32.HI R0, RZ, 0x10, R5 ;  /* 0x00000010ff000819 */ /* 0x004fe40000011605 */
        /* <DEDUP_REMOVED lines=12> */
[----:B------:R-:W2:Y:S01]  /*5f40*/  LDCU UR12, c[0x0][0xb20] ;  /* 0x00016400ff0c77ac */ /* 0x000ea20008000800 */
[----:B------:R-:W-:Y:S02]  /*5f50*/  UIMAD.WIDE.U32 UR4, UR53, UR59, URZ ;  /* 0x0000003b350472a5 */ /* 0x000fe4000f8e00ff */
[----:B------:R-:W-:Y:S02]  /*5f60*/  UIMAD.WIDE.U32 UR6, UR60, UR56, URZ ;  /* 0x000000383c0672a5 */ /* 0x000fe4000f8e00ff */
[----:B------:R-:W-:Y:S02]  /*5f70*/  UISETP.NE.AND UP0, UPT, UR58, 0x1, UPT ;  /* 0x000000013a00788c */ /* 0x000fe4000bf05270 */
[----:B------:R-:W-:Y:S02]  /*5f80*/  UIMAD.WIDE.U32 UR8, UR37, UR59, URZ ;  /* 0x0000003b250872a5 */ /* 0x000fe4000f8e00ff */
[----:B------:R-:W-:Y:S02]  /*5f90*/  UIMAD.WIDE.U32 UR10, UR38, UR56, URZ ;  /* 0x00000038260a72a5 */ /* 0x000fe4000f8e00ff */
[----:B------:R-:W-:Y:S02]  /*5fa0*/  UISETP.NE.AND UP1, UPT, UR43, 0x1, UPT ;  /* 0x000000012b00788c */ /* 0x000fe4000bf25270 */
[----:B------:R-:W-:Y:S01]  /*5fb0*/  UISETP.NE.AND UP2, UPT, UR42, 0x1, UPT ;  /* 0x000000012a00788c */ /* 0x000fe2000bf45270 */
[----:B------:R-:W-:Y:S02]  /*5fc0*/  UMOV UR4, UR5 ;  /* 0x0000000500047c82 */ /* 0x000fe40008000000 */
[----:B--2---:R-:W-:Y:S03]  /*5fd0*/  USHF.R.U32.HI UR5, URZ, UR12, UR4 ;  /* 0x0000000cff057299 */ /* 0x004fe60008011604 */
[----:B------:R-:W-:Y:S02]  /*5fe0*/  UMOV UR4, UR7 ;  /* 0x0000000700047c82 */ /* 0x000fe40008000000 */
[----:B------:R-:W-:Y:S02]  /*5ff0*/  USHF.R.U32.HI UR7, URZ, UR57, UR4 ;  /* 0x00000039ff077299 */ /* 0x000fe40008011604 */
[----:B------:R-:W-:Y:S02]  /*6000*/  USEL UR4, UR53, UR5, !UP0 ;  /* 0x0000000535047287 */ /* 0x000fe4000c000000 */
[----:B------:R-:W-:Y:S01]  /*6010*/  USEL UR7, UR60, UR7, !UP1 ;  /* 0x000000073c077287 */ /* 0x000fe2000c800000 */
[----:B------:R-:W-:Y:S01]  /*6020*/  UMOV UR5, UR9 ;  /* 0x0000000900057c82 */ /* 0x000fe20008000000 */
[----:B------:R-:W-:Y:S02]  /*6030*/  UIMAD.WIDE.U32 UR8, UR4, UR40, URZ ;  /* 0x00000028040872a5 */ /* 0x000fe4000f8e00ff */
[----:B------:R-:W-:Y:S03]  /*6040*/  USHF.R.U32.HI UR6, URZ, UR12, UR5 ;  /* 0x0000000cff067299 */ /* 0x000fe60008011605 */
[----:B------:R-:W-:Y:S01]  /*6050*/  UMOV UR5, UR11 ;  /* 0x0000000b00057c82 */ /* 0x000fe20008000000 */
[----:B------:R-:W-:Y:S02]  /*6060*/  UIMAD.WIDE.U32 UR10, UR7, UR40, URZ ;  /* 0x00000028070a72a5 */ /* 0x000fe4000f8e00ff */
[----:B------:R-:W-:Y:S02]  /*6070*/  USHF.R.U32.HI UR12, URZ, UR57, UR5 ;  /* 0x00000039ff0c7299 */ /* 0x000fe40008011605 */
[----:B------:R-:W-:Y:S01]  /*6080*/  USEL UR6, UR37, UR6, !UP0 ;  /* 0x0000000625067287 */ /* 0x000fe2000c000000 */
[----:B------:R-:W-:Y:S02]  /*6090*/  UMOV UR5, UR9 ;  /* 0x0000000900057c82 */ /* 0x000fe40008000000 */
[----:B------:R-:W-:Y:S01]  /*60a0*/  UMOV UR10, UR11 ;  /* 0x0000000b000a7c82 */ /* 0x000fe20008000000 */
[----:B------:R-:W-:Y:S02]  /*60b0*/  @UP2 USHF.R.U32.HI UR4, URZ, UR41, UR5 ;  /* 0x00000029ff042299 */ /* 0x000fe40008011605 */
[----:B------:R-:W-:Y:S02]  /*60c0*/  @UP2 USHF.R.U32.HI UR7, URZ, UR41, UR10 ;  /* 0x00000029ff072299 */ /* 0x000fe4000801160a */
[----:B------:R-:W-:Y:S02]  /*60d0*/  UIMAD UR4, UR42, UR4, URZ ;  /* 0x000000042a0472a4 */ /* 0x000fe4000f8e02ff */
        /* <DEDUP_REMOVED lines=8> */
[----:B------:R-:W-:Y:S02]  /*6160*/  USEL UR11, UR6, UR4, !UP2 ;  /* 0x00000004060b7287 */ /* 0x000fe4000d000000 */
[----:B------:R-:W-:Y:S02]  /*6170*/  UIADD3 UR8, UPT, UPT, -UR5, URZ, URZ ;  /* 0x000000ff05087290 */ /* 0x000fe4000fffe1ff */
[----:B------:R-:W-:Y:S01]  /*6180*/  UIADD3 UR10, UPT, UPT, -UR11, URZ, URZ ;  /* 0x000000ff0b0a7290 */ /* 0x000fe2000fffe1ff */
[----:B------:R-:W-:Y:S01]  /*6190*/  @!UP0 UMOV UR4, UR9 ;  /* 0x0000000900048c82 */ /* 0x000fe20008000000 */
[----:B------:R-:W-:Y:S02]  /*61a0*/  UIADD3 UR9, UPT, UPT, -UR6, URZ, URZ ;  /* 0x000000ff06097290 */ /* 0x000fe4000fffe1ff */
[----:B------:R-:W-:Y:S02]  /*61b0*/  @!UP0 USHF.R.U32.HI UR4, URZ, UR41, UR4 ;  /* 0x00000029ff048299 */ /* 0x000fe40008011604 */
[----:B------:R-:W-:Y:S02]  /*61c0*/  UIMAD UR10, UR42, UR10, UR6 ;  /* 0x0000000a2a0a72a4 */ /* 0x000fe4000f8e0206 */
[----:B------:R-:W-:Y:S04]  /*61d0*/  @!UP0 USEL UR4, UR5, UR4, !UP2 ;  /* 0x0000000405048287 */ /* 0x000fe8000d000000 */
[----:B------:R-:W-:Y:S02]  /*61e0*/  @!UP0 UIMAD UR10, UR7, UR10, UR4 ;  /* 0x0000000a070a82a4 */ /* 0x000fe4000f8e0204 */
[----:B------:R-:W-:Y:S02]  /*61f0*/  @!UP0 UIADD3 UR11, UPT, UPT, UR11, -UR4, URZ ;  /* 0x800000040b0b8290 */ /* 0x000fe4000fffe0ff */
[----:B------:R-:W-:Y:S02]  /*6200*/  UIMAD UR7, UR43, UR8, UR38 ;  /* 0x000000082b0772a4 */ /* 0x000fe4000f8e0226 */
[----:B------:R-:W-:Y:S02]  /*6210*/  @!UP0 UIMAD UR6, UR11, UR42, UR5 ;  /* 0x0000002a0b0682a4 */ /* 0x000fe4000f8e0205 */
[----:B------:R-:W-:Y:S01]  /*6220*/  UIMAD UR4, UR58, UR9, UR37 ;  /* 0x000000093a0472a4 */ /* 0x000fe2000f8e0225 */
[----:B------:R-:W-:Y:S02]  /*6230*/  @!UP0 UMOV UR5, UR10 ;  /* 0x0000000a00058c82 */ /* 0x000fe40008000000 */
[----:B------:R-:W-:Y:S02]  /*6240*/  UIMAD UR38, UR5, UR43, UR7 ;  /* 0x0000002b052672a4 */ /* 0x000fe4000f8e0207 */
[----:B------:R-:W-:Y:S11]  /*6250*/  UIMAD UR37, UR6, UR58, UR4 ;  /* 0x0000003a062572a4 */ /* 0x000ff6000f8e0204 */
[----:B------:R-:W-:Y:S01]  /*6260*/  @!UPT UIADD3 URZ, UPT, UPT, URZ, URZ, URZ ;  /* 0x000000fffffff290 */ /* 0x000fe2000fffe0ff */
.L_x_107:
[----:B------:R-:W-:Y:S01]  /*6270*/  UISETP.NE.AND UP0, UPT, UR39, 0x1, UPT ;  /* 0x000000012700788c */ /* 0x000fe2000bf05270 */
[----:B------:R-:W-:Y:S01]  /*6280*/  LOP3.LUT P0, RZ, R153, 0x3f0, RZ, 0xc0, !PT ;  /* 0x000003f099ff7812 */ /* 0x000fe2000780c0ff */
[----:B------:R-:W-:Y:S01]  /*6290*/  USHF.L.U32 UR50, UR16, 0x7, URZ ;  /* 0x0000000710327899 */ /* 0x000fe200080006ff */
[----:B------:R-:W-:Y:S01]  /*62a0*/  BSSY.RECONVERGENT B6, `(.L_x_108) ;  /* 0x0000034000067945 */ /* 0x000fe20003800200 */
[----:B------:R-:W-:Y:S01]  /*62b0*/  USHF.L.U32 UR49, UR20, 0x8, URZ ;  /* 0x0000000814317899 */ /* 0x000fe200080006ff */
[----:B------:R-:W-:Y:S06]  /*62c0*/  IADD3 R155, PT, PT, R155, 0x1, RZ ;  /* 0x000000019b9b7810 */ /* 0x000fec0007ffe0ff */
[----:B------:R-:W2:Y:S01]  /*62d0*/  @!UP0 LDCU.128 UR12, c[0x0][0xb10] ;  /* 0x00016200ff0c87ac */ /* 0x000ea20008000c00 */
[----:B------:R-:W4:Y:S01]  /*62e0*/  @!UP0 LDCU UR5, c[0x0][0xb0c] ;  /* 0x00016180ff0587ac */ /* 0x000f220008000800 */
[----:B------:R-:W3:Y:S01]  /*62f0*/  @!UP0 LDCU UR10, c[0x0][0xb20] ;  /* 0x00016400ff0a87ac */ /* 0x000ee20008000800 */
[----:B--2---:R-:W-:Y:S02]  /*6300*/  UIMAD.WIDE.U32 UR8, UR38, UR12, URZ ;  /* 0x0000000c260872a5 */ /* 0x004fe4000f8e00ff */
[----:B------:R-:W-:Y:S02]  /*6310*/  UIMAD.WIDE.U32 UR6, UR37, UR15, URZ ;  /* 0x0000000f250672a5 */ /* 0x000fe4000f8e00ff */
[----:B------:R-:W-:Y:S03]  /*6320*/  @!UP0 UISETP.NE.AND UP1, UPT, UR14, 0x1, UPT ;  /* 0x000000010e00888c */ /* 0x000fe6000bf25270 */
[----:B------:R-:W-:Y:S01]  /*6330*/  @!UP0 UMOV UR4, UR9 ;  /* 0x0000000900048c82 */ /* 0x000fe20008000000 */
[----:B----4-:R-:W-:Y:S02]  /*6340*/  @!UP0 UISETP.NE.AND UP2, UPT, UR5, 0x1, UPT ;  /* 0x000000010500888c */ /* 0x010fe4000bf45270 */
[----:B------:R-:W-:Y:S01]  /*6350*/  @!UP0 USHF.R.U32.HI UR4, URZ, UR13, UR4 ;  /* 0x0000000dff048299 */ /* 0x000fe20008011604 */
[----:B------:R-:W-:Y:S02]  /*6360*/  @!UP0 UMOV UR6, UR7 ;  /* 0x0000000700068c82 */ /* 0x000fe40008000000 */
[----:B---3--:R-:W-:Y:S02]  /*6370*/  @!UP0 USHF.R.U32.HI UR6, URZ, UR10, UR6 ;  /* 0x0000000aff068299 */ /* 0x008fe40008011606 */
[----:B------:R-:W-:Y:S02]  /*6380*/  @!UP0 USEL UR7, UR38, UR4, !UP2 ;  /* 0x0000000426078287 */ /* 0x000fe4000d000000 */
[----:B------:R-:W-:Y:S04]  /*6390*/  @!UP0 USEL UR6, UR37, UR6, !UP1 ;  /* 0x0000000625068287 */ /* 0x000fe8000c800000 */
[----:B------:R-:W-:Y:S02]  /*63a0*/  @!UP0 UIADD3 UR4, UPT, UPT, -UR7, UR6, URZ ;  /* 0x0000000607048290 */ /* 0x000fe4000fffe1ff */
[----:B------:R-:W-:Y:S02]  /*63b0*/  @!UP0 UIADD3 UR6, UPT, UPT, UR7, -UR6, URZ ;  /* 0x8000000607068290 */ /* 0x000fe4000fffe0ff */
[----:B------:R-:W-:Y:S02]  /*63c0*/  @!UP0 UIMAD UR38, UR4, UR5, UR38 ;  /* 0x00000005042682a4 */ /* 0x000fe4000f8e0226 */
[----:B------:R-:W-:Y:S01]  /*63d0*/  @!UP0 UIMAD UR37, UR6, UR14, UR37 ;  /* 0x0000000e062582a4 */ /* 0x000fe2000f8e0225 */
[----:B------:R-:W-:Y:S11]  /*63e0*/  @!P0 BRA `(.L_x_109) ;  /* 0x00000000007c8947 */ /* 0x000ff60003800000 */
[----:B------:R-:W2:Y:S01]  /*63f0*/  LDCU.64 UR8, c[0x4][0x80] ;  /* 0x01001000ff0877ac */ /* 0x000ea20008000a00 */
[----:B------:R-:W-:Y:S01]  /*6400*/  MOV R2, 0x0 ;  /* 0x0000000000027802 */ /* 0x000fe20000000f00 */
[----:B------:R-:W-:Y:S02]  /*6410*/  HFMA2 R12, -RZ, RZ, 0, 5.9604644775390625e-08 ;  /* 0x00000001ff0c7431 */ /* 0x000fe400000001ff */
[----:B------:R-:W-:Y:S01]  /*6420*/  IMAD.MOV.U32 R8, RZ, RZ, 0x70 ;  /* 0x00000070ff087424 */ /* 0x000fe200078e00ff */
[----:B------:R3:W4:Y:S01]  /*6430*/  LDC.64 R14, c[0x4][R2] ;  /* 0x01000000020e7b82 */ /* 0x0007220000000a00 */
[----:B------:R-:W1:Y:S01]  /*6440*/  LDCU.64 UR6, c[0x4][0x88] ;  /* 0x01001100ff0677ac */ /* 0x000e620008000a00 */
[----:B------:R-:W-:Y:S01]  /*6450*/  IMAD.MOV.U32 R13, RZ, RZ, RZ ;  /* 0x000000ffff0d7224 */ /* 0x000fe200078e00ff */
[----:B------:R-:W1:Y:S01]  /*6460*/  LDCU.64 UR4, c[0x4][0x8] ;  /* 0x01000100ff0477ac */ /* 0x000e620008000a00 */
[----:B--2---:R-:W-:Y:S01]  /*6470*/  MOV R5, UR9 ;  /* 0x0000000900057c02 */ /* 0x004fe20008000f00 */
[----:B------:R-:W-:Y:S01]  /*6480*/  IMAD.U32 R4, RZ, RZ, UR8 ;  /* 0x00000008ff047e24 */ /* 0x000fe2000f8e00ff */
[----:B-1----:R-:W-:Y:S01]  /*6490*/  MOV R7, UR7 ;  /* 0x0000000700077c02 */ /* 0x002fe20008000f00 */
[----:B------:R-:W-:Y:S01]  /*64a0*/  IMAD.U32 R6, RZ, RZ, UR6 ;  /* 0x00000006ff067e24 */ /* 0x000fe2000f8e00ff */
[----:B------:R-:W-:Y:S01]  /*64b0*/  MOV R11, UR5 ;  /* 0x00000005000b7c02 */ /* 0x000fe20008000f00 */
[----:B------:R-:W-:Y:S02]  /*64c0*/  IMAD.U32 R10, RZ, RZ, UR4 ;  /* 0x00000004ff0a7e24 */ /* 0x000fe4000f8e00ff */
[----:B------:R-:W-:Y:S07]  /*64d0*/  LEPC R20, `(.L_x_110) ;  /* 0x000000001014794e */ /* 0x000fee0000000000 */
[----:B---345:R-:W-:Y:S05]  /*64e0*/  CALL.ABS.NOINC R14 ;  /* 0x000000000e007343 */ /* 0x038fea0003c00000 */
.L_x_110:
[----:B------:R-:W1:Y:S01]  /*64f0*/  LDCU.64 UR8, c[0x4][0x80] ;  /* 0x01001000ff0877ac */ /* 0x000e620008000a00 */
[----:B------:R-:W2:Y:S01]  /*6500*/  LDC.64 R2, c[0x4][R2] ;  /* 0x0100000002027b82 */ /* 0x000ea20000000a00 */
[----:B------:R-:W-:Y:S02]  /*6510*/  HFMA2 R12, -RZ, RZ, 0, 5.9604644775390625e-08 ;  /* 0x00000001ff0c7431 */ /* 0x000fe400000001ff */
[----:B------:R-:W-:Y:S02]  /*6520*/  IMAD.MOV.U32 R8, RZ, RZ, 0x70 ;  /* 0x00000070ff087424 */ /* 0x000fe400078e00ff */
[----:B------:R-:W-:Y:S01]  /*6530*/  IMAD.MOV.U32 R13, RZ, RZ, RZ ;  /* 0x000000ffff0d7224 */ /* 0x000fe200078e00ff */
[----:B------:R-:W3:Y:S01]  /*6540*/  LDCU.64 UR6, c[0x4][0x88] ;  /* 0x01001100ff0677ac */ /* 0x000ee20008000a00 */
[----:B------:R-:W4:Y:S01]  /*6550*/  LDCU.64 UR4, c[0x4][0x8] ;  /* 0x01000100ff0477ac */ /* 0x000f220008000a00 */
[----:B-1----:R-:W-:Y:S02]  /*6560*/  MOV R4, UR8 ;  /* 0x0000000800047c02 */ /* 0x002fe40008000f00 */
[----:B------:R-:W-:Y:S02]  /*6570*/  MOV R5, UR9 ;  /* 0x0000000900057c02 */ /* 0x000fe40008000f00 */
[----:B---3--:R-:W-:Y:S01]  /*6580*/  MOV R7, UR7 ;  /* 0x0000000700077c02 */ /* 0x008fe20008000f00 */
[----:B------:R-:W-:Y:S01]  /*6590*/  IMAD.U32 R6, RZ, RZ, UR6 ;  /* 0x00000006ff067e24 */ /* 0x000fe2000f8e00ff */
[----:B----4-:R-:W-:Y:S01]  /*65a0*/  MOV R11, UR5 ;  /* 0x00000005000b7c02 */ /* 0x010fe20008000f00 */
[----:B------:R-:W-:Y:S02]  /*65b0*/  IMAD.U32 R10, RZ, RZ, UR4 ;  /* 0x00000004ff0a7e24 */ /* 0x000fe4000f8e00ff */
[----:B------:R-:W-:Y:S07]  /*65c0*/  LEPC R20, `(.L_x_109) ;  /* 0x000000001014794e */ /* 0x000fee0000000000 */
[----:B--2---:R-:W-:Y:S05]  /*65d0*/  CALL.ABS.NOINC R2 ;  /* 0x0000000002007343 */ /* 0x004fea0003c00000 */
.L_x_109:
[----:B------:R-:W-:Y:S05]  /*65e0*/  BSYNC.RECONVERGENT B6 ;  /* 0x0000000000067941 */ /* 0x000fea0003800200 */
.L_x_108:
[----:B------:R-:W-:Y:S02]  /*65f0*/  ISETP.NE.U32.AND P0, PT, RZ, UR54, PT ;  /* 0x00000036ff007c0c */ /* 0x000fe4000bf05070 */
[C---:B------:R-:W-:Y:S02]  /*6600*/  ISETP.NE.U32.AND P1, PT, R146.reuse, RZ, PT ;  /* 0x000000ff9200720c */ /* 0x040fe40003f25070 */
[----:B------:R-:W-:Y:S02]  /*6610*/  ISETP.NE.U32.AND P4, PT, R146, RZ, PT ;  /* 0x000000ff9200720c */ /* 0x000fe40003f85070 */
[----:B------:R-:W-:Y:S02]  /*6620*/  ISETP.NE.AND.EX P0, PT, RZ, UR55, PT, P0 ;  /* 0x00000037ff007c0c */ /* 0x000fe4000bf05300 */
[C---:B------:R-:W-:Y:S02]  /*6630*/  ISETP.NE.AND.EX P1, PT, R147.reuse, RZ, PT, P1 ;  /* 0x000000ff9300720c */ /* 0x040fe40003f25310 */
[----:B------:R-:W-:Y:S02]  /*6640*/  ISETP.NE.AND.EX P4, PT, R147, RZ, P0, P4 ;  /* 0x000000ff9300720c */ /* 0x000fe40000785340 */
[----:B------:R-:W-:Y:S02]  /*6650*/  ISETP.NE.U32.AND P5, PT, R142, RZ, PT ;  /* 0x000000ff8e00720c */ /* 0x000fe40003fa5070 */
[----:B------:R-:W-:Y:S02]  /*6660*/  ISETP.NE.U32.AND P3, PT, RZ, UR54, PT ;  /* 0x00000036ff007c0c */ /* 0x000fe4000bf65070 */
[----:B------:R-:W-:Y:S02]  /*6670*/  PLOP3.LUT P2, PT, PT, PT, PT, 0x8, 0x80 ;  /* 0x000000000080781c */ /* 0x000fe40003f4e170 */
[----:B------:R-:W-:Y:S02]  /*6680*/  ISETP.NE.AND.EX P5, PT, R143, RZ, PT, P5 ;  /* 0x000000ff8f00720c */ /* 0x000fe40003fa5350 */
[----:B------:R-:W-:Y:S03]  /*6690*/  ISETP.NE.AND.EX P3, PT, RZ, UR55, PT, P3 ;  /* 0x00000037ff007c0c */ /* 0x000fe6000bf65330 */
[----:B------:R-:W-:Y:S01]  /*66a0*/  @!P4 PLOP3.LUT P2, PT, P1, PT, PT, 0x80, 0x8 ;  /* 0x000000000008c81c */ /* 0x000fe20000f4f070 */
[----:B------:R-:W-:Y:S01]  /*66b0*/  @!UPT UIADD3 URZ, UPT, UPT, URZ, URZ, URZ ;  /* 0x000000fffffff290 */ /* 0x000fe2000fffe0ff */
[----:B------:R-:W-:Y:S11]  /*66c0*/  @!P1 BRA `(.L_x_111) ;  /* 0x0000000000309947 */ /* 0x000ff60003800000 */
[----:B------:R-:W-:Y:S01]  /*66d0*/  ISETP.NE.U32.AND P0, PT, R144, RZ, PT ;  /* 0x000000ff9000720c */ /* 0x000fe20003f05070 */
[----:B------:R-:W2:Y:S01]  /*66e0*/  LDCU.64 UR4, c[0x0][0x358] ;  /* 0x00006b00ff0477ac */ /* 0x000ea20008000a00 */
[----:B------:R-:W-:Y:S02]  /*66f0*/  IMAD.MOV.U32 R150, RZ, RZ, 0x1 ;  /* 0x00000001ff967424 */ /* 0x000fe400078e00ff */
[----:B------:R-:W-:Y:S11]  /*6700*/  ISETP.NE.AND.EX P0, PT, R145, RZ, PT, P0 ;  /* 0x000000ff9100720c */ /* 0x000ff60003f05300 */
[----:B------:R-:W-:Y:S02]  /*6710*/  @!UPT UIADD3 URZ, UPT, UPT, URZ, URZ, URZ ;  /* 0x000000fffffff290 */ /* 0x000fe4000fffe0ff */
[----:B------:R-:W3:Y:S01]  /*6720*/  @P0 LDC.64 R2, c[0x0][0x888] ;  /* 0x00022200ff020b82 */ /* 0x000ee20000000a00 */
[----:B-1----:R-:W-:Y:S04]  /*6730*/  @P0 IMAD R0, R146, UR36, RZ ;  /* 0x0000002492000c24 */ /* 0x002fe8000f8e02ff */
[----:B---3--:R-:W-:Y:S04]  /*6740*/  @P0 IMAD.WIDE R2, R0, 0x4, R2 ;  /* 0x0000000400020825 */ /* 0x008fe800078e0202 */
[----:B------:R-:W-:Y:S01]  /*6750*/  HFMA2 R0, -RZ, RZ, 0, 5.9604644775390625e-08 ;  /* 0x00000001ff007431 */ /* 0x000fe200000001ff */
[----:B--2--5:R2:W5:Y:S04]  /*6760*/  @P0 LDG.E R73, desc[UR4][R2.64] ;  /* 0x0000000402490981 */ /* 0x024568000c1e1900 */
[----:B------:R-:W-:Y:S01]  /*6770*/  @!P0 PRMT R150, R0, 0x7610, R150 ;  /* 0x0000761000968816 */ /* 0x000fe20000000096 */
[----:B--2---:R-:W3:Y:S06]  /*6780*/  @!P0 LDC R73, c[0x0][0x880] ;  /* 0x00022000ff498b82 */ /* 0x004eec0000000800 */
.L_x_111:
[----:B------:R-:W-:Y:S05]  /*6790*/  @!P5 BRA `(.L_x_112) ;  /* 0x000000000024d947 */ /* 0x000fea0003800000 */
[----:B------:R-:W-:Y:S01]  /*67a0*/  ISETP.NE.U32.AND P0, PT, R140, RZ, PT ;  /* 0x000000ff8c00720c */ /* 0x000fe20003f05070 */
[----:B------:R-:W2:Y:S03]  /*67b0*/  LDCU.64 UR4, c[0x0][0x358] ;  /* 0x00006b00ff0477ac */ /* 0x000ea60008000a00 */
[----:B------:R-:W-:Y:S11]  /*67c0*/  ISETP.NE.AND.EX P0, PT, R141, RZ, PT, P0 ;  /* 0x000000ff8d00720c */ /* 0x000ff60003f05300 */
[----:B------:R-:W-:Y:S02]  /*67d0*/  @!UPT UIADD3 URZ, UPT, UPT, URZ, URZ, URZ ;  /* 0x000000fffffff290 */ /* 0x000fe4000fffe0ff */
[----:B------:R-:W4:Y:S01]  /*67e0*/  @P0 LDC.64 R2, c[0x0][0x8a8] ;  /* 0x00022a00ff020b82 */ /* 0x000f220000000a00 */
[----:B-1----:R-:W-:Y:S04]  /*67f0*/  @P0 IMAD R0, R142, UR36, RZ ;  /* 0x000000248e000c24 */ /* 0x002fe8000f8e02ff */
[----:B----4-:R-:W-:Y:S05]  /*6800*/  @P0 IMAD.WIDE R2, R0, 0x4, R2 ;  /* 0x0000000400020825 */ /* 0x010fea00078e0202 */
[----:B--2--5:R2:W5:Y:S02]  /*6810*/  @P0 LDG.E R70, desc[UR4][R2.64] ;  /* 0x0000000402460981 */ /* 0x024564000c1e1900 */
[----:B--2---:R-:W4:Y:S02]  /*6820*/  @!P0 LDC R70, c[0x0][0x8a0] ;  /* 0x00022800ff468b82 */ /* 0x004f240000000800 */
.L_x_112:
[----:B---3-5:R-:W-:Y:S01]  /*6830*/  FSETP.NEU.AND P0, PT, R73, RZ, PT ;  /* 0x000000ff4900720b */ /* 0x028fe20003f0d000 */
[----:B------:R-:W-:Y:S01]  /*6840*/  IMAD.SHL.U32 R166, R148, 0x2, RZ ;  /* 0x0000000294a67824 */ /* 0x000fe200078e00ff */
[----:B------:R-:W-:Y:S01]  /*6850*/  SEL R3, RZ, 0xffffffff, P3 ;  /* 0xffffffffff037807 */ /* 0x000fe20001800000 */
[----:B------:R-:W-:Y:S01]  /*6860*/  IMAD.SHL.U32 R78, R161, 0x10, RZ ;  /* 0x00000010a14e7824 */ /* 0x000fe200078e00ff */
[----:B------:R-:W-:Y:S01]  /*6870*/  @!P4 LOP3.LUT P3, RZ, R150, 0xff, RZ, 0xc0, !PT ;  /* 0x000000ff96ffc812 */ /* 0x000fe2000786c0ff */
[----:B------:R-:W-:Y:S01]  /*6880*/  VIADD R87, R166, UR44 ;  /* 0x0000002ca6577c36 */ /* 0x000fe20008000000 */
[----:B------:R-:W-:Y:S01]  /*6890*/  @!P4 SEL R2, RZ, 0xffffffff, P0 ;  /* 0xffffffffff02c807 */ /* 0x000fe20000000000 */
[----:B------:R-:W-:Y:S01]  /*68a0*/  IMAD.SHL.U32 R84, R162, 0x10, RZ ;  /* 0x00000010a2547824 */ /* 0x000fe200078e00ff */
[----:B------:R-:W-:Y:S01]  /*68b0*/  LOP3.LUT R160, R160, 0x1, RZ, 0x3c, !PT ;  /* 0x00000001a0a07812 */ /* 0x000fe200078e3cff */
[----:B------:R-:W-:Y:S01]  /*68c0*/  IMAD.IADD R157, R87, 0x1, R78 ;  /* 0x00000001579d7824 */ /* 0x000fe200078e024e */
[----:B------:R-:W-:Y:S01]  /*68d0*/  @P2 SEL R2, R3, R2, !P3 ;  /* 0x0000000203022207 */ /* 0x000fe20005800000 */
[----:B------:R-:W-:Y:S01]  /*68e0*/  BSSY B1, `(.L_x_113) ;  /* 0x000004e000017945 */ /* 0x000fe20003800000 */
[----:B------:R-:W-:Y:S01]  /*68f0*/  LEA R167, R68, UR44, 0x3 ;  /* 0x0000002c44a77c11 */ /* 0x000fe2000f8e18ff */
[----:B------:R-:W-:Y:S01]  /*6900*/  IMAD.MOV.U32 R85, RZ, RZ, 0x1 ;  /* 0x00000001ff557424 */ /* 0x000fe200078e00ff */
[----:B------:R-:W-:Y:S01]  /*6910*/  @!P4 LOP3.LUT R2, R2, 0x1, RZ, 0xc0, !PT ;  /* 0x000000010202c812 */ /* 0x000fe200078ec0ff */
[----:B------:R-:W-:Y:S01]  /*6920*/  IMAD R71, R68, 0x100, R69 ;  /* 0x0000010044477824 */ /* 0x000fe200078e0245 */
[----:B-1----:R-:W-:Y:S01]  /*6930*/  SHF.L.U32 R0, R159, 0x1f, RZ ;  /* 0x0000001f9f007819 */ /* 0x002fe200000006ff */
[----:B------:R-:W-:Y:S01]  /*6940*/  IMAD.MOV.U32 R79, RZ, RZ, RZ ;  /* 0x000000ffff4f7224 */ /* 0x000fe200078e00ff */
[----:B------:R-:W-:Y:S02]  /*6950*/  ISETP.NE.U32.OR P6, PT, R2, 0x1, P4 ;  /* 0x000000010200780c */ /* 0x000fe400027c5470 */
[----:B------:R-:W-:Y:S02]  /*6960*/  CS2R R138, SRZ ;  /* 0x00000000008a7805 */ /* 0x000fe4000001ff00 */
[----:B------:R-:W-:Y:S02]  /*6970*/  LOP3.LUT P4, R154, R150, 0xff, RZ, 0xc0, !PT ;  /* 0x000000ff969a7812 */ /* 0x000fe4000788c0ff */
[----:B------:R-:W-:Y:S02]  /*6980*/  CS2R R136, SRZ ;  /* 0x0000000000887805 */ /* 0x000fe4000001ff00 */
[----:B------:R-:W-:Y:S02]  /*6990*/  SEL R2, RZ, 0xffffffff, P0 ;  /* 0xffffffffff027807 */ /* 0x000fe40000000000 */
[----:B------:R-:W-:Y:S02]  /*69a0*/  CS2R R130, SRZ ;  /* 0x0000000000827805 */ /* 0x000fe4000001ff00 */
[----:B------:R-:W-:Y:S02]  /*69b0*/  P2R R164, PR, RZ, 0x40 ;  /* 0x00000040ffa47803 */ /* 0x000fe40000000000 */
[----:B------:R-:W-:Y:S02]  /*69c0*/  CS2R R128, SRZ ;  /* 0x0000000000807805 */ /* 0x000fe4000001ff00 */
[----:B------:R-:W-:Y:S02]  /*69d0*/  @P1 SEL R2, R3, R2, !P4 ;  /* 0x0000000203021207 */ /* 0x000fe40006000000 */
[----:B------:R-:W-:Y:S02]  /*69e0*/  CS2R R122, SRZ ;  /* 0x00000000007a7805 */ /* 0x000fe4000001ff00 */
[----:B------:R-:W-:Y:S02]  /*69f0*/  CS2R R120, SRZ ;  /* 0x0000000000787805 */ /* 0x000fe4000001ff00 */
[----:B------:R-:W-:Y:S02]  /*6a00*/  CS2R R114, SRZ ;  /* 0x0000000000727805 */ /* 0x000fe4000001ff00 */
[----:B------:R-:W-:Y:S02]  /*6a10*/  LOP3.LUT R2, R2, 0x1, RZ, 0xc0, !PT ;  /* 0x0000000102027812 */ /* 0x000fe400078ec0ff */
[----:B------:R-:W-:Y:S02]  /*6a20*/  CS2R R112, SRZ ;  /* 0x0000000000707805 */ /* 0x000fe4000001ff00 */
[----:B------:R-:W-:Y:S02]  /*6a30*/  @P6 SHF.L.U32 R4, R160, 0x1f, RZ ;  /* 0x0000001fa0046819 */ /* 0x000fe400000006ff */
[----:B------:R-:W-:Y:S02]  /*6a40*/  CS2R R106, SRZ ;  /* 0x00000000006a7805 */ /* 0x000fe4000001ff00 */
[----:B------:R-:W-:Y:S02]  /*6a50*/  ISETP.NE.U32.AND P5, PT, R2, 0x1, PT ;  /* 0x000000010200780c */ /* 0x000fe40003fa5070 */
[----:B------:R-:W-:Y:S01]  /*6a60*/  CS2R R104, SRZ ;  /* 0x0000000000687805 */ /* 0x000fe2000001ff00 */
[----:B------:R-:W1:Y:S01]  /*6a70*/  @P6 SYNCS.PHASECHK.TRANS64.TRYWAIT P3, [UR44+0xa0], R4 ;  /* 0x0000a004ff0065a7 */ /* 0x000e62000806112c */
[----:B------:R-:W-:Y:S02]  /*6a80*/  CS2R R98, SRZ ;  /* 0x0000000000627805 */ /* 0x000fe4000001ff00 */
[----:B------:R-:W-:Y:S02]  /*6a90*/  P2R R86, PR, RZ, 0x20 ;  /* 0x00000020ff567803 */ /* 0x000fe40000000000 */
[----:B------:R-:W-:Y:S02]  /*6aa0*/  CS2R R96, SRZ ;  /* 0x0000000000607805 */ /* 0x000fe4000001ff00 */
[----:B------:R-:W-:Y:S02]  /*6ab0*/  CS2R R90, SRZ ;  /* 0x00000000005a7805 */ /* 0x000fe4000001ff00 */
[----:B------:R-:W-:Y:S02]  /*6ac0*/  CS2R R88, SRZ ;  /* 0x0000000000587805 */ /* 0x000fe4000001ff00 */
[----:B------:R-:W-:Y:S02]  /*6ad0*/  CS2R R82, SRZ ;  /* 0x0000000000527805 */ /* 0x000fe4000001ff00 */
[----:B------:R-:W-:Y:S01]  /*6ae0*/  CS2R R80, SRZ ;  /* 0x0000000000507805 */ /* 0x000fe2000001ff00 */
[----:B------:R-:W-:Y:S02]  /*6af0*/  IMAD.IADD R165, R87, 0x1, R84 ;  /* 0x0000000157a57824 */ /* 0x000fe400078e0254 */
[----:B------:R-:W-:Y:S01]  /*6b00*/  IMAD.IADD R156, R84, 0x1, R157 ;  /* 0x00000001549c7824 */ /* 0x000fe200078e029d */
[----:B------:R2:W3:Y:S01]  /*6b10*/  SYNCS.PHASECHK.TRANS64.TRYWAIT P2, [R167+URZ+0x110], R0 ;  /* 0x00011000a70075a7 */ /* 0x0004e200080411ff */
[----:B-1----:R-:W-:Y:S01]  /*6b20*/  @P6 SEL R85, RZ, 0x1, !P3 ;  /* 0x00000001ff556807 */ /* 0x002fe20005800000 */
[----:B--2---:R-:W-:Y:S06]  /*6b30*/  @!P6 BRA `(.L_x_114) ;  /* 0x0000000000a0e947 */ /* 0x004fec0003800000 */
[----:B------:R-:W-:Y:S01]  /*6b40*/  @P5 IMAD.MOV.U32 R2, RZ, RZ, -0x10 ;  /* 0xfffffff0ff025424 */ /* 0x000fe200078e00ff */
[----:B------:R-:W-:Y:S01]  /*6b50*/  ISETP.NE.AND P0, PT, R85, RZ, PT ;  /* 0x000000ff5500720c */ /* 0x000fe20003f05270 */
[----:B------:R-:W-:Y:S01]  /*6b60*/  BSSY B0, `(.L_x_115) ;  /* 0x0000010000007945 */ /* 0x000fe20003800000 */
[----:B------:R-:W-:Y:S02]  /*6b70*/  ISETP.NE.U32.AND P6, PT, R149, 0x1, PT ;  /* 0x000000019500780c */ /* 0x000fe40003fc5070 */
[----:B------:R-:W-:Y:S02]  /*6b80*/  CS2R R90, SRZ ;  /* 0x00000000005a7805 */ /* 0x000fe4000001ff00 */
[----:B------:R-:W-:Y:S02]  /*6b90*/  CS2R R88, SRZ ;  /* 0x0000000000587805 */ /* 0x000fe4000001ff00 */
[----:B------:R-:W-:Y:S02]  /*6ba0*/  CS2R R106, SRZ ;  /* 0x00000000006a7805 */ /* 0x000fe4000001ff00 */
[----:B------:R-:W-:Y:S02]  /*6bb0*/  @P5 SEL R2, R2, 0x10, !P6 ;  /* 0x0000001002025807 */ /* 0x000fe40007000000 */
[----:B------:R-:W-:Y:S02]  /*6bc0*/  CS2R R104, SRZ ;  /* 0x0000000000687805 */ /* 0x000fe4000001ff00 */
[----:B------:R-:W-:Y:S02]  /*6bd0*/  CS2R R122, SRZ ;  /* 0x00000000007a7805 */ /* 0x000fe4000001ff00 */
[----:B------:R-:W-:Y:S01]  /*6be0*/  CS2R R120, SRZ ;  /* 0x0000000000787805 */ /* 0x000fe2000001ff00 */
[----:B------:R-:W-:Y:S02]  /*6bf0*/  @P5 IMAD.IADD R7, R87, 0x1, R2 ;  /* 0x0000000157075824 */ /* 0x000fe400078e0202 */
[C---:B------:R-:W-:Y:S02]  /*6c00*/  @P5 IMAD.IADD R6, R2.reuse, 0x1, R165 ;  /* 0x0000000102065824 */ /* 0x040fe400078e02a5 */
[----:B------:R-:W-:Y:S01]  /*6c10*/  @P5 IMAD.IADD R5, R2, 0x1, R157 ;  /* 0x0000000102055824 */ /* 0x000fe200078e029d */
[----:B------:R-:W-:Y:S06]  /*6c20*/  @P0 BRA `(.L_x_116) ;  /* 0x00000000000c0947 */ /* 0x000fec0003800000 */
[----:B------:R-:W-:Y:S04]  /*6c30*/  SHF.L.U32 R4, R160, 0x1f, RZ ;  /* 0x0000001fa0047819 */ /* 0x000fe800000006ff */
[----:B------:R-:W1:Y:S02]  /*6c40*/  SYNCS.PHASECHK.TRANS64.TRYWAIT P0, [UR44+0xa0], R4 ;  /* 0x0000a004ff0075a7 */ /* 0x000e64000800112c */
[----:B-1----:R-:W-:Y:S05]  /*6c50*/  @!P0 BRA `(.L_x_117) ;  /* 0x0000006000248947 */ /* 0x002fea0003800000 */
.L_x_116:
[----:B------:R-:W-:Y:S05]  /*6c60*/  BSYNC B0 ;  /* 0x0000000000007941 */ /* 0x000fea0003800000 */
.L_x_115:
[----:B------:R-:W-:Y:S01]  /*6c70*/  ISETP.NE.AND P0, PT, R86, RZ, PT ;  /* 0x000000ff5600720c */ /* 0x000fe20003f05270 */
[----:B------:R-:W-:Y:S01]  /*6c80*/  IMAD.MOV.U32 R139, RZ, RZ, RZ ;  /* 0x000000ffff8b7224 */ /* 0x000fe200078e00ff */
[----:B------:R-:W-:Y:S02]  /*6c90*/  CS2R R136, SRZ ;  /* 0x0000000000887805 */ /* 0x000fe4000001ff00 */
[----:B------:R-:W-:Y:S02]  /*6ca0*/  CS2R R82, SRZ ;  /* 0x0000000000527805 */ /* 0x000fe4000001ff00 */
[----:B------:R-:W-:Y:S02]  /*6cb0*/  CS2R R80, SRZ ;  /* 0x0000000000507805 */ /* 0x000fe4000001ff00 */
[----:B------:R-:W-:Y:S02]  /*6cc0*/  CS2R R98, SRZ ;  /* 0x0000000000627805 */ /* 0x000fe4000001ff00 */
[----:B------:R-:W-:Y:S02]  /*6cd0*/  CS2R R96, SRZ ;  /* 0x0000000000607805 */ /* 0x000fe4000001ff00 */
[----:B------:R-:W-:Y:S02]  /*6ce0*/  CS2R R114, SRZ ;  /* 0x0000000000727805 */ /* 0x000fe4000001ff00 */
[----:B------:R-:W-:Y:S02]  /*6cf0*/  CS2R R112, SRZ ;  /* 0x0000000000707805 */ /* 0x000fe4000001ff00 */
[----:B------:R-:W-:Y:S02]  /*6d00*/  CS2R R130, SRZ ;  /* 0x0000000000827805 */ /* 0x000fe4000001ff00 */
[----:B------:R-:W-:Y:S01]  /*6d10*/  CS2R R128, SRZ ;  /* 0x0000000000807805 */ /* 0x000fe2000001ff00 */
[----:B------:R-:W-:Y:S01]  /*6d20*/  IMAD.MOV.U32 R79, RZ, RZ, 0x1 ;  /* 0x00000001ff4f7424 */ /* 0x000fe200078e00ff */
[----:B------:R2:W1:Y:S01]  /*6d30*/  @P0 LDS.128 R88, [R7+0x400] ;  /* 0x0004000007580984 */ /* 0x0004620000000c00 */
[----:B------:R-:W-:Y:S03]  /*6d40*/  @P0 IMAD.IADD R2, R2, 0x1, R156 ;  /* 0x0000000102020824 */ /* 0x000fe600078e029c */
[----:B------:R2:W1:Y:S04]  /*6d50*/  @P0 LDS.128 R104, [R6+0x400] ;  /* 0x0004000006680984 */ /* 0x0004680000000c00 */
[----:B------:R2:W1:Y:S04]  /*6d60*/  @P0 LDS.128 R120, [R5+0x400] ;  /* 0x0004000005780984 */ /* 0x0004680000000c00 */
[----:B------:R2:W1:Y:S04]  /*6d70*/  @P0 LDS.128 R136, [R2+0x400] ;  /* 0x0004000002880984 */ /* 0x0004680000000c00 */
[----:B------:R2:W1:Y:S04]  /*6d80*/  @P0 LDS.128 R80, [R166+UR44+0x400] ;  /* 0x0004002ca6500984 */ /* 0x0004680008000c00 */
[----:B------:R2:W1:Y:S04]  /*6d90*/  @P0 LDS.128 R96, [R165+0x400] ;  /* 0x00040000a5600984 */ /* 0x0004680000000c00 */
[----:B------:R2:W1:Y:S04]  /*6da0*/  @P0 LDS.128 R112, [R157+0x400] ;  /* 0x000400009d700984 */ /* 0x0004680000000c00 */
[----:B------:R2:W1:Y:S02]  /*6db0*/  @P0 LDS.128 R128, [R156+0x400] ;  /* 0x000400009c800984 */ /* 0x0004640000000c00 */
.L_x_114:
[----:B------:R-:W-:Y:S05]  /*6dc0*/  BSYNC B1 ;  /* 0x0000000000017941 */ /* 0x000fea0003800000 */
.L_x_113:
[----:B--2---:R-:W-:Y:S04]  /*6dd0*/  SHF.R.U32.HI R2, RZ, 0x15, R71 ;  /* 0x00000015ff027819 */ /* 0x004fe80000011647 */
[----:B------:R-:W-:Y:S01]  /*6de0*/  LOP3.LUT P0, RZ, R2, 0x3, R151, 0x48, !PT ;  /* 0x0000000302ff7812 */ /* 0x000fe20007804897 */
[----:B------:R-:W-:Y:S01]  /*6df0*/  @!UPT UIADD3 URZ, UPT, UPT, URZ, URZ, URZ ;  /* 0x000000fffffff290 */ /* 0x000fe2000fffe0ff */
[----:B---3--:R-:W-:Y:S11]  /*6e00*/  @P2 BRA `(.L_x_118) ;  /* 0x0000000000082947 */ /* 0x008ff60003800000 */
[----:B------:R-:W2:Y:S02]  /*6e10*/  SYNCS.PHASECHK.TRANS64.TRYWAIT P1, [R167+URZ+0x110], R0 ;  /* 0x00011000a70075a7 */ /* 0x000ea400080211ff */
[----:B--2---:R-:W-:Y:S05]  /*6e20*/  @!P1 BRA `(.L_x_119) ;  /* 0x0000005c00c89947 */ /* 0x004fea0003800000 */
.L_x_118:
[----:B------:R-:W-:Y:S05]  /*6e30*/  @!P0 BRA `(.L_x_120) ;  /* 0x0000000000408947 */ /* 0x000fea0003800000 */
[----:B------:R-:W3:Y:S01]  /*6e40*/  LDCU.64 UR8, c[0x4][0x70] ;  /* 0x01000e00ff0877ac */ /* 0x000ee20008000a00 */
[----:B-1----:R-:W-:Y:S01]  /*6e50*/  MOV R3, 0x0 ;  /* 0x0000000000037802 */ /* 0x002fe20000000f00 */
[----:B------:R-:W-:Y:S02]  /*6e60*/  HFMA2 R12, -RZ, RZ, 0, 5.9604644775390625e-08 ;  /* 0x00000001ff0c7431 */ /* 0x000fe400000001ff */
[----:B------:R-:W-:Y:S02]  /*6e70*/  IMAD.MOV.U32 R8, RZ, RZ, 0x192 ;  /* 0x00000192ff087424 */ /* 0x000fe400078e00ff */
[----:B------:R-:W-:Y:S01]  /*6e80*/  IMAD.MOV.U32 R13, RZ, RZ, RZ ;  /* 0x000000ffff0d7224 */ /* 0x000fe200078e00ff */
[----:B------:R-:W1:Y:S01]  /*6e90*/  LDCU.64 UR6, c[0x4][0x78] ;  /* 0x01000f00ff0677ac */ /* 0x000e620008000a00 */
[----:B------:R-:W2:Y:S01]  /*6ea0*/  LDC.64 R2, c[0x4][R3] ;  /* 0x0100000003027b82 */ /* 0x000ea20000000a00 */
[----:B------:R-:W5:Y:S01]  /*6eb0*/  LDCU.64 UR4, c[0x4][0x10] ;  /* 0x01000200ff0477ac */ /* 0x000f620008000a00 */
[----:B---3--:R-:W-:Y:S01]  /*6ec0*/  MOV R5, UR9 ;  /* 0x0000000900057c02 */ /* 0x008fe20008000f00 */
[----:B------:R-:W-:Y:S01]  /*6ed0*/  IMAD.U32 R4, RZ, RZ, UR8 ;  /* 0x00000008ff047e24 */ /* 0x000fe2000f8e00ff */
[----:B-1----:R-:W-:Y:S01]  /*6ee0*/  MOV R7, UR7 ;  /* 0x0000000700077c02 */ /* 0x002fe20008000f00 */
[----:B------:R-:W-:Y:S01]  /*6ef0*/  IMAD.U32 R6, RZ, RZ, UR6 ;  /* 0x00000006ff067e24 */ /* 0x000fe2000f8e00ff */
[----:B-----5:R-:W-:Y:S01]  /*6f00*/  MOV R11, UR5 ;  /* 0x00000005000b7c02 */ /* 0x020fe20008000f00 */
[----:B------:R-:W-:Y:S02]  /*6f10*/  IMAD.U32 R10, RZ, RZ, UR4 ;  /* 0x00000004ff0a7e24 */ /* 0x000fe4000f8e00ff */
[----:B------:R-:W-:Y:S07]  /*6f20*/  LEPC R20, `(.L_x_120) ;  /* 0x000000001014794e */ /* 0x000fee0000000000 */
[----:B--2-4-:R-:W-:Y:S05]  /*6f30*/  CALL.ABS.NOINC R2 ;  /* 0x0000000002007343 */ /* 0x014fea0003c00000 */
.L_x_120:
[----:B------:R-:W-:Y:S05]  /*6f40*/  WARPSYNC.ALL ;  /* 0x0000000000007948 */ /* 0x000fea0003800000 */
[----:B------:R-:W-:Y:S01]  /*6f50*/  R2UR UR4, R71 ;  /* 0x00000000470472ca */ /* 0x000fe200000e0000 */
[--C-:B-1----:R-:W-:Y:S01]  /*6f60*/  HADD2.F32 R72, -RZ, R80.reuse.H0_H0 ;  /* 0x20000050ff487230 */ /* 0x102fe20000004100 */
[----:B------:R-:W-:Y:S01]  /*6f70*/  MOV R100, 0xfffffff0 ;  /* 0xfffffff000647802 */ /* 0x000fe20000000f00 */
[----:B------:R-:W-:Y:S01]  /*6f80*/  HADD2.F32 R75, -RZ, R80.H1_H1 ;  /* 0x30000050ff4b7230 */ /* 0x000fe20000004100 */
[----:B------:R-:W-:Y:S01]  /*6f90*/  ISETP.NE.U32.AND P6, PT, R149, 0x1, PT ;  /* 0x000000019500780c */ /* 0x000fe20003fc5070 */
[----:B------:R-:W-:Y:S01]  /*6fa0*/  HADD2.F32 R74, -RZ, R81.H1_H1 ;  /* 0x30000051ff4a7230 */ /* 0x000fe20000004100 */
[----:B------:R-:W-:Y:S01]  /*6fb0*/  ISETP.NE.AND P0, PT, R163, RZ, PT ;  /* 0x000000ffa300720c */ /* 0x000fe20003f05270 */
[--C-:B------:R-:W-:Y:S01]  /*6fc0*/  HADD2.F32 R77, -RZ, R99.reuse.H0_H0 ;  /* 0x20000063ff4d7230 */ /* 0x100fe20000004100 */
[----:B------:R-:W-:Y:S01]  /*6fd0*/  SEL R100, R100, 0x10, !P6 ;  /* 0x0000001064647807 */ /* 0x000fe20007000000 */
[----:B------:R-:W-:Y:S01]  /*6fe0*/  HADD2.F32 R76, -RZ, R99.H1_H1 ;  /* 0x30000063ff4c7230 */ /* 0x000fe20000004100 */
[----:B------:R-:W-:Y:S02]  /*6ff0*/  BSSY.RECONVERGENT B0, `(.L_x_121) ;  /* 0x00000fb000007945 */ /* 0x000fe40003800200 */
[----:B------:R-:W-:Y:S01]  /*7000*/  IADD3 R168, PT, PT, R87, R100, RZ ;  /* 0x0000006457a87210 */ /* 0x000fe20007ffe0ff */
[----:B------:R-:W2:Y:S01]  /*7010*/  LDTM.x64 R4, tmem[UR4] ;  /* 0x00000004000479ee */ /* 0x000ea20008340000 */
[C---:B------:R-:W-:Y:S02]  /*7020*/  IADD3 R169, PT, PT, R100.reuse, R165, RZ ;  /* 0x000000a564a97210 */ /* 0x040fe40007ffe0ff */
[C---:B------:R-:W-:Y:S02]  /*7030*/  IADD3 R171, PT, PT, R100.reuse, R157, RZ ;  /* 0x0000009d64ab7210 */ /* 0x040fe40007ffe0ff */
[----:B------:R-:W-:Y:S01]  /*7040*/  IADD3 R170, PT, PT, R100, R156, RZ ;  /* 0x0000009c64aa7210 */ /* 0x000fe20007ffe0ff */
[C---:B--2-4-:R-:W-:Y:S01]  /*7050*/  FMUL R0, R70.reuse, R4 ;  /* 0x0000000446007220 */ /* 0x054fe20000400000 */
[C---:B------:R-:W-:Y:S01]  /*7060*/  FMUL R2, R70.reuse, R5 ;  /* 0x0000000546027220 */ /* 0x040fe20000400000 */
[C---:B------:R-:W-:Y:S01]  /*7070*/  FMUL R3, R70.reuse, R6 ;  /* 0x0000000646037220 */ /* 0x040fe20000400000 */
[C---:B------:R-:W-:Y:S01]  /*7080*/  FMUL R7, R70.reuse, R7 ;  /* 0x0000000746077220 */ /* 0x040fe20000400000 */
[C---:B------:R-:W-:Y:S01]  /*7090*/  FFMA R0, R73.reuse, R72, R0 ;  /* 0x0000004849007223 */ /* 0x040fe20000000000 */
[----:B------:R-:W-:Y:S02]  /*70a0*/  HADD2.F32 R72, -RZ, R81.H0_H0 ;  /* 0x20000051ff487230 */ /* 0x000fe40000004100 */
[C---:B------:R-:W-:Y:S01]  /*70b0*/  FFMA R2, R73.reuse, R75, R2 ;  /* 0x0000004b49027223 */ /* 0x040fe20000000002 */
[--C-:B------:R-:W-:Y:S02]  /*70c0*/  HADD2.F32 R75, -RZ, R82.reuse.H0_H0 ;  /* 0x20000052ff4b7230 */ /* 0x100fe40000004100 */
[C---:B------:R-:W-:Y:S01]  /*70d0*/  FMUL R4, R70.reuse, R8 ;  /* 0x0000000846047220 */ /* 0x040fe20000400000 */
[----:B------:R-:W-:Y:S01]  /*70e0*/  FMUL R5, R70, R9 ;  /* 0x0000000946057220 */ /* 0x000fe20000400000 */
[C---:B------:R-:W-:Y:S01]  /*70f0*/  FFMA R3, R73.reuse, R72, R3 ;  /* 0x0000004849037223 */ /* 0x040fe20000000003 */
[----:B------:R-:W-:Y:S01]  /*7100*/  HADD2.F32 R72, -RZ, R82.H1_H1 ;  /* 0x30000052ff487230 */ /* 0x000fe20000004100 */
[----:B------:R-:W-:Y:S01]  /*7110*/  F2FP.F16.F32.PACK_AB R92, R2, R0 ;  /* 0x00000000025c723e */ /* 0x000fe200000000ff */
[C---:B------:R-:W-:Y:S01]  /*7120*/  FFMA R7, R73.reuse, R74, R7 ;  /* 0x0000004a49077223 */ /* 0x040fe20000000007 */
[C---:B------:R-:W-:Y:S01]  /*7130*/  FFMA R4, R73.reuse, R75, R4 ;  /* 0x0000004b49047223 */ /* 0x040fe20000000004 */
[--C-:B------:R-:W-:Y:S02]  /*7140*/  HADD2.F32 R74, -RZ, R83.reuse.H0_H0 ;  /* 0x20000053ff4a7230 */ /* 0x100fe40000004100 */
[----:B------:R-:W-:Y:S01]  /*7150*/  FFMA R5, R73, R72, R5 ;  /* 0x0000004849057223 */ /* 0x000fe20000000005 */
[C---:B------:R-:W-:Y:S01]  /*7160*/  FMUL R6, R70.reuse, R10 ;  /* 0x0000000a46067220 */ /* 0x040fe20000400000 */
[----:B------:R-:W-:Y:S01]  /*7170*/  HADD2.F32 R72, -RZ, R83.H1_H1 ;  /* 0x30000053ff487230 */ /* 0x000fe20000004100 */
[----:B------:R-:W-:Y:S01]  /*7180*/  F2FP.F16.F32.PACK_AB R93, R7, R3 ;  /* 0x00000003075d723e */ /* 0x000fe200000000ff */
[C---:B------:R-:W-:Y:S01]  /*7190*/  FMUL R11, R70.reuse, R11 ;  /* 0x0000000b460b7220 */ /* 0x040fe20000400000 */
[----:B------:R-:W-:Y:S01]  /*71a0*/  F2FP.F16.F32.PACK_AB R94, R5, R4 ;  /* 0x00000004055e723e */ /* 0x000fe200000000ff */
[C---:B------:R-:W-:Y:S01]  /*71b0*/  FFMA R6, R73.reuse, R74, R6 ;  /* 0x0000004a49067223 */ /* 0x040fe20000000006 */
[C---:B------:R-:W-:Y:S01]  /*71c0*/  FMUL R8, R70.reuse, R12 ;  /* 0x0000000c46087220 */ /* 0x040fe20000400000 */
[----:B------:R-:W-:Y:S01]  /*71d0*/  FFMA R11, R73, R72, R11 ;  /* 0x00000048490b7223 */ /* 0x000fe2000000000b */
[--C-:B------:R-:W-:Y:S02]  /*71e0*/  HADD2.F32 R72, -RZ, R88.reuse.H0_H0 ;  /* 0x20000058ff487230 */ /* 0x100fe40000004100 */
[C---:B------:R-:W-:Y:S01]  /*71f0*/  FMUL R9, R70.reuse, R13 ;  /* 0x0000000d46097220 */ /* 0x040fe20000400000 */
[----:B------:R-:W-:Y:S02]  /*7200*/  HADD2.F32 R74, -RZ, R88.H1_H1 ;  /* 0x30000058ff4a7230 */ /* 0x000fe40000004100 */
[C---:B------:R-:W-:Y:S01]  /*7210*/  FMUL R10, R70.reuse, R14 ;  /* 0x0000000e460a7220 */ /* 0x040fe20000400000 */
[--C-:B------:R-:W-:Y:S01]  /*7220*/  HADD2.F32 R75, -RZ, R89.reuse.H0_H0 ;  /* 0x20000059ff4b7230 */ /* 0x100fe20000004100 */
[----:B------:R-:W-:Y:S01]  /*7230*/  F2FP.F16.F32.PACK_AB R95, R11, R6 ;  /* 0x000000060b5f723e */ /* 0x000fe200000000ff */
[C---:B------:R-:W-:Y:S01]  /*7240*/  FFMA R8, R73.reuse, R72, R8 ;  /* 0x0000004849087223 */ /* 0x040fe20000000008 */
[----:B------:R-:W-:Y:S02]  /*7250*/  HADD2.F32 R72, -RZ, R89.H1_H1 ;  /* 0x30000059ff487230 */ /* 0x000fe40000004100 */
[C---:B------:R-:W-:Y:S01]  /*7260*/  FFMA R9, R73.reuse, R74, R9 ;  /* 0x0000004a49097223 */ /* 0x040fe20000000009 */
[----:B------:R-:W-:Y:S01]  /*7270*/  FFMA R10, R73, R75, R10 ;  /* 0x0000004b490a7223 */ /* 0x000fe2000000000a */
[----:B------:R1:W-:Y:S01]  /*7280*/  STS.128 [R166+UR44+0x400], R92 ;  /* 0x0004005ca6007988 */ /* 0x0003e20008000c2c */
[C---:B------:R-:W-:Y:S01]  /*7290*/  FMUL R15, R70.reuse, R15 ;  /* 0x0000000f460f7220 */ /* 0x040fe20000400000 */
[--C-:B------:R-:W-:Y:S01]  /*72a0*/  HADD2.F32 R75, -RZ, R90.reuse.H0_H0 ;  /* 0x2000005aff4b7230 */ /* 0x100fe20000004100 */
[----:B------:R-:W-:Y:S01]  /*72b0*/  F2FP.F16.F32.PACK_AB R108, R9, R8 ;  /* 0x00000008096c723e */ /* 0x000fe200000000ff */
[----:B------:R-:W-:Y:S02]  /*72c0*/  HADD2.F32 R74, -RZ, R90.H1_H1 ;  /* 0x3000005aff4a7230 */ /* 0x000fe40000004100 */
[----:B------:R-:W-:Y:S01]  /*72d0*/  FFMA R15, R73, R72, R15 ;  /* 0x00000048490f7223 */ /* 0x000fe2000000000f */
[C---:B------:R-:W-:Y:S01]  /*72e0*/  FMUL R12, R70.reuse, R16 ;  /* 0x00000010460c7220 */ /* 0x040fe20000400000 */
[C---:B------:R-:W-:Y:S01]  /*72f0*/  FMUL R13, R70.reuse, R17 ;  /* 0x00000011460d7220 */ /* 0x040fe20000400000 */
[--C-:B------:R-:W-:Y:S02]  /*7300*/  HADD2.F32 R72, -RZ, R91.reuse.H0_H0 ;  /* 0x2000005bff487230 */ /* 0x100fe40000004100 */
[C---:B------:R-:W-:Y:S01]  /*7310*/  FMUL R14, R70.reuse, R18 ;  /* 0x00000012460e7220 */ /* 0x040fe20000400000 */
[----:B------:R-:W-:Y:S01]  /*7320*/  F2FP.F16.F32.PACK_AB R109, R15, R10 ;  /* 0x0000000a0f6d723e */ /* 0x000fe200000000ff */
[C---:B------:R-:W-:Y:S01]  /*7330*/  FFMA R12, R73.reuse, R75, R12 ;  /* 0x0000004b490c7223 */ /* 0x040fe2000000000c */
[C---:B------:R-:W-:Y:S01]  /*7340*/  FFMA R13, R73.reuse, R74, R13 ;  /* 0x0000004a490d7223 */ /* 0x040fe2000000000d */
[----:B------:R-:W-:Y:S01]  /*7350*/  FFMA R14, R73, R72, R14 ;  /* 0x00000048490e7223 */ /* 0x000fe2000000000e */
[----:B------:R-:W-:Y:S02]  /*7360*/  HADD2.F32 R74, -RZ, R91.H1_H1 ;  /* 0x3000005bff4a7230 */ /* 0x000fe40000004100 */
[C---:B------:R-:W-:Y:S01]  /*7370*/  FMUL R19, R70.reuse, R19 ;  /* 0x0000001346137220 */ /* 0x040fe20000400000 */
[--C-:B------:R-:W-:Y:S01]  /*7380*/  HADD2.F32 R72, -RZ, R96.reuse.H0_H0 ;  /* 0x20000060ff487230 */ /* 0x100fe20000004100 */
[----:B------:R-:W-:Y:S01]  /*7390*/  F2FP.F16.F32.PACK_AB R110, R13, R12 ;  /* 0x0000000c0d6e723e */ /* 0x000fe200000000ff */
[C---:B------:R-:W-:Y:S01]  /*73a0*/  FMUL R16, R70.reuse, R20 ;  /* 0x0000001446107220 */ /* 0x040fe20000400000 */
[C---:B------:R-:W-:Y:S01]  /*73b0*/  FFMA R19, R73.reuse, R74, R19 ;  /* 0x0000004a49137223 */ /* 0x040fe20000000013 */
[----:B------:R-:W-:Y:S02]  /*73c0*/  HADD2.F32 R74, -RZ, R96.H1_H1 ;  /* 0x30000060ff4a7230 */ /* 0x000fe40000004100 */
[C---:B------:R-:W-:Y:S01]  /*73d0*/  FMUL R17, R70.reuse, R21 ;  /* 0x0000001546117220 */ /* 0x040fe20000400000 */
[----:B------:R-:W-:Y:S01]  /*73e0*/  FFMA R16, R73, R72, R16 ;  /* 0x0000004849107223 */ /* 0x000fe20000000010 */
[--C-:B------:R-:W-:Y:S01]  /*73f0*/  HADD2.F32 R72, -RZ, R97.reuse.H0_H0 ;  /* 0x20000061ff487230 */ /* 0x100fe20000004100 */
[----:B------:R-:W-:Y:S01]  /*7400*/  F2FP.F16.F32.PACK_AB R111, R19, R14 ;  /* 0x0000000e136f723e */ /* 0x000fe200000000ff */
[----:B------:R-:W-:Y:S01]  /*7410*/  FFMA R17, R73, R74, R17 ;  /* 0x0000004a49117223 */ /* 0x000fe20000000011 */
[C---:B------:R-:W-:Y:S01]  /*7420*/  FMUL R18, R70.reuse, R22 ;  /* 0x0000001646127220 */ /* 0x040fe20000400000 */
[C---:B------:R-:W-:Y:S01]  /*7430*/  FMUL R23, R70.reuse, R23 ;  /* 0x0000001746177220 */ /* 0x040fe20000400000 */
[--C-:B------:R-:W-:Y:S01]  /*7440*/  HADD2.F32 R75, -RZ, R98.reuse.H0_H0 ;  /* 0x20000062ff4b7230 */ /* 0x100fe20000004100 */
[----:B------:R2:W-:Y:S01]  /*7450*/  STS.128 [R168+0x400], R108 ;  /* 0x0004006ca8007388 */ /* 0x0005e20000000c00 */
[----:B------:R-:W-:Y:S01]  /*7460*/  F2FP.F16.F32.PACK_AB R116, R17, R16 ;  /* 0x000000101174723e */ /* 0x000fe200000000ff */
[C---:B------:R-:W-:Y:S01]  /*7470*/  FFMA R18, R73.reuse, R72, R18 ;  /* 0x0000004849127223 */ /* 0x040fe20000000012 */
[----:B------:R-:W-:Y:S02]  /*7480*/  HADD2.F32 R72, -RZ, R97.H1_H1 ;  /* 0x30000061ff487230 */ /* 0x000fe40000004100 */
[C---:B------:R-:W-:Y:S01]  /*7490*/  FMUL R20, R70.reuse, R24 ;  /* 0x0000001846147220 */ /* 0x040fe20000400000 */
[----:B------:R-:W-:Y:S02]  /*74a0*/  HADD2.F32 R74, -RZ, R98.H1_H1 ;  /* 0x30000062ff4a7230 */ /* 0x000fe40000004100 */
[C---:B------:R-:W-:Y:S01]  /*74b0*/  FMUL R21, R70.reuse, R25 ;  /* 0x0000001946157220 */ /* 0x040fe20000400000 */
[C---:B------:R-:W-:Y:S01]  /*74c0*/  FMUL R22, R70.reuse, R26 ;  /* 0x0000001a46167220 */ /* 0x040fe20000400000 */
[C---:B------:R-:W-:Y:S01]  /*74d0*/  FFMA R23, R73.reuse, R72, R23 ;  /* 0x0000004849177223 */ /* 0x040fe20000000017 */
[C---:B------:R-:W-:Y:S01]  /*74e0*/  FFMA R20, R73.reuse, R75, R20 ;  /* 0x0000004b49147223 */ /* 0x040fe20000000014 */
[C---:B------:R-:W-:Y:S01]  /*74f0*/  FFMA R21, R73.reuse, R74, R21 ;  /* 0x0000004a49157223 */ /* 0x040fe20000000015 */
[----:B------:R-:W-:Y:S01]  /*7500*/  FFMA R22, R73, R77, R22 ;  /* 0x0000004d49167223 */ /* 0x000fe20000000016 */
[C---:B------:R-:W-:Y:S01]  /*7510*/  FMUL R27, R70.reuse, R27 ;  /* 0x0000001b461b7220 */ /* 0x040fe20000400000 */
[--C-:B------:R-:W-:Y:S01]  /*7520*/  HADD2.F32 R72, -RZ, R104.reuse.H0_H0 ;  /* 0x20000068ff487230 */ /* 0x100fe20000004100 */
[----:B------:R-:W-:Y:S01]  /*7530*/  F2FP.F16.F32.PACK_AB R117, R23, R18 ;  /* 0x000000121775723e */ /* 0x000fe200000000ff */
[C---:B------:R-:W-:Y:S01]  /*7540*/  FMUL R24, R70.reuse, R28 ;  /* 0x0000001c46187220 */ /* 0x040fe20000400000 */
[----:B------:R-:W-:Y:S01]  /*7550*/  F2FP.F16.F32.PACK_AB R118, R21, R20 ;  /* 0x000000141576723e */ /* 0x000fe200000000ff */
[C---:B------:R-:W-:Y:S01]  /*7560*/  FFMA R27, R73.reuse, R76, R27 ;  /* 0x0000004c491b7223 */ /* 0x040fe2000000001b */
[----:B------:R-:W-:Y:S02]  /*7570*/  HADD2.F32 R74, -RZ, R104.H1_H1 ;  /* 0x30000068ff4a7230 */ /* 0x000fe40000004100 */
[----:B------:R-:W-:Y:S01]  /*7580*/  FFMA R24, R73, R72, R24 ;  /* 0x0000004849187223 */ /* 0x000fe20000000018 */
[C---:B------:R-:W-:Y:S01]  /*7590*/  FMUL R25, R70.reuse, R29 ;  /* 0x0000001d46197220 */ /* 0x040fe20000400000 */
[--C-:B------:R-:W-:Y:S01]  /*75a0*/  HADD2.F32 R75, -RZ, R105.reuse.H0_H0 ;  /* 0x20000069ff4b7230 */ /* 0x100fe20000004100 */
[----:B------:R-:W-:Y:S01]  /*75b0*/  F2FP.F16.F32.PACK_AB R119, R27, R22 ;  /* 0x000000161b77723e */ /* 0x000fe200000000ff */
[C---:B------:R-:W-:Y:S01]  /*75c0*/  FMUL R26, R70.reuse, R30 ;  /* 0x0000001e461a7220 */ /* 0x040fe20000400000 */
[----:B------:R-:W-:Y:S02]  /*75d0*/  HADD2.F32 R72, -RZ, R105.H1_H1 ;  /* 0x30000069ff487230 */ /* 0x000fe40000004100 */
[C---:B------:R-:W-:Y:S01]  /*75e0*/  FFMA R25, R73.reuse, R74, R25 ;  /* 0x0000004a49197223 */ /* 0x040fe20000000019 */
[C---:B------:R-:W-:Y:S01]  /*75f0*/  FMUL R31, R70.reuse, R31 ;  /* 0x0000001f461f7220 */ /* 0x040fe20000400000 */
[----:B------:R3:W-:Y:S01]  /*7600*/  STS.128 [R165+0x400], R116 ;  /* 0x00040074a5007388 */ /* 0x0007e20000000c00 */
[----:B------:R-:W-:Y:S01]  /*7610*/  FFMA R26, R73, R75, R26 ;  /* 0x0000004b491a7223 */ /* 0x000fe2000000001a */
[--C-:B------:R-:W-:Y:S01]  /*7620*/  HADD2.F32 R75, -RZ, R106.reuse.H0_H0 ;  /* 0x2000006aff4b7230 */ /* 0x100fe20000004100 */
[----:B-1----:R-:W-:Y:S01]  /*7630*/  F2FP.F16.F32.PACK_AB R92, R25, R24 ;  /* 0x00000018195c723e */ /* 0x002fe200000000ff */
[----:B------:R-:W-:Y:S01]  /*7640*/  FFMA R31, R73, R72, R31 ;  /* 0x00000048491f7223 */ /* 0x000fe2000000001f */
[C---:B------:R-:W-:Y:S01]  /*7650*/  FMUL R28, R70.reuse, R32 ;  /* 0x00000020461c7220 */ /* 0x040fe20000400000 */
[----:B------:R-:W-:Y:S02]  /*7660*/  HADD2.F32 R72, -RZ, R106.H1_H1 ;  /* 0x3000006aff487230 */ /* 0x000fe40000004100 */
[C---:B------:R-:W-:Y:S01]  /*7670*/  FMUL R29, R70.reuse, R33 ;  /* 0x00000021461d7220 */ /* 0x040fe20000400000 */
[--C-:B------:R-:W-:Y:S01]  /*7680*/  HADD2.F32 R77, -RZ, R107.reuse.H0_H0 ;  /* 0x2000006bff4d7230 */ /* 0x100fe20000004100 */
[----:B------:R-:W-:Y:S01]  /*7690*/  F2FP.F16.F32.PACK_AB R93, R31, R26 ;  /* 0x0000001a1f5d723e */ /* 0x000fe200000000ff */
[C---:B------:R-:W-:Y:S01]  /*76a0*/  FFMA R28, R73.reuse, R75, R28 ;  /* 0x0000004b491c7223 */ /* 0x040fe2000000001c */
        /* <DEDUP_REMOVED lines=16> */
[----:B------:R-:W-:Y:S01]  /*77b0*/  HADD2.F32 R72, -RZ, R113.H1_H1 ;  /* 0x30000071ff487230 */ /* 0x000fe20000004100 */
[----:B------:R1:W-:Y:S01]  /*77c0*/  STS.128 [R169+0x400], R92 ;  /* 0x0004005ca9007388 */ /* 0x0003e20000000c00 */
[C---:B------:R-:W-:Y:S01]  /*77d0*/  FMUL R39, R70.reuse, R39 ;  /* 0x0000002746277220 */ /* 0x040fe20000400000 */
[----:B--2---:R-:W-:Y:S01]  /*77e0*/  F2FP.F16.F32.PACK_AB R108, R33, R32 ;  /* 0x00000020216c723e */ /* 0x004fe200000000ff */
[C---:B------:R-:W-:Y:S01]  /*77f0*/  FFMA R34, R73.reuse, R75, R34 ;  /* 0x0000004b49227223 */ /* 0x040fe20000000022 */
[--C-:B------:R-:W-:Y:S02]  /*7800*/  HADD2.F32 R75, -RZ, R114.reuse.H0_H0 ;  /* 0x20000072ff4b7230 */ /* 0x100fe40000004100 */
        /* <DEDUP_REMOVED lines=26> */
[----:B---3--:R-:W-:Y:S01]  /*79b0*/  F2FP.F16.F32.PACK_AB R116, R41, R40 ;  /* 0x000000282974723e */ /* 0x008fe200000000ff */
        /* <DEDUP_REMOVED lines=9> */
[C---:B------:R-:W-:Y:S01]  /*7a50*/  FFMA R45, R73.reuse, R74, R45 ;  /* 0x0000004a492d7223 */ /* 0x040fe2000000002d */
[C---:B------:R-:W-:Y:S01]  /*7a60*/  FMUL R46, R70.reuse, R50 ;  /* 0x00000032462e7220 */ /* 0x040fe20000400000 */
[----:B------:R-:W-:Y:S02]  /*7a70*/  HADD2.F32 R72, -RZ, R123.H1_H1 ;  /* 0x3000007bff487230 */ /* 0x000fe40000004100 */
[C---:B------:R-:W-:Y:S01]  /*7a80*/  FMUL R51, R70.reuse, R51 ;  /* 0x0000003346337220 */ /* 0x040fe20000400000 */
[C---:B------:R-:W-:Y:S01]  /*7a90*/  FMUL R48, R70.reuse, R52 ;  /* 0x0000003446307220 */ /* 0x040fe20000400000 */
[C---:B------:R-:W-:Y:S01]  /*7aa0*/  FFMA R46, R73.reuse, R75, R46 ;  /* 0x0000004b492e7223 */ /* 0x040fe2000000002e */
[--C-:B------:R-:W-:Y:S02]  /*7ab0*/  HADD2.F32 R75, -RZ, R128.reuse.H0_H0 ;  /* 0x20000080ff4b7230 */ /* 0x100fe40000004100 */
[C---:B------:R-:W-:Y:S01]  /*7ac0*/  FFMA R51, R73.reuse, R72, R51 ;  /* 0x0000004849337223 */ /* 0x040fe20000000033 */
[----:B------:R-:W-:Y:S02]  /*7ad0*/  HADD2.F32 R74, -RZ, R128.H1_H1 ;  /* 0x30000080ff4a7230 */ /* 0x000fe40000004100 */
[C---:B------:R-:W-:Y:S01]  /*7ae0*/  FMUL R49, R70.reuse, R53 ;  /* 0x0000003546317220 */ /* 0x040fe20000400000 */
[--C-:B------:R-:W-:Y:S02]  /*7af0*/  HADD2.F32 R77, -RZ, R129.reuse.H0_H0 ;  /* 0x20000081ff4d7230 */ /* 0x100fe40000004100 */
[C---:B------:R-:W-:Y:S01]  /*7b00*/  FMUL R50, R70.reuse, R54 ;  /* 0x0000003646327220 */ /* 0x040fe20000400000 */
[----:B------:R-:W-:Y:S02]  /*7b10*/  HADD2.F32 R72, -RZ, R129.H1_H1 ;  /* 0x30000081ff487230 */ /* 0x000fe40000004100 */
[C---:B------:R-:W-:Y:S01]  /*7b20*/  FMUL R55, R70.reuse, R55 ;  /* 0x0000003746377220 */ /* 0x040fe20000400000 */
[C---:B------:R-:W-:Y:S01]  /*7b30*/  FFMA R48, R73.reuse, R75, R48 ;  /* 0x0000004b49307223 */ /* 0x040fe20000000030 */
[C---:B------:R-:W-:Y:S01]  /*7b40*/  FFMA R49, R73.reuse, R74, R49 ;  /* 0x0000004a49317223 */ /* 0x040fe20000000031 */
[C---:B------:R-:W-:Y:S01]  /*7b50*/  FFMA R50, R73.reuse, R77, R50 ;  /* 0x0000004d49327223 */ /* 0x040fe20000000032 */
[C---:B------:R-:W-:Y:S01]  /*7b60*/  FFMA R55, R73.reuse, R72, R55 ;  /* 0x0000004849377223 */ /* 0x040fe20000000037 */
[--C-:B------:R-:W-:Y:S02]  /*7b70*/  HADD2.F32 R75, -RZ, R130.reuse.H0_H0 ;  /* 0x20000082ff4b7230 */ /* 0x100fe40000004100 */
[C---:B------:R-:W-:Y:S01]  /*7b80*/  FMUL R52, R70.reuse, R56 ;  /* 0x0000003846347220 */ /* 0x040fe20000400000 */
        /* <DEDUP_REMOVED lines=9> */
[----:B------:R-:W-:Y:S01]  /*7c20*/  FFMA R59, R73, R74, R59 ;  /* 0x0000004a493b7223 */ /* 0x000fe2000000003b */
[--C-:B------:R-:W-:Y:S02]  /*7c30*/  HADD2.F32 R72, -RZ, R136.reuse.H0_H0 ;  /* 0x20000088ff487230 */ /* 0x100fe40000004100 */
[C---:B------:R-:W-:Y:S01]  /*7c40*/  FMUL R56, R70.reuse, R60 ;  /* 0x0000003c46387220 */ /* 0x040fe20000400000 */
[----:B------:R-:W-:Y:S02]  /*7c50*/  HADD2.F32 R74, -RZ, R136.H1_H1 ;  /* 0x30000088ff4a7230 */ /* 0x000fe40000004100 */
[C---:B------:R-:W-:Y:S01]  /*7c60*/  FMUL R57, R70.reuse, R61 ;  /* 0x0000003d46397220 */ /* 0x040fe20000400000 */
[--C-:B------:R-:W-:Y:S02]  /*7c70*/  HADD2.F32 R75, -RZ, R137.reuse.H0_H0 ;  /* 0x20000089ff4b7230 */ /* 0x100fe40000004100 */
[C---:B------:R-:W-:Y:S01]  /*7c80*/  FMUL R58, R70.reuse, R62 ;  /* 0x0000003e463a7220 */ /* 0x040fe20000400000 */
[----:B------:R-:W-:Y:S01]  /*7c90*/  F2FP.F16.F32.PACK_AB R118, R45, R44 ;  /* 0x0000002c2d76723e */ /* 0x000fe200000000ff */
[----:B------:R-:W-:Y:S01]  /*7ca0*/  FFMA R56, R73, R72, R56 ;  /* 0x0000004849387223 */ /* 0x000fe20000000038 */
[----:B------:R-:W-:Y:S01]  /*7cb0*/  F2FP.F16.F32.PACK_AB R119, R51, R46 ;  /* 0x0000002e3377723e */ /* 0x000fe200000000ff */
[C---:B------:R-:W-:Y:S01]  /*7cc0*/  FFMA R57, R73.reuse, R74, R57 ;  /* 0x0000004a49397223 */ /* 0x040fe20000000039 */
[C---:B------:R-:W-:Y:S01]  /*7cd0*/  FFMA R58, R73.reuse, R75, R58 ;  /* 0x0000004b493a7223 */ /* 0x040fe2000000003a */
[----:B------:R-:W-:Y:S02]  /*7ce0*/  HADD2.F32 R72, -RZ, R137.H1_H1 ;  /* 0x30000089ff487230 */ /* 0x000fe40000004100 */
[C---:B------:R-:W-:Y:S01]  /*7cf0*/  FMUL R63, R70.reuse, R63 ;  /* 0x0000003f463f7220 */ /* 0x040fe20000400000 */
[----:B------:R1:W-:Y:S01]  /*7d00*/  STS.128 [R171+0x400], R116 ;  /* 0x00040074ab007388 */ /* 0x0003e20000000c00 */
[--C-:B------:R-:W-:Y:S02]  /*7d10*/  HADD2.F32 R75, -RZ, R138.reuse.H0_H0 ;  /* 0x2000008aff4b7230 */ /* 0x100fe40000004100 */
[C---:B------:R-:W-:Y:S01]  /*7d20*/  FMUL R60, R70.reuse, R64 ;  /* 0x00000040463c7220 */ /* 0x040fe20000400000 */
[----:B------:R-:W-:Y:S02]  /*7d30*/  HADD2.F32 R74, -RZ, R138.H1_H1 ;  /* 0x3000008aff4a7230 */ /* 0x000fe40000004100 */
[C---:B------:R-:W-:Y:S01]  /*7d40*/  FMUL R61, R70.reuse, R65 ;  /* 0x00000041463d7220 */ /* 0x040fe20000400000 */
[--C-:B------:R-:W-:Y:S02]  /*7d50*/  HADD2.F32 R77, -RZ, R139.reuse.H0_H0 ;  /* 0x2000008bff4d7230 */ /* 0x100fe40000004100 */
[C---:B------:R-:W-:Y:S01]  /*7d60*/  FMUL R62, R70.reuse, R66 ;  /* 0x00000042463e7220 */ /* 0x040fe20000400000 */
[----:B------:R-:W-:Y:S02]  /*7d70*/  HADD2.F32 R76, -RZ, R139.H1_H1 ;  /* 0x3000008bff4c7230 */ /* 0x000fe40000004100 */
[----:B------:R-:W-:Y:S01]  /*7d80*/  FFMA R63, R73, R72, R63 ;  /* 0x00000048493f7223 */ /* 0x000fe2000000003f */
[----:B------:R-:W-:Y:S01]  /*7d90*/  FMUL R67, R70, R67 ;  /* 0x0000004346437220 */ /* 0x000fe20000400000 */
[----:B------:R-:W-:Y:S01]  /*7da0*/  F2FP.F16.F32.PACK_AB R124, R49, R48 ;  /* 0x00000030317c723e */ /* 0x000fe200000000ff */
[----:B------:R-:W-:Y:S01]  /*7db0*/  FFMA R60, R73, R75, R60 ;  /* 0x0000004b493c7223 */ /* 0x000fe2000000003c */
[----:B------:R-:W-:Y:S01]  /*7dc0*/  F2FP.F16.F32.PACK_AB R125, R55, R50 ;  /* 0x00000032377d723e */ /* 0x000fe200000000ff */
[----:B------:R-:W-:Y:S01]  /*7dd0*/  FFMA R61, R73, R74, R61 ;  /* 0x0000004a493d7223 */ /* 0x000fe2000000003d */
[----:B------:R-:W-:Y:S01]  /*7de0*/  F2FP.F16.F32.PACK_AB R126, R53, R52 ;  /* 0x00000034357e723e */ /* 0x000fe200000000ff */
[----:B------:R-:W-:Y:S01]  /*7df0*/  FFMA R62, R73, R77, R62 ;  /* 0x0000004d493e7223 */ /* 0x000fe2000000003e */
[----:B------:R-:W-:Y:S01]  /*7e00*/  F2FP.F16.F32.PACK_AB R127, R59, R54 ;  /* 0x000000363b7f723e */ /* 0x000fe200000000ff */
[----:B------:R-:W-:Y:S01]  /*7e10*/  FFMA R67, R73, R76, R67 ;  /* 0x0000004c49437223 */ /* 0x000fe20000000043 */
[----:B------:R-:W-:Y:S02]  /*7e20*/  F2FP.F16.F32.PACK_AB R132, R57, R56 ;  /* 0x000000383984723e */ /* 0x000fe400000000ff */
[----:B------:R-:W-:Y:S01]  /*7e30*/  F2FP.F16.F32.PACK_AB R133, R63, R58 ;  /* 0x0000003a3f85723e */ /* 0x000fe200000000ff */
[----:B------:R1:W-:Y:S01]  /*7e40*/  STS.128 [R156+0x400], R124 ;  /* 0x0004007c9c007388 */ /* 0x0003e20000000c00 */
[----:B------:R-:W-:Y:S02]  /*7e50*/  F2FP.F16.F32.PACK_AB R134, R61, R60 ;  /* 0x0000003c3d86723e */ /* 0x000fe400000000ff */
[----:B------:R-:W-:Y:S05]  /*7e60*/  F2FP.F16.F32.PACK_AB R135, R67, R62 ;  /* 0x0000003e4387723e */ /* 0x000fea00000000ff */
[----:B------:R1:W-:Y:S01]  /*7e70*/  STS.128 [R170+0x400], R132 ;  /* 0x00040084aa007388 */ /* 0x0003e20000000c00 */
[----:B------:R-:W-:Y:S01]  /*7e80*/  @!PT LDS RZ, [RZ] ;  /* 0x00000000fffff984 */ /* 0x000fe20000000800 */
[----:B------:R-:W-:Y:S01]  /*7e90*/  @!PT LDS RZ, [RZ] ;  /* 0x00000000fffff984 */ /* 0x000fe20000000800 */
[----:B------:R-:W-:Y:S01]  /*7ea0*/  @!PT LDS RZ, [RZ] ;  /* 0x00000000fffff984 */ /* 0x000fe20000000800 */
[----:B------:R-:W-:Y:S01]  /*7eb0*/  @!PT LDS RZ, [RZ] ;  /* 0x00000000fffff984 */ /* 0x000fe20000000800 */
[----:B------:R2:W-:Y:S07]  /*7ec0*/  MEMBAR.ALL.CTA ;  /* 0x0000000000007992 */ /* 0x0005ee0000008000 */
[----:B--2---:R-:W2:Y:S02]  /*7ed0*/  FENCE.VIEW.ASYNC.S ;  /* 0x00000000000073c6 */ /* 0x004ea40000000000 */
[----:B--2---:R-:W-:Y:S06]  /*7ee0*/  BAR.SYNC.DEFER_BLOCKING 0x1, 0x80 ;  /* 0x0042000000007b1d */ /* 0x004fec0000010000 */
[----:B------:R-:W-:Y:S05]  /*7ef0*/  @P0 BRA `(.L_x_122) ;  /* 0x0000000000280947 */ /* 0x000fea0003800000 */
[----:B------:R-:W2:Y:S01]  /*7f00*/  LDCU.64 UR6, c[0x0][0x348] ;  /* 0x00006900ff0677ac */ /* 0x000ea20008000a00 */
[----:B------:R-:W-:Y:S01]  /*7f10*/  UIADD3 UR4, UPT, UPT, UR44, 0x400, URZ ;  /* 0x000004002c047890 */ /* 0x000fe2000fffe0ff */
[----:B------:R-:W-:Y:S05]  /*7f20*/  UMOV UR51, UR36 ;  /* 0x0000002400337c82 */ /* 0x000fea0008000000 */
[----:B------:R-:W-:Y:S04]  /*7f30*/  MOV R153, UR4 ;  /* 0x0000000400997c02 */ /* 0x000fe80008000f00 */
[----:B------:R-:W-:Y:S01]  /*7f40*/  R2UR UR48, R153 ;  /* 0x00000000993072ca */ /* 0x000fe200000e0000 */
[----:B--2---:R-:W-:Y:S04]  /*7f50*/  UIADD3 UR4, UP0, UPT, UR6, 0x680, URZ ;  /* 0x0000068006047890 */ /* 0x004fe8000ff1e0ff */
[----:B------:R-:W-:Y:S09]  /*7f60*/  UIADD3.X UR5, UPT, UPT, URZ, UR7, URZ, UP0, !UPT ;  /* 0x00000007ff057290 */ /* 0x000ff200087fe4ff */
[----:B------:R2:W-:Y:S01]  /*7f70*/  UTMASTG.3D [UR48], [UR4] ;  /* 0x00000030040073b5 */ /* 0x0005e20008010000 */
[----:B------:R0:W-:Y:S01]  /*7f80*/  UTMACMDFLUSH ;  /* 0x00000000000079b7 */ /* 0x0001e20000000000 */
[----:B--2---:R-:W-:Y:S04]  /*7f90*/  DEPBAR.LE SB0, 0x1 ;  /* 0x000080400000791a */ /* 0x004fe80000000000 */
.L_x_122:
[----:B------:R-:W-:Y:S05]  /*7fa0*/  BSYNC.RECONVERGENT B0 ;  /* 0x0000000000007941 */ /* 0x000fea0003800200 */
.L_x_121:
[----:B------:R-:W-:Y:S01]  /*7fb0*/  BAR.SYNC.DEFER_BLOCKING 0x1, 0x80 ;  /* 0x0042000000007b1d */ /* 0x000fe20000010000 */
[----:B------:R-:W-:Y:S01]  /*7fc0*/  ISETP.NE.AND P1, PT, R164, RZ, PT ;  /* 0x000000ffa400720c */ /* 0x000fe20003f25270 */
[----:B------:R-:W-:Y:S01]  /*7fd0*/  UISETP.NE.AND UP0, UPT, UR52, URZ, UPT ;  /* 0x000000ff3400728c */ /* 0x000fe2000bf05270 */
[----:B------:R-:W-:Y:S11]  /*7fe0*/  LEA R3, R79, UR44, 0x3 ;  /* 0x0000002c4f037c11 */ /* 0x000ff6000f8e18ff */
[----:B------:R-:W-:Y:S01]  /*7ff0*/  @P1 SHF.L.U32 R2, R160, 0x1f, RZ ;  /* 0x0000001fa0021819 */ /* 0x000fe200000006ff */
[----:B------:R-:W-:Y:S06]  /*8000*/  BRA.U !UP0, `(.L_x_123) ;  /* 0x0000000108247547 */ /* 0x000fec000b800000 */
[----:B------:R-:W-:Y:S01]  /*8010*/  IMAD.U32 R5, RZ, RZ, UR46 ;  /* 0x0000002eff057e24 */ /* 0x000fe2000f8e00ff */
[----:B------:R-:W-:Y:S01]  /*8020*/  MOV R0, UR47 ;  /* 0x0000002f00007c02 */ /* 0x000fe20008000f00 */
[----:B------:R-:W-:Y:S03]  /*8030*/  UIADD3 UR4, UPT, UPT, UR46, 0x1, URZ ;  /* 0x000000012e047890 */ /* 0x000fe6000fffe0ff */
[----:B------:R-:W-:Y:S01]  /*8040*/  @P1 LEA R5, R5, UR44, 0x3 ;  /* 0x0000002c05051c11 */ /* 0x000fe2000f8e18ff */
[----:B------:R-:W-:Y:S04]  /*8050*/  UISETP.NE.AND UP0, UPT, UR4, 0x4, UPT ;  /* 0x000000040400788c */ /* 0x000fe8000bf05270 */
[----:B------:R-:W-:Y:S01]  /*8060*/  @P1 VIADD R5, R5, 0xc0 ;  /* 0x000000c005051836 */ /* 0x000fe20000000000 */
[----:B------:R-:W-:Y:S04]  /*8070*/  USEL UR46, UR4, URZ, UP0 ;  /* 0x000000ff042e7287 */ /* 0x000fe80008000000 */
[----:B------:R-:W-:Y:S04]  /*8080*/  @P1 PRMT R0, R0, 0x654, R5 ;  /* 0x0000065400001816 */ /* 0x000fe80000000005 */
[----:B------:R2:W-:Y:S04]  /*8090*/  @P1 SYNCS.ARRIVE.TRANS64.RED.A1T0 RZ, [R0+URZ], RZ ;  /* 0x000000ff00ff19a7 */ /* 0x0005e800081004ff */
.L_x_123:
[----:B------:R-:W3:Y:S01]  /*80a0*/  @P1 SYNCS.PHASECHK.TRANS64.TRYWAIT P0, [R3+URZ+0xa0], R2 ;  /* 0x0000a002030015a7 */ /* 0x000ee200080011ff */
[----:B------:R-:W-:Y:S01]  /*80b0*/  BSSY B1, `(.L_x_124) ;  /* 0x000001f000017945 */ /* 0x000fe20003800000 */
[----:B---3--:R-:W-:Y:S03]  /*80c0*/  @P1 SEL R85, RZ, 0x1, !P0 ;  /* 0x00000001ff551807 */ /* 0x008fe60004000000 */
[----:B------:R-:W-:Y:S05]  /*80d0*/  @!P1 BRA `(.L_x_125) ;  /* 0x0000000000709947 */ /* 0x000fea0003800000 */
[----:B------:R-:W-:Y:S01]  /*80e0*/  ISETP.NE.AND P1, PT, R86, RZ, PT ;  /* 0x000000ff5600720c */ /* 0x000fe20003f25270 */
[----:B------:R-:W-:Y:S01]  /*80f0*/  BSSY B0, `(.L_x_126) ;  /* 0x000000b000007945 */ /* 0x000fe20003800000 */
[----:B------:R-:W-:Y:S11]  /*8100*/  ISETP.NE.AND P0, PT, R85, RZ, PT ;  /* 0x000000ff5500720c */ /* 0x000ff60003f05270 */
[----:B------:R-:W-:Y:S05]  /*8110*/  @P1 IMAD R4, R79, 0x4000, R166 ;  /* 0x000040004f041824 */ /* 0x000fea00078e02a6 */
[----:B------:R-:W-:Y:S04]  /*8120*/  @P1 IADD3 R9, PT, PT, R4, UR44, RZ ;  /* 0x0000002c04091c10 */ /* 0x000fe8000fffe0ff */
[----:B------:R-:W-:Y:S01]  /*8130*/  @P1 IADD3 R7, PT, PT, R84, R9, RZ ;  /* 0x0000000954071210 */ /* 0x000fe20007ffe0ff */
[--C-:B------:R-:W-:Y:S02]  /*8140*/  @P1 IMAD.IADD R5, R78, 0x1, R9.reuse ;  /* 0x000000014e051824 */ /* 0x100fe400078e0209 */
[----:B------:R-:W-:Y:S01]  /*8150*/  @P1 IMAD.IADD R2, R100, 0x1, R9 ;  /* 0x0000000164021824 */ /* 0x000fe200078e0209 */
[----:B------:R-:W-:Y:S06]  /*8160*/  @P0 BRA `(.L_x_127) ;  /* 0x00000000000c0947 */ /* 0x000fec0003800000 */
[----:B--2---:R-:W-:Y:S04]  /*8170*/  SHF.L.U32 R0, R160, 0x1f, RZ ;  /* 0x0000001fa0007819 */ /* 0x004fe800000006ff */
[----:B------:R-:W2:Y:S02]  /*8180*/  SYNCS.PHASECHK.TRANS64.TRYWAIT P0, [R3+URZ+0xa0], R0 ;  /* 0x0000a000030075a7 */ /* 0x000ea400080011ff */
[----:B--2---:R-:W-:Y:S05]  /*8190*/  @!P0 BRA `(.L_x_128) ;  /* 0x0000004c00008947 */ /* 0x004fea0003800000 */
.L_x_127:
[----:B------:R-:W-:Y:S05]  /*81a0*/  BSYNC B0 ;  /* 0x0000000000007941 */ /* 0x000fea0003800000 */
.L_x_126:
[----:B------:R-:W-:Y:S01]  /*81b0*/  ISETP.NE.AND P0, PT, R86, RZ, PT ;  /* 0x000000ff5600720c */ /* 0x000fe20003f05270 */
[----:B------:R-:W-:Y:S11]  /*81c0*/  VIADD R79, R79, 0x1 ;  /* 0x000000014f4f7836 */ /* 0x000ff60000000000 */
[----:B------:R-:W-:Y:S01]  /*81d0*/  @!UPT UIADD3 URZ, UPT, UPT, URZ, URZ, URZ ;  /* 0x000000fffffff290 */ /* 0x000fe2000fffe0ff */
[----:B------:R3:W4:Y:S01]  /*81e0*/  @P0 LDS.128 R80, [R4+UR44+0x400] ;  /* 0x0004002c04500984 */ /* 0x0007220008000c00 */
[--C-:B--2---:R-:W-:Y:S01]  /*81f0*/  @P0 IMAD.IADD R3, R84, 0x1, R5.reuse ;  /* 0x0000000154030824 */ /* 0x104fe200078e0205 */
[C---:B------:R-:W-:Y:S01]  /*8200*/  @P0 IADD3 R0, PT, PT, R100.reuse, R7, RZ ;  /* 0x0000000764000210 */ /* 0x040fe20007ffe0ff */
[C---:B------:R-:W-:Y:S01]  /*8210*/  @P0 IMAD.IADD R6, R100.reuse, 0x1, R5 ;  /* 0x0000000164060824 */ /* 0x040fe200078e0205 */
[----:B------:R3:W2:Y:S02]  /*8220*/  @P0 LDS.128 R88, [R2+0x400] ;  /* 0x0004000002580984 */ /* 0x0006a40000000c00 */
[----:B------:R-:W-:Y:S02]  /*8230*/  @P0 IADD3 R8, PT, PT, R100, R3, RZ ;  /* 0x0000000364080210 */ /* 0x000fe40007ffe0ff */
[----:B------:R3:W1:Y:S04]  /*8240*/  @P0 LDS.128 R96, [R7+0x400] ;  /* 0x0004000007600984 */ /* 0x0006680000000c00 */
[----:B------:R3:W1:Y:S04]  /*8250*/  @P0 LDS.128 R104, [R0+0x400] ;  /* 0x0004000000680984 */ /* 0x0006680000000c00 */
[----:B------:R3:W1:Y:S04]  /*8260*/  @P0 LDS.128 R112, [R5+0x400] ;  /* 0x0004000005700984 */ /* 0x0006680000000c00 */
[----:B------:R3:W1:Y:S04]  /*8270*/  @P0 LDS.128 R120, [R6+0x400] ;  /* 0x0004000006780984 */ /* 0x0006680000000c00 */
[----:B------:R3:W1:Y:S04]  /*8280*/  @P0 LDS.128 R128, [R3+0x400] ;  /* 0x0004000003800984 */ /* 0x0006680000000c00 */
[----:B------:R3:W1:Y:S02]  /*8290*/  @P0 LDS.128 R136, [R8+0x400] ;  /* 0x0004000008880984 */ /* 0x0006640000000c00 */
.L_x_125:
[----:B------:R-:W-:Y:S05]  /*82a0*/  BSYNC B1 ;  /* 0x0000000000017941 */ /* 0x000fea0003800000 */
.L_x_124:
[----:B--23--:R-:W-:Y:S05]  /*82b0*/  VIADD R0, R71, 0x40 ;  /* 0x0000004047007836 */ /* 0x00cfea0000000000 */
[----:B------:R-:W-:Y:S04]  /*82c0*/  SHF.R.U32.HI R0, RZ, 0x15, R0 ;  /* 0x00000015ff007819 */ /* 0x000fe80000011600 */
[----:B------:R-:W-:Y:S11]  /*82d0*/  LOP3.LUT P0, RZ, R0, 0x3, R151, 0x48, !PT ;  /* 0x0000000300ff7812 */ /* 0x000ff60007804897 */
[----:B------:R-:W-:Y:S02]  /*82e0*/  @!UPT UIADD3 URZ, UPT, UPT, URZ, URZ, URZ ;  /* 0x000000fffffff290 */ /* 0x000fe4000fffe0ff */
[----:B------:R-:W-:Y:S05]  /*82f0*/  @!P0 BRA `(.L_x_129) ;  /* 0x0000000000408947 */ /* 0x000fea0003800000 */
[----:B------:R-:W2:Y:S01]  /*8300*/  LDCU.64 UR8, c[0x4][0x70] ;  /* 0x01000e00ff0877ac */ /* 0x000ea20008000a00 */
[----:B------:R-:W-:Y:S01]  /*8310*/  MOV R3, 0x0 ;  /* 0x0000000000037802 */ /* 0x000fe20000000f00 */
[----:B------:R-:W-:Y:S02]  /*8320*/  HFMA2 R12, -RZ, RZ, 0, 5.9604644775390625e-08 ;  /* 0x00000001ff0c7431 */ /* 0x000fe400000001ff */
[----:B------:R-:W-:Y:S02]  /*8330*/  IMAD.MOV.U32 R8, RZ, RZ, 0x192 ;  /* 0x00000192ff087424 */ /* 0x000fe400078e00ff */
[----:B------:R-:W-:Y:S01]  /*8340*/  IMAD.MOV.U32 R13, RZ, RZ, RZ ;  /* 0x000000ffff0d7224 */ /* 0x000fe200078e00ff */
[----:B------:R-:W3:Y:S01]  /*8350*/  LDCU.64 UR6, c[0x4][0x78] ;  /* 0x01000f00ff0677ac */ /* 0x000ee20008000a00 */
[----:B------:R-:W1:Y:S01]  /*8360*/  LDC.64 R2, c[0x4][R3] ;  /* 0x0100000003027b82 */ /* 0x000e620000000a00 */
[----:B------:R-:W5:Y:S01]  /*8370*/  LDCU.64 UR4, c[0x4][0x10] ;  /* 0x01000200ff0477ac */ /* 0x000f620008000a00 */
[----:B--2---:R-:W-:Y:S01]  /*8380*/  MOV R5, UR9 ;  /* 0x0000000900057c02 */ /* 0x004fe20008000f00 */
[----:B------:R-:W-:Y:S01]  /*8390*/  IMAD.U32 R4, RZ, RZ, UR8 ;  /* 0x00000008ff047e24 */ /* 0x000fe2000f8e00ff */
[----:B---3--:R-:W-:Y:S01]  /*83a0*/  MOV R7, UR7 ;  /* 0x0000000700077c02 */ /* 0x008fe20008000f00 */
[----:B------:R-:W-:Y:S01]  /*83b0*/  IMAD.U32 R6, RZ, RZ, UR6 ;  /* 0x00000006ff067e24 */ /* 0x000fe2000f8e00ff */
[----:B-----5:R-:W-:Y:S01]  /*83c0*/  MOV R11, UR5 ;  /* 0x00000005000b7c02 */ /* 0x020fe20008000f00 */
[----:B------:R-:W-:Y:S02]  /*83d0*/  IMAD.U32 R10, RZ, RZ, UR4 ;  /* 0x00000004ff0a7e24 */ /* 0x000fe4000f8e00ff */
[----:B------:R-:W-:Y:S07]  /*83e0*/  LEPC R20, `(.L_x_129) ;  /* 0x000000001014794e */ /* 0x000fee0000000000 */
[----:B-1--4-:R-:W-:Y:S05]  /*83f0*/  CALL.ABS.NOINC R2 ;  /* 0x0000000002007343 */ /* 0x012fea0003c00000 */
.L_x_129:
[----:B------:R-:W-:Y:S05]  /*8400*/  WARPSYNC.ALL ;  /* 0x0000000000007948 */ /* 0x000fea0003800000 */
[----:B------:R-:W-:Y:S01]  /*8410*/  R2UR UR4, R71 ;  /* 0x00000000470472ca */ /* 0x000fe200000e0000 */
[--C-:B----4-:R-:W-:Y:S01]  /*8420*/  HADD2.F32 R72, -RZ, R80.reuse.H0_H0 ;  /* 0x20000050ff487230 */ /* 0x110fe20000004100 */
[----:B------:R-:W-:Y:S01]  /*8430*/  ISETP.NE.AND P6, PT, R164, RZ, PT ;  /* 0x000000ffa400720c */ /* 0x000fe20003fc5270 */
[----:B------:R-:W-:Y:S01]  /*8440*/  HADD2.F32 R75, -RZ, R80.H1_H1 ;  /* 0x30000050ff4b7230 */ /* 0x000fe20000004100 */
[----:B------:R-:W-:Y:S01]  /*8450*/  MOV R0, UR46 ;  /* 0x0000002e00007c02 */ /* 0x000fe20008000f00 */
[--C-:B------:R-:W-:Y:S01]  /*8460*/  HADD2.F32 R74, -RZ, R81.reuse.H0_H0 ;  /* 0x20000051ff4a7230 */ /* 0x100fe20000004100 */
[----:B------:R-:W-:Y:S01]  /*8470*/  MOV R77, UR47 ;  /* 0x0000002f004d7c02 */ /* 0x000fe20008000f00 */
[----:B------:R-:W-:Y:S01]  /*8480*/  HADD2.F32 R76, -RZ, R81.H1_H1 ;  /* 0x30000051ff4c7230 */ /* 0x000fe20000004100 */
[----:B------:R-:W-:Y:S01]  /*8490*/  ISETP.NE.AND P0, PT, R163, RZ, PT ;  /* 0x000000ffa300720c */ /* 0x000fe20003f05270 */
[----:B------:R-:W-:Y:S04]  /*84a0*/  BSSY.RECONVERGENT B0, `(.L_x_130) ;  /* 0x00000fd000007945 */ /* 0x000fe80003800200 */
[----:B------:R-:W2:Y:S02]  /*84b0*/  LDTM.x64 R4, tmem[UR4+0x40] ;  /* 0x00004004000479ee */ /* 0x000ea40008340000 */
[----:B------:R-:W-:Y:S04]  /*84c0*/  @P6 LEA R0, R0, UR44, 0x3 ;  /* 0x0000002c00006c11 */ /* 0x000fe8000f8e18ff */
[----:B------:R-:W-:Y:S04]  /*84d0*/  @P6 IADD3 R0, PT, PT, R0, 0xc0, RZ ;  /* 0x000000c000006810 */ /* 0x000fe80007ffe0ff */
[----:B------:R-:W-:Y:S01]  /*84e0*/  @P6 PRMT R77, R77, 0x654, R0 ;  /* 0x000006544d4d6816 */ /* 0x000fe20000000000 */
[C---:B--2---:R-:W-:Y:S01]  /*84f0*/  FMUL R0, R70.reuse, R4 ;  /* 0x0000000446007220 */ /* 0x044fe20000400000 */
[C---:B------:R-:W-:Y:S01]  /*8500*/  FMUL R2, R70.reuse, R5 ;  /* 0x0000000546027220 */ /* 0x040fe20000400000 */
[C---:B------:R-:W-:Y:S01]  /*8510*/  FMUL R3, R70.reuse, R6 ;  /* 0x0000000646037220 */ /* 0x040fe20000400000 */
[C---:B------:R-:W-:Y:S01]  /*8520*/  FMUL R7, R70.reuse, R7 ;  /* 0x0000000746077220 */ /* 0x040fe20000400000 */
[C---:B------:R-:W-:Y:S01]  /*8530*/  FFMA R0, R73.reuse, R72, R0 ;  /* 0x0000004849007223 */ /* 0x040fe20000000000 */
[C---:B------:R-:W-:Y:S01]  /*8540*/  FFMA R2, R73.reuse, R75, R2 ;  /* 0x0000004b49027223 */ /* 0x040fe20000000002 */
[--C-:B------:R-:W-:Y:S02]  /*8550*/  HADD2.F32 R75, -RZ, R82.reuse.H0_H0 ;  /* 0x20000052ff4b7230 */ /* 0x100fe40000004100 */
[C---:B------:R-:W-:Y:S01]  /*8560*/  FFMA R3, R73.reuse, R74, R3 ;  /* 0x0000004a49037223 */ /* 0x040fe20000000003 */
[----:B------:R-:W-:Y:S01]  /*8570*/  FFMA R7, R73, R76, R7 ;  /* 0x0000004c49077223 */ /* 0x000fe20000000007 */
[----:B------:R-:W-:Y:S01]  /*8580*/  FMUL R4, R70, R8 ;  /* 0x0000000846047220 */ /* 0x000fe20000400000 */
[----:B-1----:R-:W-:Y:S01]  /*8590*/  F2FP.F16.F32.PACK_AB R92, R2, R0 ;  /* 0x00000000025c723e */ /* 0x002fe200000000ff */
[----:B------:R-:W-:Y:S02]  /*85a0*/  HADD2.F32 R72, -RZ, R82.H1_H1 ;  /* 0x30000052ff487230 */ /* 0x000fe40000004100 */
[C---:B------:R-:W-:Y:S01]  /*85b0*/  FMUL R5, R70.reuse, R9 ;  /* 0x0000000946057220 */ /* 0x040fe20000400000 */
[----:B------:R-:W-:Y:S01]  /*85c0*/  F2FP.F16.F32.PACK_AB R93, R7, R3 ;  /* 0x00000003075d723e */ /* 0x000fe200000000ff */
        /* <DEDUP_REMOVED lines=19> */
[----:B------:R1:W-:Y:S01]  /*8700*/  STS.128 [R166+UR44+0x4400], R92 ;  /* 0x0044005ca6007988 */ /* 0x0003e20008000c2c */
        /* <DEDUP_REMOVED lines=8> */
[C---:B------:R-:W-:Y:S01]  /*8790*/  FMUL R14, R70.reuse, R18 ;  /* 0x00000012460e7220 */ /* 0x040fe20000400000 */
[----:B------:R-:W-:Y:S01]  /*87a0*/  F2FP.F16.F32.PACK_AB R109, R15, R10 ;  /* 0x0000000a0f6d723e */ /* 0x000fe200000000ff */
[C---:B------:R-:W-:Y:S01]  /*87b0*/  FFMA R12, R73.reuse, R3, R12 ;  /* 0x00000003490c7223 */ /* 0x040fe2000000000c */
[--C-:B------:R-:W-:Y:S02]  /*87c0*/  HADD2.F32 R3, -RZ, R91.reuse.H0_H0 ;  /* 0x2000005bff037230 */ /* 0x100fe40000004100 */
[C---:B------:R-:W-:Y:S01]  /*87d0*/  FFMA R13, R73.reuse, R0, R13 ;  /* 0x00000000490d7223 */ /* 0x040fe2000000000d */
[----:B------:R-:W-:Y:S02]  /*87e0*/  HADD2.F32 R2, -RZ, R91.H1_H1 ;  /* 0x3000005bff027230 */ /* 0x000fe40000004100 */
[C---:B------:R-:W-:Y:S01]  /*87f0*/  FMUL R19, R70.reuse, R19 ;  /* 0x0000001346137220 */ /* 0x040fe20000400000 */
[--C-:B------:R-:W-:Y:S02]  /*8800*/  HADD2.F32 R75, -RZ, R96.reuse.H0_H0 ;  /* 0x20000060ff4b7230 */ /* 0x100fe40000004100 */
[----:B------:R-:W-:Y:S01]  /*8810*/  FFMA R14, R73, R3, R14 ;  /* 0x00000003490e7223 */ /* 0x000fe2000000000e */
[----:B------:R-:W-:Y:S01]  /*8820*/  F2FP.F16.F32.PACK_AB R110, R13, R12 ;  /* 0x0000000c0d6e723e */ /* 0x000fe200000000ff */
        /* <DEDUP_REMOVED lines=38> */
[C---:B------:R-:W-:Y:S01]  /*8a90*/  FMUL R31, R70.reuse, R31 ;  /* 0x0000001f461f7220 */ /* 0x040fe20000400000 */
[----:B------:R3:W-:Y:S01]  /*8aa0*/  STS.128 [R165+0x4400], R116 ;  /* 0x00440074a5007388 */ /* 0x0007e20000000c00 */
[--C-:B------:R-:W-:Y:S02]  /*8ab0*/  HADD2.F32 R3, -RZ, R106.reuse.H0_H0 ;  /* 0x2000006aff037230 */ /* 0x100fe40000004100 */
[----:B------:R-:W-:Y:S01]  /*8ac0*/  FFMA R26, R73, R0, R26 ;  /* 0x00000000491a7223 */ /* 0x000fe2000000001a */
[----:B------:R-:W-:Y:S01]  /*8ad0*/  HADD2.F32 R0, -RZ, R105.H1_H1 ;  /* 0x30000069ff007230 */ /* 0x000fe20000004100 */
[----:B------:R-:W-:Y:S01]  /*8ae0*/  F2FP.F16.F32.PACK_AB R124, R25, R24 ;  /* 0x00000018197c723e */ /* 0x000fe200000000ff */
[C---:B------:R-:W-:Y:S01]  /*8af0*/  FMUL R28, R70.reuse, R32 ;  /* 0x00000020461c7220 */ /* 0x040fe20000400000 */
[----:B------:R-:W-:Y:S02]  /*8b00*/  HADD2.F32 R2, -RZ, R106.H1_H1 ;  /* 0x3000006aff027230 */ /* 0x000fe40000004100 */
[C---:B------:R-:W-:Y:S01]  /*8b10*/  FMUL R29, R70.reuse, R33 ;  /* 0x00000021461d7220 */ /* 0x040fe20000400000 */
[--C-:B------:R-:W-:Y:S02]  /*8b20*/  HADD2.F32 R75, -RZ, R107.reuse.H0_H0 ;  /* 0x2000006bff4b7230 */ /* 0x100fe40000004100 */
[C---:B------:R-:W-:Y:S01]  /*8b30*/  FFMA R31, R73.reuse, R0, R31 ;  /* 0x00000000491f7223 */ /* 0x040fe2000000001f */
[C---:B------:R-:W-:Y:S01]  /*8b40*/  FFMA R28, R73.reuse, R3, R28 ;  /* 0x00000003491c7223 */ /* 0x040fe2000000001c */
[----:B------:R-:W-:Y:S01]  /*8b50*/  FFMA R29, R73, R2, R29 ;  /* 0x00000002491d7223 */ /* 0x000fe2000000001d */
[C---:B------:R-:W-:Y:S01]  /*8b60*/  FMUL R30, R70.reuse, R34 ;  /* 0x00000022461e7220 */ /* 0x040fe20000400000 */
[----:B------:R-:W-:Y:S01]  /*8b70*/  HADD2.F32 R72, -RZ, R107.H1_H1 ;  /* 0x3000006bff487230 */ /* 0x000fe20000004100 */
[----:B------:R-:W-:Y:S01]  /*8b80*/  F2FP.F16.F32.PACK_AB R125, R31, R26 ;  /* 0x0000001a1f7d723e */ /* 0x000fe200000000ff */
        /* <DEDUP_REMOVED lines=16> */
[----:B-1----:R-:W-:Y:S01]  /*8c90*/  F2FP.F16.F32.PACK_AB R92, R33, R32 ;  /* 0x00000020215c723e */ /* 0x002fe200000000ff */
        /* <DEDUP_REMOVED lines=42> */
[--C-:B------:R-:W-:Y:S02]  /*8f40*/  HADD2.F32 R3, -RZ, R128.reuse.H0_H0 ;  /* 0x20000080ff037230 */ /* 0x100fe40000004100 */
[C---:B------:R-:W-:Y:S01]  /*8f50*/  FFMA R46, R73.reuse, R75, R46 ;  /* 0x0000004b492e7223 */ /* 0x040fe2000000002e */
[C---:B------:R-:W-:Y:S01]  /*8f60*/  FMUL R48, R70.reuse, R52 ;  /* 0x0000003446307220 */ /* 0x040fe20000400000 */
        /* <DEDUP_REMOVED lines=17> */
[C---:B------:R-:W-:Y:S01]  /*9080*/  FFMA R52, R73.reuse, R0, R52 ;  /* 0x0000000049347223 */ /* 0x040fe20000000034 */
[C---:B------:R-:W-:Y:S01]  /*9090*/  FFMA R53, R73.reuse, R2, R53 ;  /* 0x0000000249357223 */ /* 0x040fe20000000035 */
[----:B------:R-:W-:Y:S02]  /*90a0*/  HADD2.F32 R0, -RZ, R131.H1_H1 ;  /* 0x30000083ff007230 */ /* 0x000fe40000004100 */
[----:B------:R-:W-:Y:S01]  /*90b0*/  FFMA R54, R73, R3, R54 ;  /* 0x0000000349367223 */ /* 0x000fe20000000036 */
[C---:B------:R-:W-:Y:S01]  /*90c0*/  FMUL R59, R70.reuse, R59 ;  /* 0x0000003b463b7220 */ /* 0x040fe20000400000 */
[--C-:B------:R-:W-:Y:S02]  /*90d0*/  HADD2.F32 R3, -RZ, R136.reuse.H0_H0 ;  /* 0x20000088ff037230 */ /* 0x100fe40000004100 */
[C---:B------:R-:W-:Y:S01]  /*90e0*/  FMUL R56, R70.reuse, R60 ;  /* 0x0000003c46387220 */ /* 0x040fe20000400000 */
[----:B------:R-:W-:Y:S02]  /*90f0*/  HADD2.F32 R2, -RZ, R136.H1_H1 ;  /* 0x30000088ff027230 */ /* 0x000fe40000004100 */
[C---:B------:R-:W-:Y:S01]  /*9100*/  FMUL R57, R70.reuse, R61 ;  /* 0x0000003d46397220 */ /* 0x040fe20000400000 */
[--C-:B------:R-:W-:Y:S01]  /*9110*/  HADD2.F32 R75, -RZ, R137.reuse.H0_H0 ;  /* 0x20000089ff4b7230 */ /* 0x100fe20000004100 */
[----:B------:R-:W-:Y:S01]  /*9120*/  F2FP.F16.F32.PACK_AB R110, R45, R44 ;  /* 0x0000002c2d6e723e */ /* 0x000fe200000000ff */
[C---:B------:R-:W-:Y:S01]  /*9130*/  FMUL R58, R70.reuse, R62 ;  /* 0x0000003e463a7220 */ /* 0x040fe20000400000 */
[----:B------:R-:W-:Y:S01]  /*9140*/  F2FP.F16.F32.PACK_AB R111, R51, R46 ;  /* 0x0000002e336f723e */ /* 0x000fe200000000ff */
[C---:B------:R-:W-:Y:S01]  /*9150*/  FFMA R59, R73.reuse, R0, R59 ;  /* 0x00000000493b7223 */ /* 0x040fe2000000003b */
[C---:B------:R-:W-:Y:S01]  /*9160*/  FFMA R56, R73.reuse, R3, R56 ;  /* 0x0000000349387223 */ /* 0x040fe20000000038 */
[----:B------:R-:W-:Y:S02]  /*9170*/  HADD2.F32 R0, -RZ, R137.H1_H1 ;  /* 0x30000089ff007230 */ /* 0x000fe40000004100 */
[C---:B------:R-:W-:Y:S01]  /*9180*/  FFMA R57, R73.reuse, R2, R57 ;  /* 0x0000000249397223 */ /* 0x040fe20000000039 */
[----:B------:R1:W-:Y:S01]  /*9190*/  STS.128 [R171+0x4400], R108 ;  /* 0x0044006cab007388 */ /* 0x0003e20000000c00 */
[C---:B------:R-:W-:Y:S01]  /*91a0*/  FMUL R63, R70.reuse, R63 ;  /* 0x0000003f463f7220 */ /* 0x040fe20000400000 */
[--C-:B------:R-:W-:Y:S02]  /*91b0*/  HADD2.F32 R3, -RZ, R138.reuse.H0_H0 ;  /* 0x2000008aff037230 */ /* 0x100fe40000004100 */
[C---:B------:R-:W-:Y:S01]  /*91c0*/  FFMA R58, R73.reuse, R75, R58 ;  /* 0x0000004b493a7223 */ /* 0x040fe2000000003a */
        /* <DEDUP_REMOVED lines=8> */
[----:B---3--:R-:W-:Y:S01]  /*9250*/  F2FP.F16.F32.PACK_AB R116, R49, R48 ;  /* 0x000000303174723e */ /* 0x008fe200000000ff */
[----:B------:R-:W-:Y:S01]  /*9260*/  FFMA R60, R73, R3, R60 ;  /* 0x00000003493c7223 */ /* 0x000fe2000000003c */
[----:B------:R-:W-:Y:S01]  /*9270*/  F2FP.F16.F32.PACK_AB R117, R55, R50 ;  /* 0x000000323775723e */ /* 0x000fe200000000ff */
[----:B------:R-:W-:Y:S01]  /*9280*/  FFMA R61, R73, R2, R61 ;  /* 0x00000002493d7223 */ /* 0x000fe2000000003d */
[----:B------:R-:W-:Y:S01]  /*9290*/  F2FP.F16.F32.PACK_AB R118, R53, R52 ;  /* 0x000000343576723e */ /* 0x000fe200000000ff */
[----:B------:R-:W-:Y:S01]  /*92a0*/  FFMA R62, R73, R75, R62 ;  /* 0x0000004b493e7223 */ /* 0x000fe2000000003e */
[----:B------:R-:W-:Y:S01]  /*92b0*/  F2FP.F16.F32.PACK_AB R119, R59, R54 ;  /* 0x000000363b77723e */ /* 0x000fe200000000ff */
[----:B------:R-:W-:Y:S01]  /*92c0*/  FFMA R67, R73, R72, R67 ;  /* 0x0000004849437223 */ /* 0x000fe20000000043 */
[----:B----4-:R-:W-:Y:S02]  /*92d0*/  F2FP.F16.F32.PACK_AB R124, R57, R56 ;  /* 0x00000038397c723e */ /* 0x010fe400000000ff */
[----:B------:R-:W-:Y:S01]  /*92e0*/  F2FP.F16.F32.PACK_AB R125, R63, R58 ;  /* 0x0000003a3f7d723e */ /* 0x000fe200000000ff */
[----:B------:R1:W-:Y:S01]  /*92f0*/  STS.128 [R156+0x4400], R116 ;  /* 0x004400749c007388 */ /* 0x0003e20000000c00 */
[----:B------:R-:W-:Y:S02]  /*9300*/  F2FP.F16.F32.PACK_AB R126, R61, R60 ;  /* 0x0000003c3d7e723e */ /* 0x000fe400000000ff */
[----:B------:R-:W-:Y:S02]  /*9310*/  F2FP.F16.F32.PACK_AB R127, R67, R62 ;  /* 0x0000003e437f723e */ /* 0x000fe400000000ff */
[----:B------:R-:W-:Y:S02]  /*9320*/  LEA R0, R79, UR44, 0x3 ;  /* 0x0000002c4f007c11 */ /* 0x000fe4000f8e18ff */
[----:B------:R-:W-:Y:S01]  /*9330*/  @P6 SHF.L.U32 R3, R160, 0x1f, RZ ;  /* 0x0000001fa0036819 */ /* 0x000fe200000006ff */
        /* <DEDUP_REMOVED lines=10> */
[----:B------:R-:W-:Y:S02]  /*93e0*/  UIADD3 UR9, UPT, UPT, UR49, 0x40, URZ ;  /* 0x0000004031097890 */ /* 0x000fe4000fffe0ff */
[----:B------:R-:W-:Y:S01]  /*93f0*/  UIADD3 UR8, UPT, UPT, UR44, 0x4400, URZ ;  /* 0x000044002c087890 */ /* 0x000fe2000fffe0ff */
[----:B------:R-:W-:Y:S01]  /*9400*/  UMOV UR10, UR50 ;  /* 0x00000032000a7c82 */ /* 0x000fe20008000000 */
[----:B------:R-:W-:Y:S01]  /*9410*/  UMOV UR11, UR36 ;  /* 0x00000024000b7c82 */ /* 0x000fe20008000000 */
[----:B--2---:R-:W-:Y:S04]  /*9420*/  UIADD3 UR4, UP0, UPT, UR6, 0x680, URZ ;  /* 0x0000068006047890 */ /* 0x004fe8000ff1e0ff */
[----:B------:R-:W-:Y:S09]  /*9430*/  UIADD3.X UR5, UPT, UPT, URZ, UR7, URZ, UP0, !UPT ;  /* 0x00000007ff057290 */ /* 0x000ff200087fe4ff */
[----:B------:R2:W-:Y:S01]  /*9440*/  UTMASTG.3D [UR8], [UR4] ;  /* 0x00000008040073b5 */ /* 0x0005e20008010000 */
[----:B------:R0:W-:Y:S01]  /*9450*/  UTMACMDFLUSH ;  /* 0x00000000000079b7 */ /* 0x0001e20000000000 */
[----:B--2---:R-:W-:Y:S04]  /*9460*/  DEPBAR.LE SB0, 0x1 ;  /* 0x000080400000791a */ /* 0x004fe80000000000 */
.L_x_131:
[----:B------:R-:W-:Y:S05]  /*9470*/  BSYNC.RECONVERGENT B0 ;  /* 0x0000000000007941 */ /* 0x000fea0003800200 */
.L_x_130:
[----:B------:R-:W-:Y:S01]  /*9480*/  BAR.SYNC.DEFER_BLOCKING 0x1, 0x80 ;  /* 0x0042000000007b1d */ /* 0x000fe20000010000 */
[----:B------:R-:W-:Y:S04]  /*9490*/  UIADD3 UR4, UPT, UPT, UR46, 0x1, URZ ;  /* 0x000000012e047890 */ /* 0x000fe8000fffe0ff */
[----:B------:R-:W-:Y:S04]  /*94a0*/  UISETP.NE.AND UP0, UPT, UR4, 0x4, UPT ;  /* 0x000000040400788c */ /* 0x000fe8000bf05270 */
[----:B------:R-:W-:Y:S01]  /*94b0*/  USEL UR45, UR4, URZ, UP0 ;  /* 0x000000ff042d7287 */ /* 0x000fe20008000000 */
[----:B------:R2:W-:Y:S01]  /*94c0*/  @P6 SYNCS.ARRIVE.TRANS64.RED.A1T0 RZ, [R77+URZ], RZ ;  /* 0x000000ff4dff69a7 */ /* 0x0005e200081004ff */
[----:B------:R-:W-:Y:S01]  /*94d0*/  BSSY B1, `(.L_x_132) ;  /* 0x0000020000017945 */ /* 0x000fe20003800000 */
[----:B------:R-:W3:Y:S02]  /*94e0*/  @P6 SYNCS.PHASECHK.TRANS64.TRYWAIT P0, [R0+URZ+0xa0], R3 ;  /* 0x0000a003000065a7 */ /* 0x000ee400080011ff */
[----:B---3--:R-:W-:Y:S01]  /*94f0*/  @P6 SEL R85, RZ, 0x1, !P0 ;  /* 0x00000001ff556807 */ /* 0x008fe20004000000 */
[----:B--2---:R-:W-:Y:S06]  /*9500*/  @!P6 BRA `(.L_x_133) ;  /* 0x000000000070e947 */ /* 0x004fec0003800000 */
        /* <DEDUP_REMOVED lines=9> */
[----:B------:R-:W-:Y:S04]  /*95a0*/  SHF.L.U32 R7, R160, 0x1f, RZ ;  /* 0x0000001fa0077819 */ /* 0x000fe800000006ff */
[----:B------:R-:W2:Y:S02]  /*95b0*/  SYNCS.PHASECHK.TRANS64.TRYWAIT P0, [R0+URZ+0xa0], R7 ;  /* 0x0000a007000075a7 */ /* 0x000ea400080011ff */
[----:B--2---:R-:W-:Y:S05]  /*95c0*/  @!P0 BRA `(.L_x_136) ;  /* 0x0000003800088947 */ /* 0x004fea0003800000 */
.L_x_135:
[----:B------:R-:W-:Y:S05]  /*95d0*/  BSYNC B0 ;  /* 0x0000000000007941 */ /* 0x000fea0003800000 */
.L_x_134:
        /* <DEDUP_REMOVED lines=15> */
.L_x_133:
[----:B------:R-:W-:Y:S05]  /*96d0*/  BSYNC B1 ;  /* 0x0000000000017941 */ /* 0x000fea0003800000 */
.L_x_132:
[----:B---3--:R-:W-:Y:S05]  /*96e0*/  VIADD R0, R71, 0x80 ;  /* 0x0000008047007836 */ /* 0x008fea0000000000 */
[----:B------:R-:W-:Y:S04]  /*96f0*/  SHF.R.U32.HI R0, RZ, 0x15, R0 ;  /* 0x00000015ff007819 */ /* 0x000fe80000011600 */
[----:B------:R-:W-:Y:S11]  /*9700*/  LOP3.LUT P0, RZ, R0, 0x3, R151, 0x48, !PT ;  /* 0x0000000300ff7812 */ /* 0x000ff60007804897 */
[----:B------:R-:W-:Y:S02]  /*9710*/  @!UPT UIADD3 URZ, UPT, UPT, URZ, URZ, URZ ;  /* 0x000000fffffff290 */ /* 0x000fe4000fffe0ff */
[----:B------:R-:W-:Y:S05]  /*9720*/  @!P0 BRA `(.L_x_137) ;  /* 0x0000000000408947 */ /* 0x000fea0003800000 */
[----:B------:R-:W3:Y:S01]  /*9730*/  LDCU.64 UR8, c[0x4][0x70] ;  /* 0x01000e00ff0877ac */ /* 0x000ee20008000a00 */
[----:B------:R-:W-:Y:S01]  /*9740*/  MOV R3, 0x0 ;  /* 0x0000000000037802 */ /* 0x000fe20000000f00 */
[----:B------:R-:W-:Y:S02]  /*9750*/  HFMA2 R12, -RZ, RZ, 0, 5.9604644775390625e-08 ;  /* 0x00000001ff0c7431 */ /* 0x000fe400000001ff */
[----:B------:R-:W-:Y:S02]  /*9760*/  IMAD.MOV.U32 R8, RZ, RZ, 0x192 ;  /* 0x00000192ff087424 */ /* 0x000fe400078e00ff */
[----:B------:R-:W-:Y:S01]  /*9770*/  IMAD.MOV.U32 R13, RZ, RZ, RZ ;  /* 0x000000ffff0d7224 */ /* 0x000fe200078e00ff */
[----:B------:R-:W5:Y:S01]  /*9780*/  LDCU.64 UR6, c[0x4][0x78] ;  /* 0x01000f00ff0677ac */ /* 0x000f620008000a00 */
[----:B------:R-:W1:Y:S01]  /*9790*/  LDC.64 R2, c[0x4][R3] ;  /* 0x0100000003027b82 */ /* 0x000e620000000a00 */
[----:B------:R-:W2:Y:S01]  /*97a0*/  LDCU.64 UR4, c[0x4][0x10] ;  /* 0x01000200ff0477ac */ /* 0x000ea20008000a00 */
[----:B---3--:R-:W-:Y:S01]  /*97b0*/  MOV R5, UR9 ;  /* 0x0000000900057c02 */ /* 0x008fe20008000f00 */
[----:B------:R-:W-:Y:S01]  /*97c0*/  IMAD.U32 R4, RZ, RZ, UR8 ;  /* 0x00000008ff047e24 */ /* 0x000fe2000f8e00ff */
[----:B-----5:R-:W-:Y:S01]  /*97d0*/  MOV R7, UR7 ;  /* 0x0000000700077c02 */ /* 0x020fe20008000f00 */
[----:B------:R-:W-:Y:S01]  /*97e0*/  IMAD.U32 R6, RZ, RZ, UR6 ;  /* 0x00000006ff067e24 */ /* 0x000fe2000f8e00ff */
[----:B--2---:R-:W-:Y:S01]  /*97f0*/  MOV R11, UR5 ;  /* 0x00000005000b7c02 */ /* 0x004fe20008000f00 */
[----:B------:R-:W-:Y:S02]  /*9800*/  IMAD.U32 R10, RZ, RZ, UR4 ;  /* 0x00000004ff0a7e24 */ /* 0x000fe4000f8e00ff */
[----:B------:R-:W-:Y:S07]  /*9810*/  LEPC R20, `(.L_x_137) ;  /* 0x000000001014794e */ /* 0x000fee0000000000 */
[----:B-1--4-:R-:W-:Y:S05]  /*9820*/  CALL.ABS.NOINC R2 ;  /* 0x0000000002007343 */ /* 0x012fea0003c00000 */
.L_x_137:
[----:B------:R-:W-:Y:S05]  /*9830*/  WARPSYNC.ALL ;  /* 0x0000000000007948 */ /* 0x000fea0003800000 */
[----:B------:R-:W-:Y:S01]  /*9840*/  R2UR UR4, R71 ;  /* 0x00000000470472ca */ /* 0x000fe200000e0000 */
[--C-:B----4-:R-:W-:Y:S01]  /*9850*/  HADD2.F32 R72, -RZ, R80.reuse.H0_H0 ;  /* 0x20000050ff487230 */ /* 0x110fe20000004100 */
[----:B------:R-:W-:Y:S01]  /*9860*/  ISETP.NE.AND P6, PT, R164, RZ, PT ;  /* 0x000000ffa400720c */ /* 0x000fe20003fc5270 */
[----:B------:R-:W-:Y:S01]  /*9870*/  HADD2.F32 R75, -RZ, R80.H1_H1 ;  /* 0x30000050ff4b7230 */ /* 0x000fe20000004100 */
[----:B------:R-:W-:Y:S01]  /*9880*/  MOV R3, UR45 ;  /* 0x0000002d00037c02 */ /* 0x000fe20008000f00 */
[----:B------:R-:W-:Y:S01]  /*9890*/  BSSY.RECONVERGENT B0, `(.L_x_138) ;  /* 0x0000101000007945 */ /* 0x000fe20003800200 */
[----:B------:R-:W-:Y:S02]  /*98a0*/  MOV R74, UR47 ;  /* 0x0000002f004a7c02 */ /* 0x000fe40008000f00 */
[----:B------:R-:W-:Y:S05]  /*98b0*/  ISETP.NE.AND P0, PT, R163, RZ, PT ;  /* 0x000000ffa300720c */ /* 0x000fea0003f05270 */
[----:B------:R-:W3:Y:S02]  /*98c0*/  LDTM.x64 R4, tmem[UR4+0x80] ;  /* 0x00008004000479ee */ /* 0x000ee40008340000 */
[----:B------:R-:W-:Y:S04]  /*98d0*/  @P6 LEA R3, R3, UR44, 0x3 ;  /* 0x0000002c03036c11 */ /* 0x000fe8000f8e18ff */
[----:B------:R-:W-:Y:S04]  /*98e0*/  @P6 IADD3 R3, PT, PT, R3, 0xc0, RZ ;  /* 0x000000c003036810 */ /* 0x000fe80007ffe0ff */
[----:B------:R-:W-:Y:S01]  /*98f0*/  @P6 PRMT R74, R74, 0x654, R3 ;  /* 0x000006544a4a6816 */ /* 0x000fe20000000003 */
[C---:B---3--:R-:W-:Y:S01]  /*9900*/  FMUL R0, R70.reuse, R4 ;  /* 0x0000000446007220 */ /* 0x048fe20000400000 */
[C---:B------:R-:W-:Y:S01]  /*9910*/  FMUL R3, R70.reuse, R6 ;  /* 0x0000000646037220 */ /* 0x040fe20000400000 */
[C---:B------:R-:W-:Y:S01]  /*9920*/  FMUL R4, R70.reuse, R8 ;  /* 0x0000000846047220 */ /* 0x040fe20000400000 */
[C---:B------:R-:W-:Y:S01]  /*9930*/  FMUL R6, R70.reuse, R10 ;  /* 0x0000000a46067220 */ /* 0x040fe20000400000 */
[C---:B------:R-:W-:Y:S01]  /*9940*/  FFMA R0, R73.reuse, R72, R0 ;  /* 0x0000004849007223 */ /* 0x040fe20000000000 */
[C---:B------:R-:W-:Y:S01]  /*9950*/  FMUL R8, R70.reuse, R12 ;  /* 0x0000000c46087220 */ /* 0x040fe20000400000 */
        /* <DEDUP_REMOVED lines=38> */
[--C-:B------:R-:W-:Y:S02]  /*9bc0*/  HADD2.F32 R64, -RZ, R81.reuse.H0_H0 ;  /* 0x20000051ff407230 */ /* 0x100fe40000004100 */
[C---:B------:R-:W-:Y:S01]  /*9bd0*/  FMUL R49, R70.reuse, R53 ;  /* 0x0000003546317220 */ /* 0x040fe20000400000 */
[C---:B------:R-:W-:Y:S01]  /*9be0*/  FMUL R62, R70.reuse, R66 ;  /* 0x00000042463e7220 */ /* 0x040fe20000400000 */
[----:B------:R-:W-:Y:S02]  /*9bf0*/  HADD2.F32 R66, -RZ, R81.H1_H1 ;  /* 0x30000051ff427230 */ /* 0x000fe40000004100 */
[C---:B------:R-:W-:Y:S01]  /*9c00*/  FMUL R53, R70.reuse, R57 ;  /* 0x0000003946357220 */ /* 0x040fe20000400000 */
[C---:B------:R-:W-:Y:S01]  /*9c10*/  FMUL R7, R70.reuse, R7 ;  /* 0x0000000746077220 */ /* 0x040fe20000400000 */
[C---:B------:R-:W-:Y:S01]  /*9c20*/  FMUL R57, R70.reuse, R61 ;  /* 0x0000003d46397220 */ /* 0x040fe20000400000 */
[----:B------:R-:W-:Y:S01]  /*9c30*/  FMUL R61, R70, R65 ;  /* 0x00000041463d7220 */ /* 0x000fe20000400000 */
[--C-:B------:R-:W-:Y:S02]  /*9c40*/  HADD2.F32 R65, -RZ, R82.reuse.H0_H0 ;  /* 0x20000052ff417230 */ /* 0x100fe40000004100 */
[C---:B------:R-:W-:Y:S01]  /*9c50*/  FFMA R2, R73.reuse, R75, R2 ;  /* 0x0000004b49027223 */ /* 0x040fe20000000002 */
[C---:B------:R-:W-:Y:S01]  /*9c60*/  FFMA R3, R73.reuse, R64, R3 ;  /* 0x0000004049037223 */ /* 0x040fe20000000003 */
[----:B------:R-:W-:Y:S02]  /*9c70*/  HADD2.F32 R64, -RZ, R82.H1_H1 ;  /* 0x30000052ff407230 */ /* 0x000fe40000004100 */
[C---:B------:R-:W-:Y:S01]  /*9c80*/  FFMA R7, R73.reuse, R66, R7 ;  /* 0x0000004249077223 */ /* 0x040fe20000000007 */
[----:B------:R-:W-:Y:S01]  /*9c90*/  FFMA R4, R73, R65, R4 ;  /* 0x0000004149047223 */ /* 0x000fe20000000004 */
[--C-:B------:R-:W-:Y:S01]  /*9ca0*/  HADD2.F32 R65, -RZ, R83.reuse.H0_H0 ;  /* 0x20000053ff417230 */ /* 0x100fe20000004100 */
[----:B-1----:R-:W-:Y:S01]  /*9cb0*/  F2FP.F16.F32.PACK_AB R92, R2, R0 ;  /* 0x00000000025c723e */ /* 0x002fe200000000ff */
[----:B------:R-:W-:Y:S01]  /*9cc0*/  HADD2.F32 R0, -RZ, R83.H1_H1 ;  /* 0x30000053ff007230 */ /* 0x000fe20000004100 */
[----:B------:R-:W-:Y:S01]  /*9cd0*/  F2FP.F16.F32.PACK_AB R93, R7, R3 ;  /* 0x00000003075d723e */ /* 0x000fe200000000ff */
[--C-:B--2---:R-:W-:Y:S02]  /*9ce0*/  HADD2.F32 R3, -RZ, R88.reuse.H0_H0 ;  /* 0x20000058ff037230 */ /* 0x104fe40000004100 */
[C---:B------:R-:W-:Y:S01]  /*9cf0*/  FMUL R11, R70.reuse, R11 ;  /* 0x0000000b460b7220 */ /* 0x040fe20000400000 */
[----:B------:R-:W-:Y:S02]  /*9d00*/  HADD2.F32 R2, -RZ, R88.H1_H1 ;  /* 0x30000058ff027230 */ /* 0x000fe40000004100 */
[C---:B------:R-:W-:Y:S01]  /*9d10*/  FFMA R5, R73.reuse, R64, R5 ;  /* 0x0000004049057223 */ /* 0x040fe20000000005 */
[C---:B------:R-:W-:Y:S01]  /*9d20*/  FFMA R6, R73.reuse, R65, R6 ;  /* 0x0000004149067223 */ /* 0x040fe20000000006 */
[C---:B------:R-:W-:Y:S01]  /*9d30*/  FFMA R11, R73.reuse, R0, R11 ;  /* 0x00000000490b7223 */ /* 0x040fe2000000000b */
[--C-:B------:R-:W-:Y:S02]  /*9d40*/  HADD2.F32 R0, -RZ, R89.reuse.H0_H0 ;  /* 0x20000059ff007230 */ /* 0x100fe40000004100 */
[C---:B------:R-:W-:Y:S01]  /*9d50*/  FFMA R8, R73.reuse, R3, R8 ;  /* 0x0000000349087223 */ /* 0x040fe20000000008 */
[--C-:B------:R-:W-:Y:S02]  /*9d60*/  HADD2.F32 R3, -RZ, R90.reuse.H0_H0 ;  /* 0x2000005aff037230 */ /* 0x100fe40000004100 */
[C---:B------:R-:W-:Y:S01]  /*9d70*/  FFMA R9, R73.reuse, R2, R9 ;  /* 0x0000000249097223 */ /* 0x040fe20000000009 */
[----:B------:R-:W-:Y:S02]  /*9d80*/  HADD2.F32 R2, -RZ, R89.H1_H1 ;  /* 0x30000059ff027230 */ /* 0x000fe40000004100 */
[C---:B------:R-:W-:Y:S01]  /*9d90*/  FMUL R15, R70.reuse, R15 ;  /* 0x0000000f460f7220 */ /* 0x040fe20000400000 */
[----:B------:R-:W-:Y:S01]  /*9da0*/  FFMA R10, R73, R0, R10 ;  /* 0x00000000490a7223 */ /* 0x000fe2000000000a */
[----:B------:R-:W-:Y:S01]  /*9db0*/  HADD2.F32 R0, -RZ, R90.H1_H1 ;  /* 0x3000005aff007230 */ /* 0x000fe20000004100 */
[----:B------:R-:W-:Y:S01]  /*9dc0*/  F2FP.F16.F32.PACK_AB R94, R5, R4 ;  /* 0x00000004055e723e */ /* 0x000fe200000000ff */
[--C-:B------:R-:W-:Y:S02]  /*9dd0*/  HADD2.F32 R5, -RZ, R96.reuse.H0_H0 ;  /* 0x20000060ff057230 */ /* 0x100fe40000004100 */
[C---:B------:R-:W-:Y:S01]  /*9de0*/  FFMA R15, R73.reuse, R2, R15 ;  /* 0x00000002490f7223 */ /* 0x040fe2000000000f */
[--C-:B------:R-:W-:Y:S02]  /*9df0*/  HADD2.F32 R2, -RZ, R91.reuse.H1_H1 ;  /* 0x3000005bff027230 */ /* 0x100fe40000004100 */
[C---:B------:R-:W-:Y:S01]  /*9e00*/  FFMA R12, R73.reuse, R3, R12 ;  /* 0x00000003490c7223 */ /* 0x040fe2000000000c */
[----:B------:R-:W-:Y:S02]  /*9e10*/  HADD2.F32 R3, -RZ, R91.H0_H0 ;  /* 0x2000005bff037230 */ /* 0x000fe40000004100 */
[C---:B------:R-:W-:Y:S01]  /*9e20*/  FMUL R19, R70.reuse, R19 ;  /* 0x0000001346137220 */ /* 0x040fe20000400000 */
[----:B------:R-:W-:Y:S02]  /*9e30*/  HADD2.F32 R4, -RZ, R99.H1_H1 ;  /* 0x30000063ff047230 */ /* 0x000fe40000004100 */
[C---:B------:R-:W-:Y:S01]  /*9e40*/  FFMA R13, R73.reuse, R0, R13 ;  /* 0x00000000490d7223 */ /* 0x040fe2000000000d */
[----:B------:R-:W-:Y:S02]  /*9e50*/  HADD2.F32 R0, -RZ, R96.H1_H1 ;  /* 0x30000060ff007230 */ /* 0x000fe40000004100 */
[C---:B------:R-:W-:Y:S01]  /*9e60*/  FFMA R14, R73.reuse, R3, R14 ;  /* 0x00000003490e7223 */ /* 0x040fe2000000000e */
[--C-:B------:R-:W-:Y:S02]  /*9e70*/  HADD2.F32 R3, -RZ, R98.reuse.H0_H0 ;  /* 0x20000062ff037230 */ /* 0x100fe40000004100 */
[C---:B------:R-:W-:Y:S01]  /*9e80*/  FFMA R19, R73.reuse, R2, R19 ;  /* 0x0000000249137223 */ /* 0x040fe20000000013 */
[----:B------:R-:W-:Y:S02]  /*9e90*/  HADD2.F32 R2, -RZ, R97.H0_H0 ;  /* 0x20000061ff027230 */ /* 0x000fe40000004100 */
[C---:B------:R-:W-:Y:S01]  /*9ea0*/  FFMA R16, R73.reuse, R5, R16 ;  /* 0x0000000549107223 */ /* 0x040fe20000000010 */
[----:B------:R-:W-:Y:S02]  /*9eb0*/  HADD2.F32 R5, -RZ, R99.H0_H0 ;  /* 0x20000063ff057230 */ /* 0x000fe40000004100 */
[C---:B------:R-:W-:Y:S01]  /*9ec0*/  FFMA R17, R73.reuse, R0, R17 ;  /* 0x0000000049117223 */ /* 0x040fe20000000011 */
[----:B------:R-:W-:Y:S02]  /*9ed0*/  HADD2.F32 R0, -RZ, R97.H1_H1 ;  /* 0x30000061ff007230 */ /* 0x000fe40000004100 */
[C---:B------:R-:W-:Y:S01]  /*9ee0*/  FMUL R23, R70.reuse, R23 ;  /* 0x0000001746177220 */ /* 0x040fe20000400000 */
[C---:B------:R-:W-:Y:S01]  /*9ef0*/  FFMA R18, R73.reuse, R2, R18 ;  /* 0x0000000249127223 */ /* 0x040fe20000000012 */
[----:B------:R-:W-:Y:S02]  /*9f00*/  HADD2.F32 R2, -RZ, R98.H1_H1 ;  /* 0x30000062ff027230 */ /* 0x000fe40000004100 */
[C---:B------:R-:W-:Y:S01]  /*9f10*/  FMUL R27, R70.reuse, R27 ;  /* 0x0000001b461b7220 */ /* 0x040fe20000400000 */
[C---:B------:R-:W-:Y:S01]  /*9f20*/  FFMA R23, R73.reuse, R0, R23 ;  /* 0x0000000049177223 */ /* 0x040fe20000000017 */
[----:B------:R-:W-:Y:S02]  /*9f30*/  HADD2.F32 R0, -RZ, R104.H0_H0 ;  /* 0x20000068ff007230 */ /* 0x000fe40000004100 */
[C---:B------:R-:W-:Y:S01]  /*9f40*/  FFMA R20, R73.reuse, R3, R20 ;  /* 0x0000000349147223 */ /* 0x040fe20000000014 */
[----:B------:R-:W-:Y:S02]  /*9f50*/  HADD2.F32 R3, -RZ, R106.H0_H0 ;  /* 0x2000006aff037230 */ /* 0x000fe40000004100 */
[C---:B------:R-:W-:Y:S01]  /*9f60*/  FFMA R21, R73.reuse, R2, R21 ;  /* 0x0000000249157223 */ /* 0x040fe20000000015 */
[C---:B------:R-:W-:Y:S01]  /*9f70*/  FFMA R22, R73.reuse, R5, R22 ;  /* 0x0000000549167223 */ /* 0x040fe20000000016 */
[C---:B------:R-:W-:Y:S01]  /*9f80*/  FFMA R27, R73.reuse, R4, R27 ;  /* 0x00000004491b7223 */ /* 0x040fe2000000001b */
[C---:B------:R-:W-:Y:S01]  /*9f90*/  FFMA R24, R73.reuse, R0, R24 ;  /* 0x0000000049187223 */ /* 0x040fe20000000018 */
[----:B------:R-:W-:Y:S02]  /*9fa0*/  HADD2.F32 R2, -RZ, R104.H1_H1 ;  /* 0x30000068ff027230 */ /* 0x000fe40000004100 */
[C---:B------:R-:W-:Y:S01]  /*9fb0*/  FMUL R31, R70.reuse, R31 ;  /* 0x0000001f461f7220 */ /* 0x040fe20000400000 */
[----:B------:R-:W-:Y:S02]  /*9fc0*/  HADD2.F32 R0, -RZ, R105.H0_H0 ;  /* 0x20000069ff007230 */ /* 0x000fe40000004100 */
[C---:B------:R-:W-:Y:S01]  /*9fd0*/  FMUL R35, R70.reuse, R35 ;  /* 0x0000002346237220 */ /* 0x040fe20000400000 */
[----:B------:R-:W-:Y:S02]  /*9fe0*/  HADD2.F32 R5, -RZ, R107.H0_H0 ;  /* 0x2000006bff057230 */ /* 0x000fe40000004100 */
[C---:B------:R-:W-:Y:S01]  /*9ff0*/  FFMA R25, R73.reuse, R2, R25 ;  /* 0x0000000249197223 */ /* 0x040fe20000000019 */
[----:B------:R-:W-:Y:S02]  /*a000*/  HADD2.F32 R2, -RZ, R106.H1_H1 ;  /* 0x3000006aff027230 */ /* 0x000fe40000004100 */
[----:B------:R-:W-:Y:S01]  /*a010*/  FFMA R26, R73, R0, R26 ;  /* 0x00000000491a7223 */ /* 0x000fe2000000001a */
[----:B------:R-:W-:Y:S02]  /*a020*/  HADD2.F32 R0, -RZ, R105.H1_H1 ;  /* 0x30000069ff007230 */ /* 0x000fe40000004100 */
[C---:B------:R-:W-:Y:S01]  /*a030*/  FMUL R39, R70.reuse, R39 ;  /* 0x0000002746277220 */ /* 0x040fe20000400000 */
[----:B------:R-:W-:Y:S01]  /*a040*/  HADD2.F32 R4, -RZ, R107.H1_H1 ;  /* 0x3000006bff047230 */ /* 0x000fe20000004100 */
[----:B------:R-:W-:Y:S01]  /*a050*/  F2FP.F16.F32.PACK_AB R95, R11, R6 ;  /* 0x000000060b5f723e */ /* 0x000fe200000000ff */
[C---:B------:R-:W-:Y:S01]  /*a060*/  FMUL R43, R70.reuse, R43 ;  /* 0x0000002b462b7220 */ /* 0x040fe20000400000 */
[C---:B------:R-:W-:Y:S01]  /*a070*/  FFMA R31, R73.reuse, R0, R31 ;  /* 0x00000000491f7223 */ /* 0x040fe2000000001f */
[--C-:B------:R-:W-:Y:S02]  /*a080*/  HADD2.F32 R0, -RZ, R112.reuse.H0_H0 ;  /* 0x20000070ff007230 */ /* 0x100fe40000004100 */
[C---:B------:R-:W-:Y:S01]  /*a090*/  FFMA R28, R73.reuse, R3, R28 ;  /* 0x00000003491c7223 */ /* 0x040fe2000000001c */
[----:B------:R1:W-:Y:S01]  /*a0a0*/  STS.128 [R166+UR44+0x8400], R92 ;  /* 0x0084005ca6007988 */ /* 0x0003e20008000c2c */
[C---:B------:R-:W-:Y:S01]  /*a0b0*/  FFMA R29, R73.reuse, R2, R29 ;  /* 0x00000002491d7223 */ /* 0x040fe2000000001d */
[C---:B------:R-:W-:Y:S01]  /*a0c0*/  FFMA R30, R73.reuse, R5, R30 ;  /* 0x00000005491e7223 */ /* 0x040fe2000000001e */
[C---:B------:R-:W-:Y:S01]  /*a0d0*/  FFMA R35, R73.reuse, R4, R35 ;  /* 0x0000000449237223 */ /* 0x040fe20000000023 */
[----:B------:R-:W-:Y:S02]  /*a0e0*/  HADD2.F32 R2, -RZ, R112.H1_H1 ;  /* 0x30000070ff027230 */ /* 0x000fe40000004100 */
[----:B------:R-:W-:Y:S01]  /*a0f0*/  FFMA R32, R73, R0, R32 ;  /* 0x0000000049207223 */ /* 0x000fe20000000020 */
[--C-:B------:R-:W-:Y:S01]  /*a100*/  HADD2.F32 R3, -RZ, R113.reuse.H0_H0 ;  /* 0x20000071ff037230 */ /* 0x100fe20000004100 */
[----:B------:R-:W-:Y:S01]  /*a110*/  F2FP.F16.F32.PACK_AB R8, R9, R8 ;  /* 0x000000080908723e */ /* 0x000fe200000000ff */
[----:B------:R-:W-:Y:S02]  /*a120*/  HADD2.F32 R0, -RZ, R113.H1_H1 ;  /* 0x30000071ff007230 */ /* 0x000fe40000004100 */
[C---:B------:R-:W-:Y:S01]  /*a130*/  FFMA R33, R73.reuse, R2, R33 ;  /* 0x0000000249217223 */ /* 0x040fe20000000021 */
[--C-:B------:R-:W-:Y:S02]  /*a140*/  HADD2.F32 R5, -RZ, R115.reuse.H0_H0 ;  /* 0x20000073ff057230 */ /* 0x100fe40000004100 */
[C---:B------:R-:W-:Y:S01]  /*a150*/  FFMA R34, R73.reuse, R3, R34 ;  /* 0x0000000349227223 */ /* 0x040fe20000000022 */
[--C-:B------:R-:W-:Y:S02]  /*a160*/  HADD2.F32 R3, -RZ, R114.reuse.H0_H0 ;  /* 0x20000072ff037230 */ /* 0x100fe40000004100 */
[----:B------:R-:W-:Y:S01]  /*a170*/  FFMA R39, R73, R0, R39 ;  /* 0x0000000049277223 */ /* 0x000fe20000000027 */
[----:B------:R-:W-:Y:S01]  /*a180*/  HADD2.F32 R0, -RZ, R114.H1_H1 ;  /* 0x30000072ff007230 */ /* 0x000fe20000004100 */
[----:B------:R-:W-:Y:S01]  /*a190*/  F2FP.F16.F32.PACK_AB R9, R15, R10 ;  /* 0x0000000a0f09723e */ /* 0x000fe200000000ff */
[----:B------:R-:W-:Y:S02]  /*a1a0*/  HADD2.F32 R2, -RZ, R115.H1_H1 ;  /* 0x30000073ff027230 */ /* 0x000fe40000004100 */
[C---:B------:R-:W-:Y:S01]  /*a1b0*/  FFMA R36, R73.reuse, R3, R36 ;  /* 0x0000000349247223 */ /* 0x040fe20000000024 */
[--C-:B------:R-:W-:Y:S02]  /*a1c0*/  HADD2.F32 R3, -RZ, R121.reuse.H0_H0 ;  /* 0x20000079ff037230 */ /* 0x100fe40000004100 */
[C---:B------:R-:W-:Y:S01]  /*a1d0*/  FFMA R37, R73.reuse, R0, R37 ;  /* 0x0000000049257223 */ /* 0x040fe20000000025 */
[C---:B------:R-:W-:Y:S01]  /*a1e0*/  FFMA R38, R73.reuse, R5, R38 ;  /* 0x0000000549267223 */ /* 0x040fe20000000026 */
[--C-:B------:R-:W-:Y:S02]  /*a1f0*/  HADD2.F32 R0, -RZ, R120.reuse.H0_H0 ;  /* 0x20000078ff007230 */ /* 0x100fe40000004100 */
[----:B------:R-:W-:Y:S01]  /*a200*/  FFMA R43, R73, R2, R43 ;  /* 0x00000002492b7223 */ /* 0x000fe2000000002b */
[----:B------:R-:W-:Y:S01]  /*a210*/  HADD2.F32 R2, -RZ, R120.H1_H1 ;  /* 0x30000078ff027230 */ /* 0x000fe20000004100 */
[----:B------:R-:W-:Y:S01]  /*a220*/  F2FP.F16.F32.PACK_AB R10, R13, R12 ;  /* 0x0000000c0d0a723e */ /* 0x000fe200000000ff */
[C---:B------:R-:W-:Y:S01]  /*a230*/  FMUL R47, R70.reuse, R47 ;  /* 0x0000002f462f7220 */ /* 0x040fe20000400000 */
[----:B------:R-:W-:Y:S01]  /*a240*/  F2FP.F16.F32.PACK_AB R11, R19, R14 ;  /* 0x0000000e130b723e */ /* 0x000fe200000000ff */
[C---:B------:R-:W-:Y:S01]  /*a250*/  FFMA R40, R73.reuse, R0, R40 ;  /* 0x0000000049287223 */ /* 0x040fe20000000028 */
[----:B------:R-:W-:Y:S02]  /*a260*/  HADD2.F32 R0, -RZ, R121.H1_H1 ;  /* 0x30000079ff007230 */ /* 0x000fe40000004100 */
[C---:B------:R-:W-:Y:S01]  /*a270*/  FFMA R41, R73.reuse, R2, R41 ;  /* 0x0000000249297223 */ /* 0x040fe20000000029 */
[----:B------:R-:W-:Y:S01]  /*a280*/  FFMA R42, R73, R3, R42 ;  /* 0x00000003492a7223 */ /* 0x000fe2000000002a */
[----:B------:R1:W-:Y:S01]  /*a290*/  STS.128 [R168+0x8400], R8 ;  /* 0x00840008a8007388 */ /* 0x0003e20000000c00 */
[--C-:B------:R-:W-:Y:S01]  /*a2a0*/  HADD2.F32 R3, -RZ, R122.reuse.H0_H0 ;  /* 0x2000007aff037230 */ /* 0x100fe20000004100 */
[----:B------:R-:W-:Y:S01]  /*a2b0*/  F2FP.F16.F32.PACK_AB R16, R17, R16 ;  /* 0x000000101110723e */ /* 0x000fe200000000ff */
[----:B------:R-:W-:Y:S01]  /*a2c0*/  HADD2.F32 R2, -RZ, R122.H1_H1 ;  /* 0x3000007aff027230 */ /* 0x000fe20000004100 */
[----:B------:R-:W-:Y:S01]  /*a2d0*/  F2FP.F16.F32.PACK_AB R17, R23, R18 ;  /* 0x000000121711723e */ /* 0x000fe200000000ff */
[----:B------:R-:W-:Y:S01]  /*a2e0*/  FFMA R47, R73, R0, R47 ;  /* 0x00000000492f7223 */ /* 0x000fe2000000002f */
[--C-:B------:R-:W-:Y:S01]  /*a2f0*/  HADD2.F32 R5, -RZ, R123.reuse.H0_H0 ;  /* 0x2000007bff057230 */ /* 0x100fe20000004100 */
[----:B------:R-:W-:Y:S01]  /*a300*/  F2FP.F16.F32.PACK_AB R18, R21, R20 ;  /* 0x000000141512723e */ /* 0x000fe200000000ff */
[----:B------:R-:W-:Y:S01]  /*a310*/  HADD2.F32 R0, -RZ, R123.H1_H1 ;  /* 0x3000007bff007230 */ /* 0x000fe20000004100 */
[----:B------:R-:W-:Y:S01]  /*a320*/  F2FP.F16.F32.PACK_AB R19, R27, R22 ;  /* 0x000000161b13723e */ /* 0x000fe200000000ff */
[C---:B------:R-:W-:Y:S01]  /*a330*/  FMUL R51, R70.reuse, R51 ;  /* 0x0000003346337220 */ /* 0x040fe20000400000 */
[C---:B------:R-:W-:Y:S01]  /*a340*/  FFMA R44, R73.reuse, R3, R44 ;  /* 0x00000003492c7223 */ /* 0x040fe2000000002c */
[C---:B------:R-:W-:Y:S01]  /*a350*/  FFMA R45, R73.reuse, R2, R45 ;  /* 0x00000002492d7223 */ /* 0x040fe2000000002d */
[C---:B------:R-:W-:Y:S01]  /*a360*/  FFMA R46, R73.reuse, R5, R46 ;  /* 0x00000005492e7223 */ /* 0x040fe2000000002e */
[----:B------:R1:W-:Y:S01]  /*a370*/  STS.128 [R165+0x8400], R16 ;  /* 0x00840010a5007388 */ /* 0x0003e20000000c00 */
[----:B------:R-:W-:Y:S01]  /*a380*/  FFMA R51, R73, R0, R51 ;  /* 0x0000000049337223 */ /* 0x000fe20000000033 */
[--C-:B------:R-:W-:Y:S01]  /*a390*/  HADD2.F32 R3, -RZ, R128.reuse.H0_H0 ;  /* 0x20000080ff037230 */ /* 0x100fe20000004100 */
[----:B------:R-:W-:Y:S01]  /*a3a0*/  F2FP.F16.F32.PACK_AB R24, R25, R24 ;  /* 0x000000181918723e */ /* 0x000fe200000000ff */
[----:B------:R-:W-:Y:S01]  /*a3b0*/  HADD2.F32 R0, -RZ, R128.H1_H1 ;  /* 0x30000080ff007230 */ /* 0x000fe20000004100 */
[----:B------:R-:W-:Y:S01]  /*a3c0*/  F2FP.F16.F32.PACK_AB R25, R31, R26 ;  /* 0x0000001a1f19723e */ /* 0x000fe200000000ff */
        /* <DEDUP_REMOVED lines=16> */
[----:B------:R-:W-:Y:S01]  /*a4d0*/  FFMA R52, R73, R0, R52 ;  /* 0x0000000049347223 */ /* 0x000fe20000000034 */
[----:B------:R-:W-:Y:S01]  /*a4e0*/  F2FP.F16.F32.PACK_AB R35, R43, R38 ;  /* 0x000000262b23723e */ /* 0x000fe200000000ff */
[C---:B------:R-:W-:Y:S01]  /*a4f0*/  FFMA R53, R73.reuse, R2, R53 ;  /* 0x0000000249357223 */ /* 0x040fe20000000035 */
[----:B------:R-:W-:Y:S01]  /*a500*/  FFMA R54, R73, R3, R54 ;  /* 0x0000000349367223 */ /* 0x000fe20000000036 */
[----:B------:R-:W-:Y:S01]  /*a510*/  HADD2.F32 R0, -RZ, R131.H1_H1 ;  /* 0x30000083ff007230 */ /* 0x000fe20000004100 */
[----:B------:R-:W-:Y:S01]  /*a520*/  F2FP.F16.F32.PACK_AB R40, R41, R40 ;  /* 0x000000282928723e */ /* 0x000fe200000000ff */
[----:B------:R1:W-:Y:S01]  /*a530*/  STS.128 [R157+0x8400], R32 ;  /* 0x008400209d007388 */ /* 0x0003e20000000c00 */
[C---:B------:R-:W-:Y:S01]  /*a540*/  FMUL R59, R70.reuse, R59 ;  /* 0x0000003b463b7220 */ /* 0x040fe20000400000 */
[--C-:B------:R-:W-:Y:S01]  /*a550*/  HADD2.F32 R3, -RZ, R136.reuse.H0_H0 ;  /* 0x20000088ff037230 */ /* 0x100fe20000004100 */
[----:B------:R-:W-:Y:S01]  /*a560*/  F2FP.F16.F32.PACK_AB R41, R47, R42 ;  /* 0x0000002a2f29723e */ /* 0x000fe200000000ff */
[----:B------:R-:W-:Y:S01]  /*a570*/  HADD2.F32 R2, -RZ, R136.H1_H1 ;  /* 0x30000088ff027230 */ /* 0x000fe20000004100 */
[----:B------:R-:W-:Y:S01]  /*a580*/  F2FP.F16.F32.PACK_AB R42, R45, R44 ;  /* 0x0000002c2d2a723e */ /* 0x000fe200000000ff */
[--C-:B------:R-:W-:Y:S01]  /*a590*/  HADD2.F32 R5, -RZ, R137.reuse.H0_H0 ;  /* 0x20000089ff057230 */ /* 0x100fe20000004100 */
        /* <DEDUP_REMOVED lines=8> */
[----:B------:R-:W-:Y:S01]  /*a620*/  FFMA R58, R73, R5, R58 ;  /* 0x00000005493a7223 */ /* 0x000fe2000000003a */
[----:B------:R-:W-:Y:S01]  /*a630*/  HADD2.F32 R2, -RZ, R138.H1_H1 ;  /* 0x3000008aff027230 */ /* 0x000fe20000004100 */
[----:B------:R-:W-:Y:S01]  /*a640*/  F2FP.F16.F32.PACK_AB R48, R49, R48 ;  /* 0x000000303130723e */ /* 0x000fe200000000ff */
[--C-:B------:R-:W-:Y:S01]  /*a650*/  HADD2.F32 R5, -RZ, R139.reuse.H0_H0 ;  /* 0x2000008bff057230 */ /* 0x100fe20000004100 */
[----:B------:R-:W-:Y:S01]  /*a660*/  F2FP.F16.F32.PACK_AB R49, R55, R50 ;  /* 0x000000323731723e */ /* 0x000fe200000000ff */
[----:B------:R-:W-:Y:S02]  /*a670*/  HADD2.F32 R4, -RZ, R139.H1_H1 ;  /* 0x3000008bff047230 */ /* 0x000fe40000004100 */
[----:B------:R-:W-:Y:S01]  /*a680*/  FFMA R63, R73, R0, R63 ;  /* 0x00000000493f7223 */ /* 0x000fe2000000003f */
[----:B------:R-:W-:Y:S01]  /*a690*/  FMUL R67, R70, R67 ;  /* 0x0000004346437220 */ /* 0x000fe20000400000 */
[----:B------:R-:W-:Y:S01]  /*a6a0*/  F2FP.F16.F32.PACK_AB R50, R53, R52 ;  /* 0x000000343532723e */ /* 0x000fe200000000ff */
[----:B------:R-:W-:Y:S01]  /*a6b0*/  FFMA R60, R73, R3, R60 ;  /* 0x00000003493c7223 */ /* 0x000fe2000000003c */
[----:B------:R-:W-:Y:S01]  /*a6c0*/  F2FP.F16.F32.PACK_AB R51, R59, R54 ;  /* 0x000000363b33723e */ /* 0x000fe200000000ff */
[C---:B------:R-:W-:Y:S01]  /*a6d0*/  FFMA R61, R73.reuse, R2, R61 ;  /* 0x00000002493d7223 */ /* 0x040fe2000000003d */
[C---:B------:R-:W-:Y:S01]  /*a6e0*/  FFMA R62, R73.reuse, R5, R62 ;  /* 0x00000005493e7223 */ /* 0x040fe2000000003e */
[----:B------:R-:W-:Y:S01]  /*a6f0*/  FFMA R67, R73, R4, R67 ;  /* 0x0000000449437223 */ /* 0x000fe20000000043 */
[----:B------:R-:W-:Y:S01]  /*a700*/  F2FP.F16.F32.PACK_AB R56, R57, R56 ;  /* 0x000000383938723e */ /* 0x000fe200000000ff */
[----:B------:R1:W-:Y:S01]  /*a710*/  STS.128 [R156+0x8400], R48 ;  /* 0x008400309c007388 */ /* 0x0003e20000000c00 */
[----:B------:R-:W-:Y:S02]  /*a720*/  F2FP.F16.F32.PACK_AB R57, R63, R58 ;  /* 0x0000003a3f39723e */ /* 0x000fe400000000ff */
        /* <DEDUP_REMOVED lines=23> */
.L_x_139:
[----:B------:R-:W-:Y:S05]  /*a8a0*/  BSYNC.RECONVERGENT B0 ;  /* 0x0000000000007941 */ /* 0x000fea0003800200 */
.L_x_138:
        /* <DEDUP_REMOVED lines=13> */
[----:B-1----:R-:W-:Y:S04]  /*a980*/  @P1 IADD3 R9, PT, PT, R79, UR44, RZ ;  /* 0x0000002c4f091c10 */ /* 0x002fe8000fffe0ff */
[----:B------:R-:W-:Y:S01]  /*a990*/  @P1 IADD3 R7, PT, PT, R84, R9, RZ ;  /* 0x0000000954071210 */ /* 0x000fe20007ffe0ff */
[--C-:B------:R-:W-:Y:S02]  /*a9a0*/  @P1 IMAD.IADD R5, R78, 0x1, R9.reuse ;  /* 0x000000014e051824 */ /* 0x100fe400078e0209 */
[----:B------:R-:W-:Y:S01]  /*a9b0*/  @P1 IMAD.IADD R2, R100, 0x1, R9 ;  /* 0x0000000164021824 */ /* 0x000fe200078e0209 */
[----:B------:R-:W-:Y:S06]  /*a9c0*/  @P0 BRA `(.L_x_143) ;  /* 0x00000000000c0947 */ /* 0x000fec0003800000 */
[----:B------:R-:W-:Y:S04]  /*a9d0*/  SHF.L.U32 R0, R160, 0x1f, RZ ;  /* 0x0000001fa0007819 */ /* 0x000fe800000006ff */
[----:B------:R-:W1:Y:S02]  /*a9e0*/  SYNCS.PHASECHK.TRANS64.TRYWAIT P0, [R3+URZ+0xa0], R0 ;  /* 0x0000a000030075a7 */ /* 0x000e6400080011ff */
[----:B-1----:R-:W-:Y:S05]  /*a9f0*/  @!P0 BRA `(.L_x_144) ;  /* 0x0000002400108947 */ /* 0x002fea0003800000 */
.L_x_143:
[----:B------:R-:W-:Y:S05]  /*aa00*/  BSYNC B0 ;  /* 0x0000000000007941 */ /* 0x000fea0003800000 */
.L_x_142:
[----:B------:R-:W-:Y:S11]  /*aa10*/  ISETP.NE.AND P0, PT, R86, RZ, PT ;  /* 0x000000ff5600720c */ /* 0x000ff60003f05270 */
[----:B------:R-:W-:Y:S02]  /*aa20*/  @!UPT UIADD3 URZ, UPT, UPT, URZ, URZ, URZ ;  /* 0x000000fffffff290 */ /* 0x000fe4000fffe0ff */
[----:B------:R2:W3:Y:S01]  /*aa30*/  @P0 LDS.128 R80, [R79+UR44+0x400] ;  /* 0x0004002c4f500984 */ /* 0x0004e20008000c00 */
[----:B-1----:R-:W-:Y:S01]  /*aa40*/  @P0 IMAD.IADD R3, R84, 0x1, R5 ;  /* 0x0000000154030824 */ /* 0x002fe200078e0205 */
[C---:B------:R-:W-:Y:S01]  /*aa50*/  @P0 IADD3 R4, PT, PT, R100.reuse, R5, RZ ;  /* 0x0000000564040210 */ /* 0x040fe20007ffe0ff */
[C---:B------:R-:W-:Y:S01]  /*aa60*/  @P0 IMAD.IADD R0, R100.reuse, 0x1, R7 ;  /* 0x0000000164000824 */ /* 0x040fe200078e0207 */
[----:B------:R2:W4:Y:S02]  /*aa70*/  @P0 LDS.128 R88, [R2+0x400] ;  /* 0x0004000002580984 */ /* 0x0005240000000c00 */
[----:B------:R-:W-:Y:S02]  /*aa80*/  @P0 IADD3 R100, PT, PT, R100, R3, RZ ;  /* 0x0000000364640210 */ /* 0x000fe40007ffe0ff */
[----:B------:R2:W1:Y:S04]  /*aa90*/  @P0 LDS.128 R96, [R7+0x400] ;  /* 0x0004000007600984 */ /* 0x0004680000000c00 */
[----:B------:R2:W1:Y:S04]  /*aaa0*/  @P0 LDS.128 R104, [R0+0x400] ;  /* 0x0004000000680984 */ /* 0x0004680000000c00 */
[----:B------:R2:W1:Y:S04]  /*aab0*/  @P0 LDS.128 R112, [R5+0x400] ;  /* 0x0004000005700984 */ /* 0x0004680000000c00 */
[----:B------:R2:W1:Y:S04]  /*aac0*/  @P0 LDS.128 R120, [R4+0x400] ;  /* 0x0004000004780984 */ /* 0x0004680000000c00 */
[----:B------:R2:W1:Y:S04]  /*aad0*/  @P0 LDS.128 R128, [R3+0x400] ;  /* 0x0004000003800984 */ /* 0x0004680000000c00 */
[----:B------:R2:W1:Y:S02]  /*aae0*/  @P0 LDS.128 R136, [R100+0x400] ;  /* 0x0004000064880984 */ /* 0x0004640000000c00 */
.L_x_141:
[----:B------:R-:W-:Y:S05]  /*aaf0*/  BSYNC B1 ;  /* 0x0000000000017941 */ /* 0x000fea0003800000 */
.L_x_140:
[----:B--2---:R-:W-:Y:S05]  /*ab00*/  VIADD R0, R71, 0xc0 ;  /* 0x000000c047007836 */ /* 0x004fea0000000000 */
[----:B------:R-:W-:Y:S04]  /*ab10*/  SHF.R.U32.HI R0, RZ, 0x15, R0 ;  /* 0x00000015ff007819 */ /* 0x000fe80000011600 */
[----:B------:R-:W-:Y:S11]  /*ab20*/  LOP3.LUT P0, RZ, R0, 0x3, R151, 0x48, !PT ;  /* 0x0000000300ff7812 */ /* 0x000ff60007804897 */
[----:B------:R-:W-:Y:S02]  /*ab30*/  @!UPT UIADD3 URZ, UPT, UPT, URZ, URZ, URZ ;  /* 0x000000fffffff290 */ /* 0x000fe4000fffe0ff */
[----:B------:R-:W-:Y:S05]  /*ab40*/  @!P0 BRA `(.L_x_145) ;  /* 0x0000000000408947 */ /* 0x000fea0003800000 */
[----:B------:R-:W2:Y:S01]  /*ab50*/  LDCU.64 UR8, c[0x4][0x70] ;  /* 0x01000e00ff0877ac */ /* 0x000ea20008000a00 */
[----:B------:R-:W-:Y:S01]  /*ab60*/  MOV R3, 0x0 ;  /* 0x0000000000037802 */ /* 0x000fe20000000f00 */
[----:B------:R-:W-:Y:S02]  /*ab70*/  HFMA2 R12, -RZ, RZ, 0, 5.9604644775390625e-08 ;  /* 0x00000001ff0c7431 */ /* 0x000fe400000001ff */
[----:B-1----:R-:W-:Y:S02]  /*ab80*/  IMAD.MOV.U32 R8, RZ, RZ, 0x192 ;  /* 0x00000192ff087424 */ /* 0x002fe400078e00ff */
[----:B------:R-:W-:Y:S01]  /*ab90*/  IMAD.MOV.U32 R13, RZ, RZ, RZ ;  /* 0x000000ffff0d7224 */ /* 0x000fe200078e00ff */
[----:B------:R-:W1:Y:S01]  /*aba0*/  LDCU.64 UR6, c[0x4][0x78] ;  /* 0x01000f00ff0677ac */ /* 0x000e620008000a00 */
[----:B------:R-:W3:Y:S01]  /*abb0*/  LDC.64 R2, c[0x4][R3] ;  /* 0x0100000003027b82 */ /* 0x000ee20000000a00 */
[----:B------:R-:W5:Y:S01]  /*abc0*/  LDCU.64 UR4, c[0x4][0x10] ;  /* 0x01000200ff0477ac */ /* 0x000f620008000a00 */
[----:B--2---:R-:W-:Y:S01]  /*abd0*/  MOV R5, UR9 ;  /* 0x0000000900057c02 */ /* 0x004fe20008000f00 */
[----:B------:R-:W-:Y:S01]  /*abe0*/  IMAD.U32 R4, RZ, RZ, UR8 ;  /* 0x00000008ff047e24 */ /* 0x000fe2000f8e00ff */
[----:B-1----:R-:W-:Y:S01]  /*abf0*/  MOV R7, UR7 ;  /* 0x0000000700077c02 */ /* 0x002fe20008000f00 */
[----:B------:R-:W-:Y:S01]  /*ac00*/  IMAD.U32 R6, RZ, RZ, UR6 ;  /* 0x00000006ff067e24 */ /* 0x000fe2000f8e00ff */
[----:B-----5:R-:W-:Y:S01]  /*ac10*/  MOV R11, UR5 ;  /* 0x00000005000b7c02 */ /* 0x020fe20008000f00 */
[----:B------:R-:W-:Y:S02]  /*ac20*/  IMAD.U32 R10, RZ, RZ, UR4 ;  /* 0x00000004ff0a7e24 */ /* 0x000fe4000f8e00ff */
[----:B------:R-:W-:Y:S07]  /*ac30*/  LEPC R20, `(.L_x_145) ;  /* 0x000000001014794e */ /* 0x000fee0000000000 */
[----:B---34-:R-:W-:Y:S05]  /*ac40*/  CALL.ABS.NOINC R2 ;  /* 0x0000000002007343 */ /* 0x018fea0003c00000 */
.L_x_145:
[----:B------:R-:W-:Y:S01]  /*ac50*/  ISETP.NE.AND P0, PT, R163, RZ, PT ;  /* 0x000000ffa300720c */ /* 0x000fe20003f05270 */
[----:B------:R-:W-:Y:S05]  /*ac60*/  WARPSYNC.ALL ;  /* 0x0000000000007948 */ /* 0x000fea0003800000 */
[----:B------:R-:W-:Y:S01]  /*ac70*/  R2UR UR4, R71 ;  /* 0x00000000470472ca */ /* 0x000fe200000e0000 */
[--C-:B---3--:R-:W-:Y:S01]  /*ac80*/  HADD2.F32 R72, -RZ, R80.reuse.H0_H0 ;  /* 0x20000050ff487230 */ /* 0x108fe20000004100 */
[----:B------:R-:W-:Y:S01]  /*ac90*/  IADD3 R167, PT, PT, R167, 0x120, RZ ;  /* 0x00000120a7a77810 */ /* 0x000fe20007ffe0ff */
[----:B------:R-:W-:Y:S01]  /*aca0*/  HADD2.F32 R74, -RZ, R80.H1_H1 ;  /* 0x30000050ff4a7230 */ /* 0x000fe20000004100 */
[----:B------:R-:W-:Y:S01]  /*acb0*/  BSSY.RECONVERGENT B0, `(.L_x_146) ;  /* 0x00000fd000007945 */ /* 0x000fe20003800200 */
[--C-:B------:R-:W-:Y:S01]  /*acc0*/  HADD2.F32 R75, -RZ, R81.reuse.H0_H0 ;  /* 0x20000051ff4b7230 */ /* 0x100fe20000004100 */
[----:B------:R-:W-:Y:S01]  /*acd0*/  LOP3.LUT R167, R167, 0xfefffff8, RZ, 0xc0, !PT ;  /* 0xfefffff8a7a77812 */ /* 0x000fe200078ec0ff */
[----:B------:R-:W-:Y:S02]  /*ace0*/  HADD2.F32 R76, -RZ, R81.H1_H1 ;  /* 0x30000051ff4c7230 */ /* 0x000fe40000004100 */
[--C-:B------:R-:W-:Y:S02]  /*acf0*/  HADD2.F32 R77, -RZ, R82.reuse.H0_H0 ;  /* 0x20000052ff4d7230 */ /* 0x100fe40000004100 */
[----:B------:R-:W-:Y:S02]  /*ad00*/  HADD2.F32 R78, -RZ, R82.H1_H1 ;  /* 0x30000052ff4e7230 */ /* 0x000fe40000004100 */
[----:B-1----:R-:W1:Y:S01]  /*ad10*/  LDTM.x64 R4, tmem[UR4+0xc0] ;  /* 0x0000c004000479ee */ /* 0x002e620008340000 */
[----:B------:R-:W-:Y:S01]  /*ad20*/  NOP ;  /* 0x0000000000007918 */ /* 0x000fe20000000000 */
[----:B-1----:R1:W-:Y:S01]  /*ad30*/  SYNCS.ARRIVE.TRANS64.RED.A1T0 RZ, [R167+URZ], RZ ;  /* 0x000000ffa7ff79a7 */ /* 0x0023e200081004ff */
[--C-:B------:R-:W-:Y:S02]  /*ad40*/  HADD2.F32 R79, -RZ, R83.reuse.H0_H0 ;  /* 0x20000053ff4f7230 */ /* 0x100fe40000004100 */
[----:B------:R-:W-:Y:S02]  /*ad50*/  HADD2.F32 R80, -RZ, R83.H1_H1 ;  /* 0x30000053ff507230 */ /* 0x000fe40000004100 */
[--C-:B----4-:R-:W-:Y:S02]  /*ad60*/  HADD2.F32 R81, -RZ, R88.reuse.H0_H0 ;  /* 0x20000058ff517230 */ /* 0x110fe40000004100 */
[----:B------:R-:W-:Y:S02]  /*ad70*/  HADD2.F32 R83, -RZ, R88.H1_H1 ;  /* 0x30000058ff537230 */ /* 0x000fe40000004100 */
[--C-:B------:R-:W-:Y:S02]  /*ad80*/  HADD2.F32 R82, -RZ, R89.reuse.H0_H0 ;  /* 0x20000059ff527230 */ /* 0x100fe40000004100 */
[----:B------:R-:W-:Y:S02]  /*ad90*/  HADD2.F32 R84, -RZ, R89.H1_H1 ;  /* 0x30000059ff547230 */ /* 0x000fe40000004100 */
[--C-:B------:R-:W-:Y:S02]  /*ada0*/  HADD2.F32 R85, -RZ, R90.reuse.H0_H0 ;  /* 0x2000005aff557230 */ /* 0x100fe40000004100 */
[----:B------:R-:W-:Y:S02]  /*adb0*/  HADD2.F32 R86, -RZ, R90.H1_H1 ;  /* 0x3000005aff567230 */ /* 0x000fe40000004100 */
[--C-:B------:R-:W-:Y:S02]  /*adc0*/  HADD2.F32 R87, -RZ, R91.reuse.H0_H0 ;  /* 0x2000005bff577230 */ /* 0x100fe40000004100 */
[----:B------:R-:W-:Y:S02]  /*add0*/  HADD2.F32 R88, -RZ, R91.H1_H1 ;  /* 0x3000005bff587230 */ /* 0x000fe40000004100 */
[--C-:B------:R-:W-:Y:S02]  /*ade0*/  HADD2.F32 R89, -RZ, R96.reuse.H0_H0 ;  /* 0x20000060ff597230 */ /* 0x100fe40000004100 */
[C---:B------:R-:W-:Y:S01]  /*adf0*/  FMUL R4, R70.reuse, R4 ;  /* 0x0000000446047220 */ /* 0x040fe20000400000 */
[C---:B------:R-:W-:Y:S01]  /*ae00*/  FMUL R5, R70.reuse, R5 ;  /* 0x0000000546057220 */ /* 0x040fe20000400000 */
[C---:B------:R-:W-:Y:S01]  /*ae10*/  FMUL R6, R70.reuse, R6 ;  /* 0x0000000646067220 */ /* 0x040fe20000400000 */
[C---:B------:R-:W-:Y:S01]  /*ae20*/  FMUL R7, R70.reuse, R7 ;  /* 0x0000000746077220 */ /* 0x040fe20000400000 */
[C---:B------:R-:W-:Y:S01]  /*ae30*/  FFMA R4, R73.reuse, R72, R4 ;  /* 0x0000004849047223 */ /* 0x040fe20000000004 */
[C---:B------:R-:W-:Y:S01]  /*ae40*/  FFMA R5, R73.reuse, R74, R5 ;  /* 0x0000004a49057223 */ /* 0x040fe20000000005 */
[C---:B------:R-:W-:Y:S01]  /*ae50*/  FFMA R6, R73.reuse, R75, R6 ;  /* 0x0000004b49067223 */ /* 0x040fe20000000006 */
[----:B------:R-:W-:Y:S01]  /*ae60*/  FFMA R7, R73, R76, R7 ;  /* 0x0000004c49077223 */ /* 0x000fe20000000007 */
[C---:B------:R-:W-:Y:S01]  /*ae70*/  FMUL R8, R70.reuse, R8 ;  /* 0x0000000846087220 */ /* 0x040fe20000400000 */
[C---:B------:R-:W-:Y:S01]  /*ae80*/  FMUL R9, R70.reuse, R9 ;  /* 0x0000000946097220 */ /* 0x040fe20000400000 */
[----:B------:R-:W-:Y:S01]  /*ae90*/  F2FP.F16.F32.PACK_AB R4, R5, R4 ;  /* 0x000000040504723e */ /* 0x000fe200000000ff */
[C---:B------:R-:W-:Y:S01]  /*aea0*/  FMUL R10, R70.reuse, R10 ;  /* 0x0000000a460a7220 */ /* 0x040fe20000400000 */
[----:B------:R-:W-:Y:S01]  /*aeb0*/  F2FP.F16.F32.PACK_AB R5, R7, R6 ;  /* 0x000000060705723e */ /* 0x000fe200000000ff */
[C---:B------:R-:W-:Y:S01]  /*aec0*/  FFMA R8, R73.reuse, R77, R8 ;  /* 0x0000004d49087223 */ /* 0x040fe20000000008 */
[C---:B------:R-:W-:Y:S01]  /*aed0*/  FFMA R9, R73.reuse, R78, R9 ;  /* 0x0000004e49097223 */ /* 0x040fe20000000009 */
[----:B------:R-:W-:Y:S01]  /*aee0*/  FFMA R10, R73, R79, R10 ;  /* 0x0000004f490a7223 */ /* 0x000fe2000000000a */
[C---:B------:R-:W-:Y:S01]  /*aef0*/  FMUL R11, R70.reuse, R11 ;  /* 0x0000000b460b7220 */ /* 0x040fe20000400000 */
[C---:B------:R-:W-:Y:S01]  /*af00*/  FMUL R0, R70.reuse, R12 ;  /* 0x0000000c46007220 */ /* 0x040fe20000400000 */
[C---:B------:R-:W-:Y:S01]  /*af10*/  FMUL R2, R70.reuse, R13 ;  /* 0x0000000d46027220 */ /* 0x040fe20000400000 */
[----:B------:R-:W-:Y:S01]  /*af20*/  F2FP.F16.F32.PACK_AB R6, R9, R8 ;  /* 0x000000080906723e */ /* 0x000fe200000000ff */
[C---:B------:R-:W-:Y:S01]  /*af30*/  FFMA R11, R73.reuse, R80, R11 ;  /* 0x00000050490b7223 */ /* 0x040fe2000000000b */
[C---:B------:R-:W-:Y:S01]  /*af40*/  FFMA R0, R73.reuse, R81, R0 ;  /* 0x0000005149007223 */ /* 0x040fe20000000000 */
[----:B------:R-:W-:Y:S01]  /*af50*/  FFMA R2, R73, R83, R2 ;  /* 0x0000005349027223 */ /* 0x000fe20000000002 */
[C---:B------:R-:W-:Y:S01]  /*af60*/  FMUL R3, R70.reuse, R14 ;  /* 0x0000000e46037220 */ /* 0x040fe20000400000 */
[C---:B------:R-:W-:Y:S01]  /*af70*/  FMUL R15, R70.reuse, R15 ;  /* 0x0000000f460f7220 */ /* 0x040fe20000400000 */
[----:B------:R-:W-:Y:S01]  /*af80*/  F2FP.F16.F32.PACK_AB R7, R11, R10 ;  /* 0x0000000a0b07723e */ /* 0x000fe200000000ff */
[----:B------:R-:W-:Y:S01]  /*af90*/  FMUL R12, R70, R16 ;  /* 0x00000010460c7220 */ /* 0x000fe20000400000 */
[----:B------:R-:W-:Y:S01]  /*afa0*/  F2FP.F16.F32.PACK_AB R8, R2, R0 ;  /* 0x000000000208723e */ /* 0x000fe200000000ff */
[C---:B------:R-:W-:Y:S01]  /*afb0*/  FFMA R3, R73.reuse, R82, R3 ;  /* 0x0000005249037223 */ /* 0x040fe20000000003 */
[C---:B------:R-:W-:Y:S01]  /*afc0*/  FFMA R15, R73.reuse, R84, R15 ;  /* 0x00000054490f7223 */ /* 0x040fe2000000000f */
[----:B------:R1:W-:Y:S01]  /*afd0*/  STS.128 [R166+UR44+0xc400], R4 ;  /* 0x00c40004a6007988 */ /* 0x0003e20008000c2c */
[----:B------:R-:W-:Y:S01]  /*afe0*/  FFMA R12, R73, R85, R12 ;  /* 0x00000055490c7223 */ /* 0x000fe2000000000c */
[C---:B------:R-:W-:Y:S01]  /*aff0*/  FMUL R13, R70.reuse, R17 ;  /* 0x00000011460d7220 */ /* 0x040fe20000400000 */
[C---:B------:R-:W-:Y:S01]  /*b000*/  FMUL R14, R70.reuse, R18 ;  /* 0x00000012460e7220 */ /* 0x040fe20000400000 */
[----:B------:R-:W-:Y:S01]  /*b010*/  F2FP.F16.F32.PACK_AB R9, R15, R3 ;  /* 0x000000030f09723e */ /* 0x000fe200000000ff */
[C---:B------:R-:W-:Y:S01]  /*b020*/  FMUL R19, R70.reuse, R19 ;  /* 0x0000001346137220 */ /* 0x040fe20000400000 */
[C---:B------:R-:W-:Y:S01]  /*b030*/  FFMA R13, R73.reuse, R86, R13 ;  /* 0x00000056490d7223 */ /* 0x040fe2000000000d */
[C---:B------:R-:W-:Y:S01]  /*b040*/  FFMA R14, R73.reuse, R87, R14 ;  /* 0x00000057490e7223 */ /* 0x040fe2000000000e */
[----:B------:R-:W-:Y:S02]  /*b050*/  HADD2.F32 R90, -RZ, R96.H1_H1 ;  /* 0x30000060ff5a7230 */ /* 0x000fe40000004100 */
[----:B------:R-:W-:Y:S01]  /*b060*/  FFMA R19, R73, R88, R19 ;  /* 0x0000005849137223 */ /* 0x000fe20000000013 */
[C---:B------:R-:W-:Y:S01]  /*b070*/  FMUL R16, R70.reuse, R20 ;  /* 0x0000001446107220 */ /* 0x040fe20000400000 */
[----:B------:R-:W-:Y:S01]  /*b080*/  F2FP.F16.F32.PACK_AB R10, R13, R12 ;  /* 0x0000000c0d0a723e */ /* 0x000fe200000000ff */
[--C-:B------:R-:W-:Y:S02]  /*b090*/  HADD2.F32 R91, -RZ, R97.reuse.H0_H0 ;  /* 0x20000061ff5b7230 */ /* 0x100fe40000004100 */
[C---:B------:R-:W-:Y:S01]  /*b0a0*/  FMUL R17, R70.reuse, R21 ;  /* 0x0000001546117220 */ /* 0x040fe20000400000 */
[----:B------:R-:W-:Y:S01]  /*b0b0*/  F2FP.F16.F32.PACK_AB R11, R19, R14 ;  /* 0x0000000e130b723e */ /* 0x000fe200000000ff */
[C---:B------:R-:W-:Y:S01]  /*b0c0*/  FFMA R16, R73.reuse, R89, R16 ;  /* 0x0000005949107223 */ /* 0x040fe20000000010 */
[----:B------:R-:W-:Y:S02]  /*b0d0*/  HADD2.F32 R92, -RZ, R97.H1_H1 ;  /* 0x30000061ff5c7230 */ /* 0x000fe40000004100 */
[----:B------:R-:W-:Y:S01]  /*b0e0*/  FFMA R17, R73, R90, R17 ;  /* 0x0000005a49117223 */ /* 0x000fe20000000011 */
[C---:B------:R-:W-:Y:S01]  /*b0f0*/  FMUL R18, R70.reuse, R22 ;  /* 0x0000001646127220 */ /* 0x040fe20000400000 */
[----:B------:R1:W-:Y:S01]  /*b100*/  STS.128 [R168+0xc400], R8 ;  /* 0x00c40008a8007388 */ /* 0x0003e20000000c00 */
[--C-:B------:R-:W-:Y:S02]  /*b110*/  HADD2.F32 R93, -RZ, R98.reuse.H0_H0 ;  /* 0x20000062ff5d7230 */ /* 0x100fe40000004100 */
[C---:B------:R-:W-:Y:S01]  /*b120*/  FMUL R23, R70.reuse, R23 ;  /* 0x0000001746177220 */ /* 0x040fe20000400000 */
[----:B------:R-:W-:Y:S01]  /*b130*/  F2FP.F16.F32.PACK_AB R16, R17, R16 ;  /* 0x000000101110723e */ /* 0x000fe200000000ff */
[C---:B------:R-:W-:Y:S01]  /*b140*/  FFMA R18, R73.reuse, R91, R18 ;  /* 0x0000005b49127223 */ /* 0x040fe20000000012 */
[----:B------:R-:W-:Y:S02]  /*b150*/  HADD2.F32 R94, -RZ, R98.H1_H1 ;  /* 0x30000062ff5e7230 */ /* 0x000fe40000004100 */
[----:B------:R-:W-:Y:S01]  /*b160*/  FFMA R23, R73, R92, R23 ;  /* 0x0000005c49177223 */ /* 0x000fe20000000017 */
[C---:B------:R-:W-:Y:S01]  /*b170*/  FMUL R20, R70.reuse, R24 ;  /* 0x0000001846147220 */ /* 0x040fe20000400000 */
[--C-:B------:R-:W-:Y:S02]  /*b180*/  HADD2.F32 R95, -RZ, R99.reuse.H0_H0 ;  /* 0x20000063ff5f7230 */ /* 0x100fe40000004100 */
[C---:B------:R-:W-:Y:S01]  /*b190*/  FMUL R21, R70.reuse, R25 ;  /* 0x0000001946157220 */ /* 0x040fe20000400000 */
[----:B------:R-:W-:Y:S01]  /*b1a0*/  HADD2.F32 R96, -RZ, R99.H1_H1 ;  /* 0x30000063ff607230 */ /* 0x000fe20000004100 */
[----:B------:R-:W-:Y:S01]  /*b1b0*/  F2FP.F16.F32.PACK_AB R17, R23, R18 ;  /* 0x000000121711723e */ /* 0x000fe200000000ff */
[C---:B------:R-:W-:Y:S01]  /*b1c0*/  FFMA R20, R73.reuse, R93, R20 ;  /* 0x0000005d49147223 */ /* 0x040fe20000000014 */
        /* <DEDUP_REMOVED lines=16> */
[--C-:B------:R-:W-:Y:S01]  /*b2d0*/  HADD2.F32 R101, -RZ, R106.reuse.H0_H0 ;  /* 0x2000006aff657230 */ /* 0x100fe20000004100 */
[----:B------:R1:W-:Y:S01]  /*b2e0*/  STS.128 [R165+0xc400], R16 ;  /* 0x00c40010a5007388 */ /* 0x0003e20000000c00 */
        /* <DEDUP_REMOVED lines=69> */
[C---:B------:R-:W-:Y:S01]  /*b740*/  FFMA R45, R73.reuse, R118, R45 ;  /* 0x00000076492d7223 */ /* 0x040fe2000000002d */
[C---:B------:R-:W-:Y:S01]  /*b750*/  FMUL R46, R70.reuse, R50 ;  /* 0x00000032462e7220 */ /* 0x040fe20000400000 */
[--C-:B------:R-:W-:Y:S02]  /*b760*/  HADD2.F32 R121, -RZ, R128.reuse.H0_H0 ;  /* 0x20000080ff797230 */ /* 0x100fe40000004100 */
[C---:B------:R-:W-:Y:S01]  /*b770*/  FMUL R51, R70.reuse, R51 ;  /* 0x0000003346337220 */ /* 0x040fe20000400000 */
[----:B------:R-:W-:Y:S02]  /*b780*/  HADD2.F32 R122, -RZ, R128.H1_H1 ;  /* 0x30000080ff7a7230 */ /* 0x000fe40000004100 */
[C---:B------:R-:W-:Y:S01]  /*b790*/  FMUL R48, R70.reuse, R52 ;  /* 0x0000003446307220 */ /* 0x040fe20000400000 */
[--C-:B------:R-:W-:Y:S02]  /*b7a0*/  HADD2.F32 R123, -RZ, R129.reuse.H0_H0 ;  /* 0x20000081ff7b7230 */ /* 0x100fe40000004100 */
[C---:B------:R-:W-:Y:S01]  /*b7b0*/  FMUL R49, R70.reuse, R53 ;  /* 0x0000003546317220 */ /* 0x040fe20000400000 */
[C---:B------:R-:W-:Y:S01]  /*b7c0*/  FFMA R46, R73.reuse, R119, R46 ;  /* 0x00000077492e7223 */ /* 0x040fe2000000002e */
[----:B------:R-:W-:Y:S02]  /*b7d0*/  HADD2.F32 R124, -RZ, R129.H1_H1 ;  /* 0x30000081ff7c7230 */ /* 0x000fe40000004100 */
[C---:B------:R-:W-:Y:S01]  /*b7e0*/  FMUL R50, R70.reuse, R54 ;  /* 0x0000003646327220 */ /* 0x040fe20000400000 */
[C---:B------:R-:W-:Y:S01]  /*b7f0*/  FFMA R51, R73.reuse, R120, R51 ;  /* 0x0000007849337223 */ /* 0x040fe20000000033 */
        /* <DEDUP_REMOVED lines=11> */
[----:B------:R-:W-:Y:S01]  /*b8b0*/  FFMA R55, R73, R124, R55 ;  /* 0x0000007c49377223 */ /* 0x000fe20000000037 */
[--C-:B------:R-:W-:Y:S02]  /*b8c0*/  HADD2.F32 R129, -RZ, R136.reuse.H0_H0 ;  /* 0x20000088ff817230 */ /* 0x100fe40000004100 */
[C---:B------:R-:W-:Y:S01]  /*b8d0*/  FMUL R59, R70.reuse, R59 ;  /* 0x0000003b463b7220 */ /* 0x040fe20000400000 */
[----:B------:R-:W-:Y:S01]  /*b8e0*/  F2FP.F16.F32.PACK_AB R42, R45, R44 ;  /* 0x0000002c2d2a723e */ /* 0x000fe200000000ff */
[----:B------:R-:W-:Y:S01]  /*b8f0*/  FFMA R52, R73, R125, R52 ;  /* 0x0000007d49347223 */ /* 0x000fe20000000034 */
[----:B------:R-:W-:Y:S01]  /*b900*/  F2FP.F16.F32.PACK_AB R43, R51, R46 ;  /* 0x0000002e332b723e */ /* 0x000fe200000000ff */
[----:B------:R-:W-:Y:S02]  /*b910*/  HADD2.F32 R130, -RZ, R136.H1_H1 ;  /* 0x30000088ff827230 */ /* 0x000fe40000004100 */
[C---:B------:R-:W-:Y:S01]  /*b920*/  FMUL R56, R70.reuse, R60 ;  /* 0x0000003c46387220 */ /* 0x040fe20000400000 */
[C---:B------:R-:W-:Y:S01]  /*b930*/  FFMA R53, R73.reuse, R126, R53 ;  /* 0x0000007e49357223 */ /* 0x040fe20000000035 */
[--C-:B------:R-:W-:Y:S01]  /*b940*/  HADD2.F32 R131, -RZ, R137.reuse.H0_H0 ;  /* 0x20000089ff837230 */ /* 0x100fe20000004100 */
[----:B------:R1:W-:Y:S01]  /*b950*/  STS.128 [R171+0xc400], R40 ;  /* 0x00c40028ab007388 */ /* 0x0003e20000000c00 */
        /* <DEDUP_REMOVED lines=15> */
[----:B------:R-:W-:Y:S02]  /*ba50*/  HADD2.F32 R136, -RZ, R139.H1_H1 ;  /* 0x3000008bff887230 */ /* 0x000fe40000004100 */
[C---:B------:R-:W-:Y:S01]  /*ba60*/  FMUL R62, R70.reuse, R66 ;  /* 0x00000042463e7220 */ /* 0x040fe20000400000 */
[----:B------:R-:W-:Y:S01]  /*ba70*/  F2FP.F16.F32.PACK_AB R49, R55, R50 ;  /* 0x000000323731723e */ /* 0x000fe200000000ff */
        /* <DEDUP_REMOVED lines=32> */
.L_x_147:
[----:B------:R-:W-:Y:S05]  /*bc80*/  BSYNC.RECONVERGENT B0 ;  /* 0x0000000000007941 */ /* 0x000fea0003800200 */
.L_x_146:
[----:B------:R-:W-:Y:S01]  /*bc90*/  BAR.SYNC.DEFER_BLOCKING 0x1, 0x80 ;  /* 0x0042000000007b1d */ /* 0x000fe20000010000 */
[----:B------:R-:W-:Y:S01]  /*bca0*/  UISETP.NE.AND UP0, UPT, UR52, -0x4, UPT ;  /* 0xfffffffc3400788c */ /* 0x000fe2000bf05270 */
[----:B------:R-:W-:Y:S08]  /*bcb0*/  IADD3 R68, PT, PT, R68, 0x1, RZ ;  /* 0x0000000144447810 */ /* 0x000ff00007ffe0ff */
[----:B------:R-:W-:Y:S05]  /*bcc0*/  BRA.U !UP0, `(.L_x_148) ;  /* 0x0000000108287547 */ /* 0x000fea000b800000 */
[----:B------:R-:W-:Y:S01]  /*bcd0*/  ISETP.NE.AND P0, PT, R164, RZ, PT ;  /* 0x000000ffa400720c */ /* 0x000fe20003f05270 */
[----:B------:R-:W-:Y:S01]  /*bce0*/  IMAD.U32 R3, RZ, RZ, UR46 ;  /* 0x0000002eff037e24 */ /* 0x000fe2000f8e00ff */
[----:B------:R-:W-:Y:S01]  /*bcf0*/  UIADD3 UR4, UPT, UPT, UR46, 0x1, URZ ;  /* 0x000000012e047890 */ /* 0x000fe2000fffe0ff */
[----:B------:R-:W-:Y:S03]  /*bd00*/  IMAD.U32 R0, RZ, RZ, UR47 ;  /* 0x0000002fff007e24 */ /* 0x000fe6000f8e00ff */
[----:B------:R-:W-:Y:S04]  /*bd10*/  UISETP.NE.AND UP0, UPT, UR4, 0x4, UPT ;  /* 0x000000040400788c */ /* 0x000fe8000bf05270 */
[----:B------:R-:W-:Y:S03]  /*bd20*/  USEL UR46, UR4, URZ, UP0 ;  /* 0x000000ff042e7287 */ /* 0x000fe60008000000 */
[----:B------:R-:W-:Y:S05]  /*bd30*/  @P0 LEA R3, R3, UR44, 0x3 ;  /* 0x0000002c03030c11 */ /* 0x000fea000f8e18ff */
[----:B------:R-:W-:Y:S05]  /*bd40*/  @P0 VIADD R3, R3, 0xc0 ;  /* 0x000000c003030836 */ /* 0x000fea0000000000 */
[----:B------:R-:W-:Y:S04]  /*bd50*/  @P0 PRMT R0, R0, 0x654, R3 ;  /* 0x0000065400000816 */ /* 0x000fe80000000003 */
[----:B------:R2:W-:Y:S03]  /*bd60*/  @P0 SYNCS.ARRIVE.TRANS64.RED.A1T0 RZ, [R0+URZ], RZ ;  /* 0x000000ff00ff09a7 */ /* 0x0005e600081004ff */
.L_x_148:
[----:B------:R-:W-:Y:S01]  /*bd70*/  R2UR UR4, R152 ;  /* 0x00000000980472ca */ /* 0x000fe200000e0000 */
[----:B------:R-:W-:Y:S01]  /*bd80*/  UISETP.NE.AND UP0, UPT, UR62, URZ, UPT ;  /* 0x000000ff3e00728c */ /* 0x000fe2000bf05270 */
[----:B------:R-:W-:Y:S01]  /*bd90*/  ISETP.NE.AND P0, PT, R155, 0x2, PT ;  /* 0x000000029b00780c */ /* 0x000fe20003f05270 */
[----:B------:R-:W-:Y:S01]  /*bda0*/  UIADD3 UR16, UPT, UPT, UR38, UR63, URZ ;  /* 0x0000003f26107290 */ /* 0x000fe2000fffe0ff */
[----:B------:R-:W-:Y:S01]  /*bdb0*/  ISETP.NE.AND P1, PT, R68, 0x2, PT ;  /* 0x000000024400780c */ /* 0x000fe20003f25270 */
[----:B------:R-:W-:Y:S01]  /*bdc0*/  UIADD3 UR52, UPT, UPT, UR52, 0x4, URZ ;  /* 0x0000000434347890 */ /* 0x000fe2000fffe0ff */
[----:B------:R-:W-:Y:S01]  /*bdd0*/  SEL R3, RZ, 0x1, P0 ;  /* 0x00000001ff037807 */ /* 0x000fe20000000000 */
[----:B------:R-:W-:Y:S01]  /*bde0*/  UMOV UR36, UR61 ;  /* 0x0000003d00247c82 */ /* 0x000fe20008000000 */
[----:B--2---:R-:W-:Y:S02]  /*bdf0*/  SEL R0, RZ, 0x1, P1 ;  /* 0x00000001ff007807 */ /* 0x004fe40000800000 */
[----:B------:R-:W-:Y:S02]  /*be00*/  LOP3.LUT R158, R158, R3, RZ, 0x3c, !PT ;  /* 0x000000039e9e7212 */ /* 0x000fe400078e3cff */
[----:B------:R-:W-:Y:S01]  /*be10*/  LOP3.LUT R159, R159, R0, RZ, 0x3c, !PT ;  /* 0x000000009f9f7212 */ /* 0x000fe200078e3cff */
[----:B------:R-:W-:Y:S01]  /*be20*/  UIADD3 UR20, UPT, UPT, UR37, UR4, URZ ;  /* 0x0000000425147290 */ /* 0x000fe2000fffe0ff */
[----:B------:R-:W-:Y:S02]  /*be30*/  SEL R155, R155, RZ, P0 ;  /* 0x000000ff9b9b7207 */ /* 0x000fe40000000000 */
[----:B------:R-:W-:Y:S01]  /*be40*/  SEL R68, R68, RZ, P1 ;  /* 0x000000ff44447207 */ /* 0x000fe20000800000 */
[----:B------:R-:W-:Y:S08]  /*be50*/  BRA.U UP0, `(.L_x_149) ;  /* 0xffffff9d00b87547 */ /* 0x000ff0000b83ffff */
[----:B------:R-:W2:Y:S01]  /*be60*/  LDCU.64 UR4, c[0x0][0x888] ;  /* 0x00011100ff0477ac */ /* 0x000ea20008000a00 */
[----:B------:R-:W3:Y:S01]  /*be70*/  LDCU.64 UR6, c[0x0][0x890] ;  /* 0x00011200ff0677ac */ /* 0x000ee20008000a00 */
[----:B--2---:R-:W-:Y:S02]  /*be80*/  ISETP.NE.U32.AND P2, PT, RZ, UR4, PT ;  /* 0x00000004ff007c0c */ /* 0x004fe4000bf45070 */
[----:B---3--:R-:W-:Y:S02]  /*be90*/  ISETP.NE.U32.AND P1, PT, RZ, UR6, PT ;  /* 0x00000006ff007c0c */ /* 0x008fe4000bf25070 */
[----:B------:R-:W-:Y:S02]  /*bea0*/  ISETP.NE.AND.EX P2, PT, RZ, UR5, PT, P2 ;  /* 0x00000005ff007c0c */ /* 0x000fe4000bf45320 */
[----:B------:R-:W-:-:S13]  /*beb0*/  ISETP.NE.AND.EX P0, PT, RZ, UR7, PT, P1 ;  /* 0x00000007ff007c0c */ /* 0x000fda000bf05310 */
[----:B------:R-:W-:Y:S05]  /*bec0*/  @P2 BRA P0, `(.L_x_150) ;  /* 0x00000000003c2947 */ /* 0x000fea0000000000 */
[----:B------:R-:W-:-:S13]  /*bed0*/  ISETP.NE.AND.EX P1, PT, RZ, UR7, PT, P1 ;  /* 0x00000007ff007c0c */ /* 0x000fda000bf25310 */
[----:B------:R-:W-:Y:S05]  /*bee0*/  @P1 BRA `(.L_x_151) ;  /* 0x00000000000c1947 */ /* 0x000fea0003800000 */
[----:B------:R-:W-:-:S13]  /*bef0*/  FSETP.NEU.AND P0, PT, R73, RZ, PT ;  /* 0x000000ff4900720b */ /* 0x000fda0003f0d000 */
[----:B------:R-:W-:Y:S05]  /*bf00*/  @!P0 EXIT ;  /* 0x000000000000894d */ /* 0x000fea0003800000 */
[----:B------:R-:W-:Y:S05]  /*bf10*/  BRA `(.L_x_150) ;  /* 0x0000000000287947 */ /* 0x000fea0003800000 */
.L_x_151:
[----:B------:R-:W-:Y:S01]  /*bf20*/  ISETP.NE.AND P0, PT, R154, RZ, PT ;  /* 0x000000ff9a00720c */ /* 0x000fe20003f05270 */
[----:B------:R-:W-:-:S12]  /*bf30*/  BSSY.RECONVERGENT B0, `(.L_x_150) ;  /* 0x0000008000007945 */ /* 0x000fd80003800200 */
[----:B------:R-:W-:Y:S05]  /*bf40*/  @P0 BRA `(.L_x_152) ;  /* 0x0000000000100947 */ /* 0x000fea0003800000 */
[----:B------:R-:W-:-:S04]  /*bf50*/  ISETP.NE.U32.AND P0, PT, RZ, UR4, PT ;  /* 0x00000004ff007c0c */ /* 0x000fc8000bf05070 */
[----:B------:R-:W-:-:S13]  /*bf60*/  ISETP.NE.AND.EX P0, PT, RZ, UR5, PT, P0 ;  /* 0x00000005ff007c0c */ /* 0x000fda000bf05300 */
[----:B------:R-:W-:Y:S05]  /*bf70*/  @!P0 EXIT ;  /* 0x000000000000894d */ /* 0x000fea0003800000 */
[----:B------:R-:W-:Y:S05]  /*bf80*/  BRA `(.L_x_153) ;  /* 0x0000000000087947 */ /* 0x000fea0003800000 */
.L_x_152:
[----:B------:R-:W-:-:S13]  /*bf90*/  FSETP.NEU.AND P0, PT, R73, RZ, PT ;  /* 0x000000ff4900720b */ /* 0x000fda0003f0d000 */
[----:B------:R-:W-:Y:S05]  /*bfa0*/  @!P0 EXIT ;  /* 0x000000000000894d */ /* 0x000fea0003800000 */
.L_x_153:
[----:B------:R-:W-:Y:S05]  /*bfb0*/  BSYNC.RECONVERGENT B0 ;  /* 0x0000000000007941 */ /* 0x000fea0003800200 */
.L_x_150:
[----:B------:R-:W-:Y:S01]  /*bfc0*/  ULEA UR6, UR46, UR44, 0x3 ;  /* 0x0000002c2e067291 */ /* 0x000fe2000f8e18ff */
[----:B------:R-:W-:-:S04]  /*bfd0*/  DEPBAR.LE SB0, 0x0 ;  /* 0x000080000000791a */ /* 0x000fc80000000000 */
[----:B------:R-:W-:-:S04]  /*bfe0*/  UIADD3 UR6, UPT, UPT, UR6, 0xc0, URZ ;  /* 0x000000c006067890 */ /* 0x000fc8000fffe0ff */
[----:B------:R-:W-:-:S09]  /*bff0*/  UPRMT UR6, UR47, 0x654, UR6 ;  /* 0x000006542f067896 */ /* 0x000fd20008000006 */
[----:B------:R-:W-:Y:S01]  /*c000*/  SYNCS.ARRIVE.TRANS64.RED.A1T0 RZ, [UR6], RZ ;  /* 0x000000ffffff79a7 */ /* 0x000fe20008100406 */
[----:B------:R-:W-:Y:S05]  /*c010*/  EXIT ;  /* 0x000000000000794d */ /* 0x000fea0003800000 */
.L_x_25:
[----:B--2---:R2:W3:Y:S02]  /*c020*/  SYNCS.PHASECHK.TRANS64.TRYWAIT P0, [R3+URZ+0x140], R2 ;  /* 0x00014002030075a7 */ /* 0x0044e400080011ff */
[----:B---3--:R-:W-:Y:S05]  /*c030*/  @!P0 NANOSLEEP.SYNCS 0x989680 ;  /* 0x009896800000895d */ /* 0x008fea0003900000 */
[----:B------:R-:W3:Y:S02]  /*c040*/  @!P0 SYNCS.PHASECHK.TRANS64 P0, [R3+URZ+0x140], R2 ;  /* 0x00014002030085a7 */ /* 0x000ee400080010ff */
[----:B---3--:R-:W-:Y:S05]  /*c050*/  @!P0 BRA `(.L_x_25) ;  /* 0xfffffffc00f08947 */ /* 0x008fea000383ffff */
[----:B------:R-:W-:Y:S05]  /*c060*/  BRA `(.L_x_154) ;  /* 0xffffff5c00447947 */ /* 0x000fea000383ffff */
.L_x_28:
[----:B-1----:R-:W-:-:S07]  /*c070*/  MOV R0, UR33 ;  /* 0x0000002100007c02 */ /* 0x002fce0008000f00 */
.L_x_155:
[----:B-1----:R1:W2:Y:S02]  /*c080*/  SYNCS.PHASECHK.TRANS64.TRYWAIT P0, [R0+URZ+0x50], R3 ;  /* 0x00005003000075a7 */ /* 0x0022a400080011ff */
[----:B--2---:R-:W-:Y:S05]  /*c090*/  @!P0 NANOSLEEP.SYNCS 0x989680 ;  /* 0x009896800000895d */ /* 0x004fea0003900000 */
[----:B------:R-:W2:Y:S02]  /*c0a0*/  @!P0 SYNCS.PHASECHK.TRANS64 P0, [R0+URZ+0x50], R3 ;  /* 0x00005003000085a7 */ /* 0x000ea400080010ff */
[----:B--2---:R-:W-:Y:S05]  /*c0b0*/  @!P0 BRA `(.L_x_155) ;  /* 0xfffffffc00f08947 */ /* 0x004fea000383ffff */
[----:B------:R-:W-:Y:S05]  /*c0c0*/  BRA `(.L_x_27) ;  /* 0xffffff5c009c7947 */ /* 0x000fea000383ffff */
.L_x_35:
[----:B-1----:R-:W-:-:S07]  /*c0d0*/  MOV R0, UR17 ;  /* 0x0000001100007c02 */ /* 0x002fce0008000f00 */
.L_x_156:
[----:B-1----:R1:W2:Y:S02]  /*c0e0*/  SYNCS.PHASECHK.TRANS64.TRYWAIT P0, [R0+URZ+0x50], R3 ;  /* 0x00005003000075a7 */ /* 0x0022a400080011ff */
[----:B--2---:R-:W-:Y:S05]  /*c0f0*/  @!P0 NANOSLEEP.SYNCS 0x989680 ;  /* 0x009896800000895d */ /* 0x004fea0003900000 */
[----:B------:R-:W2:Y:S02]  /*c100*/  @!P0 SYNCS.PHASECHK.TRANS64 P0, [R0+URZ+0x50], R3 ;  /* 0x00005003000085a7 */ /* 0x000ea400080010ff */
[----:B--2---:R-:W-:Y:S05]  /*c110*/  @!P0 BRA `(.L_x_156) ;  /* 0xfffffffc00f08947 */ /* 0x004fea000383ffff */
[----:B------:R-:W-:Y:S05]  /*c120*/  BRA `(.L_x_34) ;  /* 0xffffff60006c7947 */ /* 0x000fea000383ffff */
.L_x_40:
[----:B-1----:R1:W2:Y:S02]  /*c130*/  SYNCS.PHASECHK.TRANS64.TRYWAIT P0, [R3+URZ+0xf0], R0 ;  /* 0x0000f000030075a7 */ /* 0x0022a400080011ff */
[----:B--2---:R-:W-:Y:S05]  /*c140*/  @!P0 NANOSLEEP.SYNCS 0x989680 ;  /* 0x009896800000895d */ /* 0x004fea0003900000 */
[----:B------:R-:W2:Y:S02]  /*c150*/  @!P0 SYNCS.PHASECHK.TRANS64 P0, [R3+URZ+0xf0], R0 ;  /* 0x0000f000030085a7 */ /* 0x000ea400080010ff */
[----:B--2---:R-:W-:Y:S05]  /*c160*/  @!P0 BRA `(.L_x_40) ;  /* 0xfffffffc00f08947 */ /* 0x004fea000383ffff */
[----:B------:R-:W-:Y:S05]  /*c170*/  BRA `(.L_x_157) ;  /* 0xffffff6400247947 */ /* 0x000fea000383ffff */
.L_x_44:
[----:B-1----:R-:W-:-:S07]  /*c180*/  MOV R0, UR4 ;  /* 0x0000000400007c02 */ /* 0x002fce0008000f00 */
.L_x_158:
[----:B-1----:R1:W2:Y:S02]  /*c190*/  SYNCS.PHASECHK.TRANS64.TRYWAIT P0, [R0+URZ], R3 ;  /* 0x00000003000075a7 */ /* 0x0022a400080011ff */
[----:B--2---:R-:W-:Y:S05]  /*c1a0*/  @!P0 NANOSLEEP.SYNCS 0x989680 ;  /* 0x009896800000895d */ /* 0x004fea0003900000 */
[----:B------:R-:W2:Y:S02]  /*c1b0*/  @!P0 SYNCS.PHASECHK.TRANS64 P0, [R0+URZ], R3 ;  /* 0x00000003000085a7 */ /* 0x000ea400080010ff */
[----:B--2---:R-:W-:Y:S05]  /*c1c0*/  @!P0 BRA `(.L_x_158) ;  /* 0xfffffffc00f08947 */ /* 0x004fea000383ffff */
[----:B------:R-:W-:Y:S05]  /*c1d0*/  BRA `(.L_x_159) ;  /* 0xffffff6800cc7947 */ /* 0x000fea000383ffff */
.L_x_45:
[----:B------:R-:W-:-:S07]  /*c1e0*/  MOV R0, UR5 ;  /* 0x0000000500007c02 */ /* 0x000fce0008000f00 */
.L_x_160:
[----:B-1----:R1:W2:Y:S02]  /*c1f0*/  SYNCS.PHASECHK.TRANS64.TRYWAIT P0, [R0+URZ], R3 ;  /* 0x00000003000075a7 */ /* 0x0022a400080011ff */
[----:B--2---:R-:W-:Y:S05]  /*c200*/  @!P0 NANOSLEEP.SYNCS 0x989680 ;  /* 0x009896800000895d */ /* 0x004fea0003900000 */
[----:B------:R-:W2:Y:S02]  /*c210*/  @!P0 SYNCS.PHASECHK.TRANS64 P0, [R0+URZ], R3 ;  /* 0x00000003000085a7 */ /* 0x000ea400080010ff */
[----:B--2---:R-:W-:Y:S05]  /*c220*/  @!P0 BRA `(.L_x_160) ;  /* 0xfffffffc00f08947 */ /* 0x004fea000383ffff */
[----:B------:R-:W-:Y:S05]  /*c230*/  BRA `(.L_x_161) ;  /* 0xffffff6800d87947 */ /* 0x000fea000383ffff */
.L_x_46:
[----:B------:R-:W-:-:S07]  /*c240*/  MOV R0, UR5 ;  /* 0x0000000500007c02 */ /* 0x000fce0008000f00 */
.L_x_162:
[----:B-1----:R1:W2:Y:S02]  /*c250*/  SYNCS.PHASECHK.TRANS64.TRYWAIT P0, [R0+URZ], R3 ;  /* 0x00000003000075a7 */ /* 0x0022a400080011ff */
[----:B--2---:R-:W-:Y:S05]  /*c260*/  @!P0 NANOSLEEP.SYNCS 0x989680 ;  /* 0x009896800000895d */ /* 0x004fea0003900000 */
[----:B------:R-:W2:Y:S02]  /*c270*/  @!P0 SYNCS.PHASECHK.TRANS64 P0, [R0+URZ], R3 ;  /* 0x00000003000085a7 */ /* 0x000ea400080010ff */
[----:B--2---:R-:W-:Y:S05]  /*c280*/  @!P0 BRA `(.L_x_162) ;  /* 0xfffffffc00f08947 */ /* 0x004fea000383ffff */
[----:B------:R-:W-:Y:S05]  /*c290*/  BRA `(.L_x_163) ;  /* 0xffffff6800e47947 */ /* 0x000fea000383ffff */
.L_x_47:
[----:B------:R-:W-:-:S07]  /*c2a0*/  MOV R0, UR5 ;  /* 0x0000000500007c02 */ /* 0x000fce0008000f00 */
.L_x_164:
[----:B-1----:R1:W2:Y:S02]  /*c2b0*/  SYNCS.PHASECHK.TRANS64.TRYWAIT P0, [R0+URZ], R3 ;  /* 0x00000003000075a7 */ /* 0x0022a400080011ff */
[----:B--2---:R-:W-:Y:S05]  /*c2c0*/  @!P0 NANOSLEEP.SYNCS 0x989680 ;  /* 0x009896800000895d */ /* 0x004fea0003900000 */
[----:B------:R-:W2:Y:S02]  /*c2d0*/  @!P0 SYNCS.PHASECHK.TRANS64 P0, [R0+URZ], R3 ;  /* 0x00000003000085a7 */ /* 0x000ea400080010ff */
[----:B--2---:R-:W-:Y:S05]  /*c2e0*/  @!P0 BRA `(.L_x_164) ;  /* 0xfffffffc00f08947 */ /* 0x004fea000383ffff */
[----:B------:R-:W-:Y:S05]  /*c2f0*/  BRA `(.L_x_165) ;  /* 0xffffff6800f07947 */ /* 0x000fea000383ffff */
.L_x_48:
[----:B------:R-:W-:-:S07]  /*c300*/  MOV R0, UR5 ;  /* 0x0000000500007c02 */ /* 0x000fce0008000f00 */
.L_x_166:
[----:B-1----:R1:W2:Y:S02]  /*c310*/  SYNCS.PHASECHK.TRANS64.TRYWAIT P0, [R0+URZ], R3 ;  /* 0x00000003000075a7 */ /* 0x0022a400080011ff */
[----:B--2---:R-:W-:Y:S05]  /*c320*/  @!P0 NANOSLEEP.SYNCS 0x989680 ;  /* 0x009896800000895d */ /* 0x004fea0003900000 */
[----:B------:R-:W2:Y:S02]  /*c330*/  @!P0 SYNCS.PHASECHK.TRANS64 P0, [R0+URZ], R3 ;  /* 0x00000003000085a7 */ /* 0x000ea400080010ff */
[----:B--2---:R-:W-:Y:S05]  /*c340*/  @!P0 BRA `(.L_x_166) ;  /* 0xfffffffc00f08947 */ /* 0x004fea000383ffff */
[----:B------:R-:W-:Y:S05]  /*c350*/  BRA `(.L_x_167) ;  /* 0xffffff6800fc7947 */ /* 0x000fea000383ffff */
.L_x_49:
[----:B------:R-:W-:-:S07]  /*c360*/  MOV R0, UR5 ;  /* 0x0000000500007c02 */ /* 0x000fce0008000f00 */
.L_x_168:
[----:B-1----:R1:W2:Y:S02]  /*c370*/  SYNCS.PHASECHK.TRANS64.TRYWAIT P0, [R0+URZ], R3 ;  /* 0x00000003000075a7 */ /* 0x0022a400080011ff */
[----:B--2---:R-:W-:Y:S05]  /*c380*/  @!P0 NANOSLEEP.SYNCS 0x989680 ;  /* 0x009896800000895d */ /* 0x004fea0003900000 */
[----:B------:R-:W2:Y:S02]  /*c390*/  @!P0 SYNCS.PHASECHK.TRANS64 P0, [R0+URZ], R3 ;  /* 0x00000003000085a7 */ /* 0x000ea400080010ff */
[----:B--2---:R-:W-:Y:S05]  /*c3a0*/  @!P0 BRA `(.L_x_168) ;  /* 0xfffffffc00f08947 */ /* 0x004fea000383ffff */
[----:B------:R-:W-:Y:S05]  /*c3b0*/  BRA `(.L_x_169) ;  /* 0xffffff6c00087947 */ /* 0x000fea000383ffff */
.L_x_50:
[----:B------:R-:W-:-:S07]  /*c3c0*/  MOV R0, UR5 ;  /* 0x0000000500007c02 */ /* 0x000fce0008000f00 */
.L_x_170:
[----:B-1----:R1:W2:Y:S02]  /*c3d0*/  SYNCS.PHASECHK.TRANS64.TRYWAIT P0, [R0+URZ], R3 ;  /* 0x00000003000075a7 */ /* 0x0022a400080011ff */
[----:B--2---:R-:W-:Y:S05]  /*c3e0*/  @!P0 NANOSLEEP.SYNCS 0x989680 ;  /* 0x009896800000895d */ /* 0x004fea0003900000 */
[----:B------:R-:W2:Y:S02]  /*c3f0*/  @!P0 SYNCS.PHASECHK.TRANS64 P0, [R0+URZ], R3 ;  /* 0x00000003000085a7 */ /* 0x000ea400080010ff */
[----:B--2---:R-:W-:Y:S05]  /*c400*/  @!P0 BRA `(.L_x_170) ;  /* 0xfffffffc00f08947 */ /* 0x004fea000383ffff */
[----:B------:R-:W-:Y:S05]  /*c410*/  BRA `(.L_x_171) ;  /* 0xffffff6c00147947 */ /* 0x000fea000383ffff */
.L_x_51:
[----:B------:R-:W-:-:S07]  /*c420*/  MOV R0, UR5 ;  /* 0x0000000500007c02 */ /* 0x000fce0008000f00 */
.L_x_172:
[----:B-1----:R1:W2:Y:S02]  /*c430*/  SYNCS.PHASECHK.TRANS64.TRYWAIT P0, [R0+URZ], R3 ;  /* 0x00000003000075a7 */ /* 0x0022a400080011ff */
[----:B--2---:R-:W-:Y:S05]  /*c440*/  @!P0 NANOSLEEP.SYNCS 0x989680 ;  /* 0x009896800000895d */ /* 0x004fea0003900000 */
[----:B------:R-:W2:Y:S02]  /*c450*/  @!P0 SYNCS.PHASECHK.TRANS64 P0, [R0+URZ], R3 ;  /* 0x00000003000085a7 */ /* 0x000ea400080010ff */
[----:B--2---:R-:W-:Y:S05]  /*c460*/  @!P0 BRA `(.L_x_172) ;  /* 0xfffffffc00f08947 */ /* 0x004fea000383ffff */
[----:B------:R-:W-:Y:S05]  /*c470*/  BRA `(.L_x_173) ;  /* 0xffffff6c00207947 */ /* 0x000fea000383ffff */
.L_x_52:
[----:B------:R-:W-:-:S07]  /*c480*/  MOV R0, UR5 ;  /* 0x0000000500007c02 */ /* 0x000fce0008000f00 */
.L_x_174:
[----:B-1----:R1:W2:Y:S02]  /*c490*/  SYNCS.PHASECHK.TRANS64.TRYWAIT P0, [R0+URZ], R3 ;  /* 0x00000003000075a7 */ /* 0x0022a400080011ff */
[----:B--2---:R-:W-:Y:S05]  /*c4a0*/  @!P0 NANOSLEEP.SYNCS 0x989680 ;  /* 0x009896800000895d */ /* 0x004fea0003900000 */
[----:B------:R-:W2:Y:S02]  /*c4b0*/  @!P0 SYNCS.PHASECHK.TRANS64 P0, [R0+URZ], R3 ;  /* 0x00000003000085a7 */ /* 0x000ea400080010ff */
[----:B--2---:R-:W-:Y:S05]  /*c4c0*/  @!P0 BRA `(.L_x_174) ;  /* 0xfffffffc00f08947 */ /* 0x004fea000383ffff */
[----:B------:R-:W-:Y:S05]  /*c4d0*/  BRA `(.L_x_175) ;  /* 0xffffff6c002c7947 */ /* 0x000fea000383ffff */
.L_x_55:
[----:B-1----:R1:W2:Y:S02]  /*c4e0*/  SYNCS.PHASECHK.TRANS64.TRYWAIT P0, [R2+URZ+0x130], R5 ;  /* 0x00013005020075a7 */ /* 0x0022a400080011ff */
[----:B--2---:R-:W-:Y:S05]  /*c4f0*/  @!P0 NANOSLEEP.SYNCS 0x989680 ;  /* 0x009896800000895d */ /* 0x004fea0003900000 */
[----:B------:R-:W2:Y:S02]  /*c500*/  @!P0 SYNCS.PHASECHK.TRANS64 P0, [R2+URZ+0x130], R5 ;  /* 0x00013005020085a7 */ /* 0x000ea400080010ff */
[----:B--2---:R-:W-:Y:S05]  /*c510*/  @!P0 BRA `(.L_x_55) ;  /* 0xfffffffc00f08947 */ /* 0x004fea000383ffff */
[----:B------:R-:W-:Y:S05]  /*c520*/  BRA `(.L_x_176) ;  /* 0xffffff6c00887947 */ /* 0x000fea000383ffff */
.L_x_56:
[----:B------:R-:W-:-:S07]  /*c530*/  MOV R2, UR4 ;  /* 0x0000000400027c02 */ /* 0x000fce0008000f00 */
.L_x_177:
[----:B-1----:R1:W2:Y:S02]  /*c540*/  SYNCS.PHASECHK.TRANS64.TRYWAIT P0, [R2+URZ+0x100], R5 ;  /* 0x00010005020075a7 */ /* 0x0022a400080011ff */
[----:B--2---:R-:W-:Y:S05]  /*c550*/  @!P0 NANOSLEEP.SYNCS 0x989680 ;  /* 0x009896800000895d */ /* 0x004fea0003900000 */
[----:B------:R-:W2:Y:S02]  /*c560*/  @!P0 SYNCS.PHASECHK.TRANS64 P0, [R2+URZ+0x100], R5 ;  /* 0x00010005020085a7 */ /* 0x000ea400080010ff */
[----:B--2---:R-:W-:Y:S05]  /*c570*/  @!P0 BRA `(.L_x_177) ;  /* 0xfffffffc00f08947 */ /* 0x004fea000383ffff */
[----:B------:R-:W-:Y:S05]  /*c580*/  BRA `(.L_x_178) ;  /* 0xffffff6c00987947 */ /* 0x000fea000383ffff */
.L_x_57:
[----:B-1----:R1:W2:Y:S02]  /*c590*/  SYNCS.PHASECHK.TRANS64.TRYWAIT P1, [R2+URZ+0xf0], R5 ;  /* 0x0000f005020075a7 */ /* 0x0022a400080211ff */
[----:B--2---:R-:W-:Y:S05]  /*c5a0*/  @!P1 NANOSLEEP.SYNCS 0x989680 ;  /* 0x009896800000995d */ /* 0x004fea0003900000 */
[----:B------:R-:W2:Y:S02]  /*c5b0*/  @!P1 SYNCS.PHASECHK.TRANS64 P1, [R2+URZ+0xf0], R5 ;  /* 0x0000f005020095a7 */ /* 0x000ea400080210ff */
[----:B--2---:R-:W-:Y:S05]  /*c5c0*/  @!P1 BRA `(.L_x_57) ;  /* 0xfffffffc00f09947 */ /* 0x004fea000383ffff */
[----:B------:R-:W-:Y:S05]  /*c5d0*/  BRA `(.L_x_179) ;  /* 0xffffff6c00c87947 */ /* 0x000fea000383ffff */
.L_x_60:
[----:B------:R-:W-:-:S07]  /*c5e0*/  MOV R0, UR4 ;  /* 0x0000000400007c02 */ /* 0x000fce0008000f00 */
.L_x_180:
[----:B-1----:R1:W2:Y:S02]  /*c5f0*/  SYNCS.PHASECHK.TRANS64.TRYWAIT P0, [R0+URZ+0x100], R3 ;  /* 0x00010003000075a7 */ /* 0x0022a400080011ff */
[----:B--2---:R-:W-:Y:S05]  /*c600*/  @!P0 NANOSLEEP.SYNCS 0x989680 ;  /* 0x009896800000895d */ /* 0x004fea0003900000 */
[----:B------:R-:W2:Y:S02]  /*c610*/  @!P0 SYNCS.PHASECHK.TRANS64 P0, [R0+URZ+0x100], R3 ;  /* 0x00010003000085a7 */ /* 0x000ea400080010ff */
[----:B--2---:R-:W-:Y:S05]  /*c620*/  @!P0 BRA `(.L_x_180) ;  /* 0xfffffffc00f08947 */ /* 0x004fea000383ffff */
[----:B------:R-:W-:Y:S05]  /*c630*/  BRA `(.L_x_59) ;  /* 0xffffff70001c7947 */ /* 0x000fea000383ffff */
.L_x_69:
[----:B-1----:R-:W-:-:S04]  /*c640*/  MOV R0, UR5 ;  /* 0x0000000500007c02 */ /* 0x002fc80008000f00 */
[----:B------:R1:W2:Y:S03]  /*c650*/  SYNCS.PHASECHK.TRANS64.TRYWAIT P0, [R0+URZ+0x8], R7 ;  /* 0x00000807000075a7 */ /* 0x0002a600080011ff */
[----:B--2---:R-:W-:Y:S05]  /*c660*/  @!P0 NANOSLEEP.SYNCS 0x989680 ;  /* 0x009896800000895d */ /* 0x004fea0003900000 */
[----:B------:R-:W2:Y:S02]  /*c670*/  @!P0 SYNCS.PHASECHK.TRANS64 P0, [R0+URZ+0x8], R7 ;  /* 0x00000807000085a7 */ /* 0x000ea400080010ff */
[----:B--2---:R-:W-:Y:S05]  /*c680*/  @!P0 BRA `(.L_x_69) ;  /* 0xfffffffc00ec8947 */ /* 0x004fea000383ffff */
[----:B------:R-:W-:Y:S05]  /*c690*/  BRA `(.L_x_68) ;  /* 0xffffff7000d07947 */ /* 0x000fea000383ffff */
.L_x_71:
[----:B------:R-:W-:Y:S01]  /*c6a0*/  BSSY B0, `(.L_x_181) ;  /* 0x0000006000007945 */ /* 0x000fe20003800000 */
[----:B------:R-:W-:-:S07]  /*c6b0*/  MOV R15, 0xffffffff ;  /* 0xffffffff000f7802 */ /* 0x000fce0000000f00 */
[----:B-1---5:R-:W-:Y:S05]  /*c6c0*/  WARPSYNC.COLLECTIVE R15, `(.L_x_182) ;  /* 0x000000000f0c7348 */ /* 0x022fea0003c00000 */
[----:B------:R-:W-:Y:S02]  /*c6d0*/  ELECT P6, UR79, PT ;  /* 0x00000000004f782f */ /* 0x000fe400038c0000 */
[----:B------:R-:W-:Y:S01]  /*c6e0*/  MOV R14, UR79 ;  /* 0x0000004f000e7c02 */ /* 0x000fe20008000f00 */
[----:B-1---5:R-:W-:Y:S10]  /*c6f0*/  ENDCOLLECTIVE ;  /* 0x000000000000791b */ /* 0x022ff40003800000 */
.L_x_182:
[----:B------:R-:W-:Y:S05]  /*c700*/  BSYNC B0 ;  /* 0x0000000000007941 */ /* 0x000fea0003800000 */
.L_x_181:
[----:B------:R-:W-:Y:S05]  /*c710*/  BRA `(.L_x_183) ;  /* 0xffffff7400007947 */ /* 0x000fea000383ffff */
.L_x_73:
[----:B-1----:R-:W-:-:S04]  /*c720*/  MOV R0, UR5 ;  /* 0x0000000500007c02 */ /* 0x002fc80008000f00 */
[----:B------:R1:W2:Y:S03]  /*c730*/  SYNCS.PHASECHK.TRANS64.TRYWAIT P0, [R0+URZ+0x8], R5 ;  /* 0x00000805000075a7 */ /* 0x0002a600080011ff */
[----:B--2---:R-:W-:Y:S05]  /*c740*/  @!P0 NANOSLEEP.SYNCS 0x989680 ;  /* 0x009896800000895d */ /* 0x004fea0003900000 */
[----:B------:R-:W2:Y:S02]  /*c750*/  @!P0 SYNCS.PHASECHK.TRANS64 P0, [R0+URZ+0x8], R5 ;  /* 0x00000805000085a7 */ /* 0x000ea400080010ff */
[----:B--2---:R-:W-:Y:S05]  /*c760*/  @!P0 BRA `(.L_x_73) ;  /* 0xfffffffc00ec8947 */ /* 0x004fea000383ffff */
[----:B------:R-:W-:Y:S05]  /*c770*/  BRA `(.L_x_72) ;  /* 0xffffff7400047947 */ /* 0x000fea000383ffff */
.L_x_74:
[----:B-1----:R1:W2:Y:S02]  /*c780*/  SYNCS.PHASECHK.TRANS64.TRYWAIT P0, [R0+URZ+0xf0], R5 ;  /* 0x0000f005000075a7 */ /* 0x0022a400080011ff */
[----:B--2---:R-:W-:Y:S05]  /*c790*/  @!P0 NANOSLEEP.SYNCS 0x989680 ;  /* 0x009896800000895d */ /* 0x004fea0003900000 */
[----:B------:R-:W2:Y:S02]  /*c7a0*/  @!P0 SYNCS.PHASECHK.TRANS64 P0, [R0+URZ+0xf0], R5 ;  /* 0x0000f005000085a7 */ /* 0x000ea400080010ff */
[----:B--2---:R-:W-:Y:S05]  /*c7b0*/  @!P0 BRA `(.L_x_74) ;  /* 0xfffffffc00f08947 */ /* 0x004fea000383ffff */
[----:B------:R-:W-:Y:S05]  /*c7c0*/  BRA `(.L_x_184) ;  /* 0xffffff7400e07947 */ /* 0x000fea000383ffff */
.L_x_76:
[----:B------:R-:W-:-:S07]  /*c7d0*/  MOV R0, UR23 ;  /* 0x0000001700007c02 */ /* 0x000fce0008000f00 */
.L_x_185:
[----:B-1----:R1:W2:Y:S02]  /*c7e0*/  SYNCS.PHASECHK.TRANS64.TRYWAIT P0, [R0+URZ+0x120], R5 ;  /* 0x00012005000075a7 */ /* 0x0022a400080011ff */
[----:B--2---:R-:W-:Y:S05]  /*c7f0*/  @!P0 NANOSLEEP.SYNCS 0x989680 ;  /* 0x009896800000895d */ /* 0x004fea0003900000 */
[----:B------:R-:W2:Y:S02]  /*c800*/  @!P0 SYNCS.PHASECHK.TRANS64 P0, [R0+URZ+0x120], R5 ;  /* 0x00012005000085a7 */ /* 0x000ea400080010ff */
[----:B--2---:R-:W-:Y:S05]  /*c810*/  @!P0 BRA `(.L_x_185) ;  /* 0xfffffffc00f08947 */ /* 0x004fea000383ffff */
[----:B------:R-:W-:Y:S05]  /*c820*/  BRA `(.L_x_186) ;  /* 0xffffff78002c7947 */ /* 0x000fea000383ffff */
.L_x_79:
[----:B------:R-:W-:Y:S07]  /*c830*/  MOV R0, UR5 ;  /* 0x0000000500007c02 */ /* 0x000fee0008000f00 */
.L_x_187:
[----:B-1----:R1:W2:Y:S02]  /*c840*/  SYNCS.PHASECHK.TRANS64.TRYWAIT P0, [R0+URZ], R5 ;  /* 0x00000005000075a7 */ /* 0x0022a400080011ff */
[----:B--2---:R-:W-:Y:S05]  /*c850*/  @!P0 NANOSLEEP.SYNCS 0x989680 ;  /* 0x009896800000895d */ /* 0x004fea0003900000 */
[----:B------:R-:W2:Y:S02]  /*c860*/  @!P0 SYNCS.PHASECHK.TRANS64 P0, [R0+URZ], R5 ;  /* 0x00000005000085a7 */ /* 0x000ea400080010ff */
[----:B--2---:R-:W-:Y:S05]  /*c870*/  @!P0 BRA `(.L_x_187) ;  /* 0xfffffffc00f08947 */ /* 0x004fea000383ffff */
[----:B------:R-:W-:Y:S05]  /*c880*/  BRA `(.L_x_78) ;  /* 0xffffff7800407947 */ /* 0x000fea000383ffff */
.L_x_83:
[----:B-1----:R-:W-:-:S07]  /*c890*/  MOV R0, UR4 ;  /* 0x0000000400007c02 */ /* 0x002fce0008000f00 */
.L_x_188:
[----:B-1----:R1:W2:Y:S02]  /*c8a0*/  SYNCS.PHASECHK.TRANS64.TRYWAIT P0, [R0+URZ], R3 ;  /* 0x00000003000075a7 */ /* 0x0022a400080011ff */
[----:B--2---:R-:W-:Y:S05]  /*c8b0*/  @!P0 NANOSLEEP.SYNCS 0x989680 ;  /* 0x009896800000895d */ /* 0x004fea0003900000 */
[----:B------:R-:W2:Y:S02]  /*c8c0*/  @!P0 SYNCS.PHASECHK.TRANS64 P0, [R0+URZ], R3 ;  /* 0x00000003000085a7 */ /* 0x000ea400080010ff */
[----:B--2---:R-:W-:Y:S05]  /*c8d0*/  @!P0 BRA `(.L_x_188) ;  /* 0xfffffffc00f08947 */ /* 0x004fea000383ffff */
[----:B------:R-:W-:Y:S05]  /*c8e0*/  BRA `(.L_x_189) ;  /* 0xffffff7c000c7947 */ /* 0x000fea000383ffff */
.L_x_86:
[----:B------:R-:W-:-:S07]  /*c8f0*/  MOV R0, UR17 ;  /* 0x0000001100007c02 */ /* 0x000fce0008000f00 */
.L_x_190:
[----:B-1----:R1:W2:Y:S02]  /*c900*/  SYNCS.PHASECHK.TRANS64.TRYWAIT P1, [R0+URZ+0x150], R3 ;  /* 0x00015003000075a7 */ /* 0x0022a400080211ff */
[----:B--2---:R-:W-:Y:S05]  /*c910*/  @!P1 NANOSLEEP.SYNCS 0x989680 ;  /* 0x009896800000995d */ /* 0x004fea0003900000 */
[----:B------:R-:W2:Y:S02]  /*c920*/  @!P1 SYNCS.PHASECHK.TRANS64 P1, [R0+URZ+0x150], R3 ;  /* 0x00015003000095a7 */ /* 0x000ea400080210ff */
[----:B--2---:R-:W-:Y:S05]  /*c930*/  @!P1 BRA `(.L_x_190) ;  /* 0xfffffffc00f09947 */ /* 0x004fea000383ffff */
[----:B------:R-:W-:Y:S05]  /*c940*/  BRA `(.L_x_191) ;  /* 0xffffff7c00587947 */ /* 0x000fea000383ffff */
.L_x_91:
[----:B--2---:R2:W3:Y:S02]  /*c950*/  SYNCS.PHASECHK.TRANS64.TRYWAIT P0, [R12+URZ+0xf0], R9 ;  /* 0x0000f0090c0075a7 */ /* 0x0044e400080011ff */
[----:B---3--:R-:W-:Y:S05]  /*c960*/  @!P0 NANOSLEEP.SYNCS 0x989680 ;  /* 0x009896800000895d */ /* 0x008fea0003900000 */
[----:B------:R-:W3:Y:S02]  /*c970*/  @!P0 SYNCS.PHASECHK.TRANS64 P0, [R12+URZ+0xf0], R9 ;  /* 0x0000f0090c0085a7 */ /* 0x000ee400080010ff */
[----:B---3--:R-:W-:Y:S05]  /*c980*/  @!P0 BRA `(.L_x_91) ;  /* 0xfffffffc00f08947 */ /* 0x008fea000383ffff */
[----:B------:R-:W-:Y:S05]  /*c990*/  BRA `(.L_x_192) ;  /* 0xffffff8000807947 */ /* 0x000fea000383ffff */
.L_x_94:
[----:B------:R-:W-:Y:S07]  /*c9a0*/  MOV R0, UR21 ;  /* 0x0000001500007c02 */ /* 0x000fee0008000f00 */
.L_x_193:
[----:B--2---:R2:W3:Y:S02]  /*c9b0*/  SYNCS.PHASECHK.TRANS64.TRYWAIT P2, [R0+URZ+0xe8], R11 ;  /* 0x0000e80b000075a7 */ /* 0x0044e400080411ff */
[----:B---3--:R-:W-:Y:S05]  /*c9c0*/  @!P2 NANOSLEEP.SYNCS 0x989680 ;  /* 0x009896800000a95d */ /* 0x008fea0003900000 */
[----:B------:R-:W3:Y:S02]  /*c9d0*/  @!P2 SYNCS.PHASECHK.TRANS64 P2, [R0+URZ+0xe8], R11 ;  /* 0x0000e80b0000a5a7 */ /* 0x000ee400080410ff */
[----:B---3--:R-:W-:Y:S05]  /*c9e0*/  @!P2 BRA `(.L_x_193) ;  /* 0xfffffffc00f0a947 */ /* 0x008fea000383ffff */
[----:B------:R-:W-:Y:S05]  /*c9f0*/  BRA `(.L_x_93) ;  /* 0xffffff8400e87947 */ /* 0x000fea000383ffff */
.L_x_97:
[----:B--2---:R-:W-:Y:S07]  /*ca00*/  MOV R0, UR21 ;  /* 0x0000001500007c02 */ /* 0x004fee0008000f00 */
.L_x_194:
[----:B--2---:R2:W3:Y:S02]  /*ca10*/  SYNCS.PHASECHK.TRANS64.TRYWAIT P0, [R0+URZ+0xc0], R9 ;  /* 0x0000c009000075a7 */ /* 0x0044e400080011ff */
[----:B---3--:R-:W-:Y:S05]  /*ca20*/  @!P0 NANOSLEEP.SYNCS 0x989680 ;  /* 0x009896800000895d */ /* 0x008fea0003900000 */
[----:B------:R-:W3:Y:S02]  /*ca30*/  @!P0 SYNCS.PHASECHK.TRANS64 P0, [R0+URZ+0xc0], R9 ;  /* 0x0000c009000085a7 */ /* 0x000ee400080010ff */
[----:B---3--:R-:W-:Y:S05]  /*ca40*/  @!P0 BRA `(.L_x_194) ;  /* 0xfffffffc00f08947 */ /* 0x008fea000383ffff */
[----:B------:R-:W-:Y:S05]  /*ca50*/  BRA `(.L_x_195) ;  /* 0xffffff8800447947 */ /* 0x000fea000383ffff */
.L_x_98:
[----:B------:R-:W-:Y:S07]  /*ca60*/  MOV R0, UR21 ;  /* 0x0000001500007c02 */ /* 0x000fee0008000f00 */
.L_x_196:
[----:B--2---:R2:W3:Y:S02]  /*ca70*/  SYNCS.PHASECHK.TRANS64.TRYWAIT P0, [R0+URZ+0xc8], R9 ;  /* 0x0000c809000075a7 */ /* 0x0044e400080011ff */
[----:B---3--:R-:W-:Y:S05]  /*ca80*/  @!P0 NANOSLEEP.SYNCS 0x989680 ;  /* 0x009896800000895d */ /* 0x008fea0003900000 */
[----:B------:R-:W3:Y:S02]  /*ca90*/  @!P0 SYNCS.PHASECHK.TRANS64 P0, [R0+URZ+0xc8], R9 ;  /* 0x0000c809000085a7 */ /* 0x000ee400080010ff */
[----:B---3--:R-:W-:Y:S05]  /*caa0*/  @!P0 BRA `(.L_x_196) ;  /* 0xfffffffc00f08947 */ /* 0x008fea000383ffff */
[----:B------:R-:W-:Y:S05]  /*cab0*/  BRA `(.L_x_197) ;  /* 0xffffff8800807947 */ /* 0x000fea000383ffff */
.L_x_99:
[----:B------:R-:W-:Y:S07]  /*cac0*/  MOV R0, UR21 ;  /* 0x0000001500007c02 */ /* 0x000fee0008000f00 */
.L_x_198:
[----:B--2---:R2:W3:Y:S02]  /*cad0*/  SYNCS.PHASECHK.TRANS64.TRYWAIT P0, [R0+URZ+0xd0], R9 ;  /* 0x0000d009000075a7 */ /* 0x0044e400080011ff */
[----:B---3--:R-:W-:Y:S05]  /*cae0*/  @!P0 NANOSLEEP.SYNCS 0x989680 ;  /* 0x009896800000895d */ /* 0x008fea0003900000 */
[----:B------:R-:W3:Y:S02]  /*caf0*/  @!P0 SYNCS.PHASECHK.TRANS64 P0, [R0+URZ+0xd0], R9 ;  /* 0x0000d009000085a7 */ /* 0x000ee400080010ff */
[----:B---3--:R-:W-:Y:S05]  /*cb00*/  @!P0 BRA `(.L_x_198) ;  /* 0xfffffffc00f08947 */ /* 0x008fea000383ffff */
[----:B------:R-:W-:Y:S05]  /*cb10*/  BRA `(.L_x_199) ;  /* 0xffffff8800c87947 */ /* 0x000fea000383ffff */
.L_x_100:
[----:B------:R-:W-:Y:S07]  /*cb20*/  MOV R0, UR21 ;  /* 0x0000001500007c02 */ /* 0x000fee0008000f00 */
.L_x_200:
[----:B--2---:R2:W3:Y:S02]  /*cb30*/  SYNCS.PHASECHK.TRANS64.TRYWAIT P0, [R0+URZ+0xd8], R9 ;  /* 0x0000d809000075a7 */ /* 0x0044e400080011ff */
[----:B---3--:R-:W-:Y:S05]  /*cb40*/  @!P0 NANOSLEEP.SYNCS 0x989680 ;  /* 0x009896800000895d */ /* 0x008fea0003900000 */
[----:B------:R-:W3:Y:S02]  /*cb50*/  @!P0 SYNCS.PHASECHK.TRANS64 P0, [R0+URZ+0xd8], R9 ;  /* 0x0000d809000085a7 */ /* 0x000ee400080010ff */
[----:B---3--:R-:W-:Y:S05]  /*cb60*/  @!P0 BRA `(.L_x_200) ;  /* 0xfffffffc00f08947 */ /* 0x008fea000383ffff */
[----:B------:R-:W-:Y:S05]  /*cb70*/  BRA `(.L_x_201) ;  /* 0xffffff8c000c7947 */ /* 0x000fea000383ffff */
.L_x_102:
[----:B------:R-:W-:-:S07]  /*cb80*/  MOV R0, UR21 ;  /* 0x0000001500007c02 */ /* 0x000fce0008000f00 */
.L_x_202:
[----:B---3--:R3:W4:Y:S02]  /*cb90*/  SYNCS.PHASECHK.TRANS64.TRYWAIT P0, [R0+URZ+0xc0], R3 ;  /* 0x0000c003000075a7 */ /* 0x00872400080011ff */
[----:B----4-:R-:W-:Y:S05]  /*cba0*/  @!P0 NANOSLEEP.SYNCS 0x989680 ;  /* 0x009896800000895d */ /* 0x010fea0003900000 */
[----:B------:R-:W4:Y:S02]  /*cbb0*/  @!P0 SYNCS.PHASECHK.TRANS64 P0, [R0+URZ+0xc0], R3 ;  /* 0x0000c003000085a7 */ /* 0x000f2400080010ff */
[----:B----4-:R-:W-:Y:S05]  /*cbc0*/  @!P0 BRA `(.L_x_202) ;  /* 0xfffffffc00f08947 */ /* 0x010fea000383ffff */
[----:B------:R-:W-:Y:S05]  /*cbd0*/  BRA `(.L_x_203) ;  /* 0xffffff8c00807947 */ /* 0x000fea000383ffff */
.L_x_103:
[----:B---3--:R-:W-:-:S07]  /*cbe0*/  MOV R0, UR21 ;  /* 0x0000001500007c02 */ /* 0x008fce0008000f00 */
.L_x_204:
[----:B---3--:R3:W4:Y:S02]  /*cbf0*/  SYNCS.PHASECHK.TRANS64.TRYWAIT P0, [R0+URZ+0xc8], R3 ;  /* 0x0000c803000075a7 */ /* 0x00872400080011ff */
[----:B----4-:R-:W-:Y:S05]  /*cc00*/  @!P0 NANOSLEEP.SYNCS 0x989680 ;  /* 0x009896800000895d */ /* 0x010fea0003900000 */
[----:B------:R-:W4:Y:S02]  /*cc10*/  @!P0 SYNCS.PHASECHK.TRANS64 P0, [R0+URZ+0xc8], R3 ;  /* 0x0000c803000085a7 */ /* 0x000f2400080010ff */
[----:B----4-:R-:W-:Y:S05]  /*cc20*/  @!P0 BRA `(.L_x_204) ;  /* 0xfffffffc00f08947 */ /* 0x010fea000383ffff */
[----:B------:R-:W-:Y:S05]  /*cc30*/  BRA `(.L_x_205) ;  /* 0xffffff8c00707947 */ /* 0x000fea000383ffff */
.L_x_104:
[----:B---3--:R-:W-:-:S07]  /*cc40*/  MOV R0, UR21 ;  /* 0x0000001500007c02 */ /* 0x008fce0008000f00 */
.L_x_206:
[----:B---3--:R3:W4:Y:S02]  /*cc50*/  SYNCS.PHASECHK.TRANS64.TRYWAIT P0, [R0+URZ+0xd0], R3 ;  /* 0x0000d003000075a7 */ /* 0x00872400080011ff */
[----:B----4-:R-:W-:Y:S05]  /*cc60*/  @!P0 NANOSLEEP.SYNCS 0x989680 ;  /* 0x009896800000895d */ /* 0x010fea0003900000 */
[----:B------:R-:W4:Y:S02]  /*cc70*/  @!P0 SYNCS.PHASECHK.TRANS64 P0, [R0+URZ+0xd0], R3 ;  /* 0x0000d003000085a7 */ /* 0x000f2400080010ff */
[----:B----4-:R-:W-:Y:S05]  /*cc80*/  @!P0 BRA `(.L_x_206) ;  /* 0xfffffffc00f08947 */ /* 0x010fea000383ffff */
[----:B------:R-:W-:Y:S05]  /*cc90*/  BRA `(.L_x_207) ;  /* 0xffffff8c00607947 */ /* 0x000fea000383ffff */
.L_x_106:
[----:B--2---:R2:W4:Y:S02]  /*cca0*/  SYNCS.PHASECHK.TRANS64.TRYWAIT P0, [R3+URZ+0xf0], R0 ;  /* 0x0000f000030075a7 */ /* 0x00452400080011ff */
[----:B----4-:R-:W-:Y:S05]  /*ccb0*/  @!P0 NANOSLEEP.SYNCS 0x989680 ;  /* 0x009896800000895d */ /* 0x010fea0003900000 */
[----:B------:R-:W4:Y:S02]  /*ccc0*/  @!P0 SYNCS.PHASECHK.TRANS64 P0, [R3+URZ+0xf0], R0 ;  /* 0x0000f000030085a7 */ /* 0x000f2400080010ff */
[----:B----4-:R-:W-:Y:S05]  /*ccd0*/  @!P0 BRA `(.L_x_106) ;  /* 0xfffffffc00f08947 */ /* 0x010fea000383ffff */
[----:B------:R-:W-:Y:S05]  /*cce0*/  BRA `(.L_x_208) ;  /* 0xffffff9000287947 */ /* 0x000fea000383ffff */
.L_x_117:
[----:B-1----:R-:W-:Y:S04]  /*ccf0*/  MOV R3, UR44 ;  /* 0x0000002c00037c02 */ /* 0x002fe80008000f00 */
[----:B------:R1:W2:Y:S03]  /*cd00*/  SYNCS.PHASECHK.TRANS64.TRYWAIT P0, [R3+URZ+0xa0], R4 ;  /* 0x0000a004030075a7 */ /* 0x0002a600080011ff */
[----:B--2---:R-:W-:Y:S05]  /*cd10*/  @!P0 NANOSLEEP.SYNCS 0x989680 ;  /* 0x009896800000895d */ /* 0x004fea0003900000 */
[----:B------:R-:W2:Y:S02]  /*cd20*/  @!P0 SYNCS.PHASECHK.TRANS64 P0, [R3+URZ+0xa0], R4 ;  /* 0x0000a004030085a7 */ /* 0x000ea400080010ff */
[----:B--2---:R-:W-:Y:S05]  /*cd30*/  @!P0 BRA `(.L_x_117) ;  /* 0xfffffffc00ec8947 */ /* 0x004fea000383ffff */
[----:B------:R-:W-:Y:S05]  /*cd40*/  BRA `(.L_x_116) ;  /* 0xffffff9c00c47947 */ /* 0x000fea000383ffff */
.L_x_119:
[----:B--2---:R2:W3:Y:S02]  /*cd50*/  SYNCS.PHASECHK.TRANS64.TRYWAIT P1, [R167+URZ+0x110], R0 ;  /* 0x00011000a70075a7 */ /* 0x0044e400080211ff */
[----:B---3--:R-:W-:Y:S05]  /*cd60*/  @!P1 NANOSLEEP.SYNCS 0x989680 ;  /* 0x009896800000995d */ /* 0x008fea0003900000 */
[----:B------:R-:W3:Y:S02]  /*cd70*/  @!P1 SYNCS.PHASECHK.TRANS64 P1, [R167+URZ+0x110], R0 ;  /* 0x00011000a70095a7 */ /* 0x000ee400080210ff */
[----:B---3--:R-:W-:Y:S05]  /*cd80*/  @!P1 BRA `(.L_x_119) ;  /* 0xfffffffc00f09947 */ /* 0x008fea000383ffff */
[----:B------:R-:W-:Y:S05]  /*cd90*/  BRA `(.L_x_118) ;  /* 0xffffffa000247947 */ /* 0x000fea000383ffff */
.L_x_128:
[----:B--2---:R2:W3:Y:S02]  /*cda0*/  SYNCS.PHASECHK.TRANS64.TRYWAIT P0, [R3+URZ+0xa0], R0 ;  /* 0x0000a000030075a7 */ /* 0x0044e400080011ff */
[----:B---3--:R-:W-:Y:S05]  /*cdb0*/  @!P0 NANOSLEEP.SYNCS 0x989680 ;  /* 0x009896800000895d */ /* 0x008fea0003900000 */
[----:B------:R-:W3:Y:S02]  /*cdc0*/  @!P0 SYNCS.PHASECHK.TRANS64 P0, [R3+URZ+0xa0], R0 ;  /* 0x0000a000030085a7 */ /* 0x000ee400080010ff */
[----:B---3--:R-:W-:Y:S05]  /*cdd0*/  @!P0 BRA `(.L_x_128) ;  /* 0xfffffffc00f08947 */ /* 0x008fea000383ffff */
[----:B------:R-:W-:Y:S05]  /*cde0*/  BRA `(.L_x_127) ;  /* 0xffffffb000ec7947 */ /* 0x000fea000383ffff */
.L_x_136:
[----:B--2---:R2:W3:Y:S02]  /*cdf0*/  SYNCS.PHASECHK.TRANS64.TRYWAIT P0, [R0+URZ+0xa0], R7 ;  /* 0x0000a007000075a7 */ /* 0x0044e400080011ff */
[----:B---3--:R-:W-:Y:S05]  /*ce00*/  @!P0 NANOSLEEP.SYNCS 0x989680 ;  /* 0x009896800000895d */ /* 0x008fea0003900000 */
[----:B------:R-:W3:Y:S02]  /*ce10*/  @!P0 SYNCS.PHASECHK.TRANS64 P0, [R0+URZ+0xa0], R7 ;  /* 0x0000a007000085a7 */ /* 0x000ee400080010ff */
[----:B---3--:R-:W-:Y:S05]  /*ce20*/  @!P0 BRA `(.L_x_136) ;  /* 0xfffffffc00f08947 */ /* 0x008fea000383ffff */
[----:B------:R-:W-:Y:S05]  /*ce30*/  BRA `(.L_x_135) ;  /* 0xffffffc400e47947 */ /* 0x000fea000383ffff */
.L_x_144:
[----:B-1----:R1:W2:Y:S02]  /*ce40*/  SYNCS.PHASECHK.TRANS64.TRYWAIT P0, [R3+URZ+0xa0], R0 ;  /* 0x0000a000030075a7 */ /* 0x0022a400080011ff */
[----:B--2---:R-:W-:Y:S05]  /*ce50*/  @!P0 NANOSLEEP.SYNCS 0x989680 ;  /* 0x009896800000895d */ /* 0x004fea0003900000 */
[----:B------:R-:W2:Y:S02]  /*ce60*/  @!P0 SYNCS.PHASECHK.TRANS64 P0, [R3+URZ+0xa0], R0 ;  /* 0x0000a000030085a7 */ /* 0x000ea400080010ff */
[----:B--2---:R-:W-:Y:S05]  /*ce70*/  @!P0 BRA `(.L_x_144) ;  /* 0xfffffffc00f08947 */ /* 0x004fea000383ffff */
[----:B------:R-:W-:Y:S05]  /*ce80*/  BRA `(.L_x_143) ;  /* 0xffffffd800dc7947 */ /* 0x000fea000383ffff */
        .weak           $__internal_0_$__cuda_sm10x_tcgen05_guardrail_trap_col_being_dealloced_not_returned_by_alloc
        .type           $__internal_0_$__cuda_sm10x_tcgen05_guardrail_trap_col_being_dealloced_not_returned_by_alloc,@function
        .size           $__internal_0_$__cuda_sm10x_tcgen05_guardrail_trap_col_being_dealloced_not_returned_by_alloc,($__internal_1_$__cuda_sm10x_tcgen05_guardrail_trap_phase_invalid_during_alloc - $__internal_0_$__cuda_sm10x_tcgen05_guardrail_trap_col_being_dealloced_not_returned_by_alloc)
$__internal_0_$__cuda_sm10x_tcgen05_guardrail_trap_col_being_dealloced_not_returned_by_alloc:
[----:B------:R-:W-:Y:S05]  /*ce90*/  BPT.TRAP 0x1 ;  /* 0x000000040000795c */ /* 0x000fea0000300000 */
[----:B------:R-:W-:-:S04]  /*cea0*/  HFMA2 R3, -RZ, RZ, 0, 0 ;  /* 0x00000000ff037431 */ /* 0x000fc800000001ff */
[----:B------:R-:W-:Y:S05]  /*ceb0*/  RET.REL.NODEC R2 `(_ZN7cutlass13device_kernelINS_4gemm6kernel13GemmUniversalIN4cute5tupleIJiiiiEEENS1_10collective13CollectiveMmaINS1_35MainloopSm100TmaUmmaWarpSpecializedILi10ELi2ELi2ENS5_IJNS4_1CILi4EEESB_NSA_ILi1EEEEEEEENS5_IJNSA_ILi256EEESF_NSA_ILi32EEEEEENS_6half_tENS5_IJlSC_lEEESI_SJ_NS4_8TiledMMAINS4_8MMA_AtomIJNS4_26SM100_MMA_F16BF16_2x1SM_SSISI_SI_fLi256ELi256ELNS4_4UMMA5MajorE0ELSO_0ELNSN_7ScaleInE0ELSP_0EEEEEENS4_6LayoutINS5_IJSC_SC_SC_EEENS5_IJNSA_ILi0EEESU_SU_EEEEENS5_IJNS4_10UnderscoreESX_SX_EEEEENS4_28SM100_TMA_2SM_LOAD_MULTICASTENS4_14ComposedLayoutINS4_7SwizzleILi2ELi4ELi3EEENS4_18smem_ptr_flag_bitsILi16EEENSS_INS5_IJNSA_ILi8EEESG_EEENS5_IJSG_SC_EEEEEEEvNS4_8identityES10_S1A_vS1B_EENS_8epilogue10collective18CollectiveEpilogueINS1D_23Sm100TmaWarpSpecializedILi4ELi2ELi64ELb1ELb0EEEJNS5_IJNSA_ILi128EEESF_SG_EEENS5_IJNSS_IS1I_SC_EENSS_INSA_ILi64EEESC_EEEEESI_SJ_SI_SJ_NS1D_6fusion15FusionCallbacksIS1H_NS1O_17LinearCombinationISI_fSI_fLNS_15FloatRoundStyleE2EEES1J_S1N_JEEENS4_5SM1004TMEM4LOAD26SM100_TMEM_LOAD_32dp32b64xENS4_13SM90_TMA_LOADENS11_INS12_ILi3ELi4ELi3EEES15_NSS_INS5_IJS16_S1L_EEENS5_IJS1L_SC_EEEEEEENS4_39AutoVectorizingCopyWithAssumedAlignmentILi128EEENS4_14SM90_TMA_STOREES23_S25_S25_EEEvvEEEEvNT_6ParamsE) ;  /* 0xffffff3002507950 */ /* 0x000fea0003c3ffff */
        .weak           $__internal_1_$__cuda_sm10x_tcgen05_guardrail_trap_phase_invalid_during_alloc
        .type           $__internal_1_$__cuda_sm10x_tcgen05_guardrail_trap_phase_invalid_during_alloc,@function
        .size           $__internal_1_$__cuda_sm10x_tcgen05_guardrail_trap_phase_invalid_during_alloc,($__internal_2_$__cuda_sm10x_tcgen05_guardrail_trap_unallocated_columns_being_dealloced - $__internal_1_$__cuda_sm10x_tcgen05_guardrail_trap_phase_invalid_during_alloc)
$__internal_1_$__cuda_sm10x_tcgen05_guardrail_trap_phase_invalid_during_alloc:
[----:B------:R-:W-:Y:S05]  /*cec0*/  BPT.TRAP 0x1 ;  /* 0x000000040000795c */ /* 0x000fea0000300000 */
[----:B------:R-:W-:-:S04]  /*ced0*/  MOV R5, 0x0 ;  /* 0x0000000000057802 */ /* 0x000fc80000000f00 */
[----:B------:R-:W-:Y:S05]  /*cee0*/  RET.REL.NODEC R4 `(_ZN7cutlass13device_kernelINS_4gemm6kernel13GemmUniversalIN4cute5tupleIJiiiiEEENS1_10collective13CollectiveMmaINS1_35MainloopSm100TmaUmmaWarpSpecializedILi10ELi2ELi2ENS5_IJNS4_1CILi4EEESB_NSA_ILi1EEEEEEEENS5_IJNSA_ILi256EEESF_NSA_ILi32EEEEEENS_6half_tENS5_IJlSC_lEEESI_SJ_NS4_8TiledMMAINS4_8MMA_AtomIJNS4_26SM100_MMA_F16BF16_2x1SM_SSISI_SI_fLi256ELi256ELNS4_4UMMA5MajorE0ELSO_0ELNSN_7ScaleInE0ELSP_0EEEEEENS4_6LayoutINS5_IJSC_SC_SC_EEENS5_IJNSA_ILi0EEESU_SU_EEEEENS5_IJNS4_10UnderscoreESX_SX_EEEEENS4_28SM100_TMA_2SM_LOAD_MULTICASTENS4_14ComposedLayoutINS4_7SwizzleILi2ELi4ELi3EEENS4_18smem_ptr_flag_bitsILi16EEENSS_INS5_IJNSA_ILi8EEESG_EEENS5_IJSG_SC_EEEEEEEvNS4_8identityES10_S1A_vS1B_EENS_8epilogue10collective18CollectiveEpilogueINS1D_23Sm100TmaWarpSpecializedILi4ELi2ELi64ELb1ELb0EEEJNS5_IJNSA_ILi128EEESF_SG_EEENS5_IJNSS_IS1I_SC_EENSS_INSA_ILi64EEESC_EEEEESI_SJ_SI_SJ_NS1D_6fusion15FusionCallbacksIS1H_NS1O_17LinearCombinationISI_fSI_fLNS_15FloatRoundStyleE2EEES1J_S1N_JEEENS4_5SM1004TMEM4LOAD26SM100_TMEM_LOAD_32dp32b64xENS4_13SM90_TMA_LOADENS11_INS12_ILi3ELi4ELi3EEES15_NSS_INS5_IJS16_S1L_EEENS5_IJS1L_SC_EEEEEEENS4_39AutoVectorizingCopyWithAssumedAlignmentILi128EEENS4_14SM90_TMA_STOREES23_S25_S25_EEEvvEEEEvNT_6ParamsE) ;  /* 0xffffff3004447950 */ /* 0x000fea0003c3ffff */
        .weak           $__internal_2_$__cuda_sm10x_tcgen05_guardrail_trap_unallocated_columns_being_dealloced
        .type           $__internal_2_$__cuda_sm10x_tcgen05_guardrail_trap_unallocated_columns_being_dealloced,@function
        .size           $__internal_2_$__cuda_sm10x_tcgen05_guardrail_trap_unallocated_columns_being_dealloced,(.L_x_210 - $__internal_2_$__cuda_sm10x_tcgen05_guardrail_trap_unallocated_columns_being_dealloced)
$__internal_2_$__cuda_sm10x_tcgen05_guardrail_trap_unallocated_columns_being_dealloced:
[----:B------:R-:W-:Y:S05]  /*cef0*/  BPT.TRAP 0x1 ;  /* 0x000000040000795c */ /* 0x000fea0000300000 */
[----:B------:R-:W-:-:S04]  /*cf00*/  HFMA2 R3, -RZ, RZ, 0, 0 ;  /* 0x00000000ff037431 */ /* 0x000fc800000001ff */
[----:B------:R-:W-:Y:S05]  /*cf10*/  RET.REL.NODEC R2 `(_ZN7cutlass13device_kernelINS_4gemm6kernel13GemmUniversalIN4cute5tupleIJiiiiEEENS1_10collective13CollectiveMmaINS1_35MainloopSm100TmaUmmaWarpSpecializedILi10ELi2ELi2ENS5_IJNS4_1CILi4EEESB_NSA_ILi1EEEEEEEENS5_IJNSA_ILi256EEESF_NSA_ILi32EEEEEENS_6half_tENS5_IJlSC_lEEESI_SJ_NS4_8TiledMMAINS4_8MMA_AtomIJNS4_26SM100_MMA_F16BF16_2x1SM_SSISI_SI_fLi256ELi256ELNS4_4UMMA5MajorE0ELSO_0ELNSN_7ScaleInE0ELSP_0EEEEEENS4_6LayoutINS5_IJSC_SC_SC_EEENS5_IJNSA_ILi0EEESU_SU_EEEEENS5_IJNS4_10UnderscoreESX_SX_EEEEENS4_28SM100_TMA_2SM_LOAD_MULTICASTENS4_14ComposedLayoutINS4_7SwizzleILi2ELi4ELi3EEENS4_18smem_ptr_flag_bitsILi16EEENSS_INS5_IJNSA_ILi8EEESG_EEENS5_IJSG_SC_EEEEEEEvNS4_8identityES10_S1A_vS1B_EENS_8epilogue10collective18CollectiveEpilogueINS1D_23Sm100TmaWarpSpecializedILi4ELi2ELi64ELb1ELb0EEEJNS5_IJNSA_ILi128EEESF_SG_EEENS5_IJNSS_IS1I_SC_EENSS_INSA_ILi64EEESC_EEEEESI_SJ_SI_SJ_NS1D_6fusion15FusionCallbacksIS1H_NS1O_17LinearCombinationISI_fSI_fLNS_15FloatRoundStyleE2EEES1J_S1N_JEEENS4_5SM1004TMEM4LOAD26SM100_TMEM_LOAD_32dp32b64xENS4_13SM90_TMA_LOADENS11_INS12_ILi3ELi4ELi3EEES15_NSS_INS5_IJS16_S1L_EEENS5_IJS1L_SC_EEEEEEENS4_39AutoVectorizingCopyWithAssumedAlignmentILi128EEENS4_14SM90_TMA_STOREES23_S25_S25_EEEvvEEEEvNT_6ParamsE) ;  /* 0xffffff3002387950 */ /* 0x000fea0003c3ffff */
.L_x_209:
[----:B------:R-:W-:-:S00]  /*cf20*/  BRA `(.L_x_209) ;  /* 0xfffffffc00fc7947 */ /* 0x000fc0000383ffff */
[----:B------:R-:W-:-:S00]  /*cf30*/  NOP ;  /* 0x0000000000007918 */ /* 0x000fc00000000000 */
        /* <DEDUP_REMOVED lines=12> */
.L_x_210:


//--------------------- .nv.global.init           --------------------------
	.section	.nv.global.init,"aw",@progbits
.nv.global.init:
	.type		$str$27,@object
	.size		$str$27,($str$28 - $str$27)
$str$27:
        /*0000*/ 	.byte	0x28, 0x61, 0x64, 0x64, 0x72, 0x65, 0x73, 0x73, 0x20, 0x26, 0x20, 0x6d, 0x61, 0x73, 0x6b, 0x29
        /*0010*/ 	.byte	0x20, 0x3d, 0x3d, 0x20, 0x30, 0x00
	.type		$str$28,@object
	.size		$str$28,($str$26 - $str$28)
$str$28:
        /*0016*/ 	.byte	0x2f, 0x74, 0x6d, 0x70, 0x2f, 0x63, 0x75, 0x74, 0x6c, 0x61, 0x73, 0x73, 0x5f, 0x73, 0x77, 0x65
        /*0026*/ 	.byte	0x65, 0x70, 0x5f, 0x73, 0x72, 0x63, 0x2f, 0x69, 0x6e, 0x63, 0x6c, 0x75, 0x64, 0x65, 0x2f, 0x63
        /*0036*/ 	.byte	0x75, 0x74, 0x65, 0x2f, 0x70, 0x6f, 0x69, 0x6e, 0x74, 0x65, 0x72, 0x5f, 0x66, 0x6c, 0x61, 0x67
        /*0046*/ 	.byte	0x67, 0x65, 0x64, 0x2e, 0x68, 0x70, 0x70, 0x00
	.type		$str$26,@object
	.size		$str$26,($str$25 - $str$26)
$str$26:
        /*004e*/ 	.byte	0x2f, 0x74, 0x6d, 0x70, 0x2f, 0x63, 0x75, 0x74, 0x6c, 0x61, 0x73, 0x73, 0x5f, 0x73, 0x77, 0x65
        /*005e*/ 	.byte	0x65, 0x70, 0x5f, 0x73, 0x72, 0x63, 0x2f, 0x69, 0x6e, 0x63, 0x6c, 0x75, 0x64, 0x65, 0x2f, 0x63
        /*006e*/ 	.byte	0x75, 0x74, 0x65, 0x2f, 0x61, 0x74, 0x6f, 0x6d, 0x2f, 0x63, 0x6f, 0x70, 0x79, 0x5f, 0x74, 0x72
        /*007e*/ 	.byte	0x61, 0x69, 0x74, 0x73, 0x5f, 0x73, 0x6d, 0x31, 0x30, 0x30, 0x2e, 0x68, 0x70, 0x70, 0x00
	.type		$str$25,@object
	.size		$str$25,(__unnamed_1 - $str$25)
$str$25:
        /*008d*/ 	.byte	0x28, 0x28, 0x75, 0x69, 0x6e, 0x74, 0x33, 0x32, 0x5f, 0x74, 0x28, 0x74, 0x68, 0x72, 0x65, 0x61
        /*009d*/ 	.byte	0x64, 0x49, 0x64, 0x78, 0x2e, 0x78, 0x29, 0x20, 0x2f, 0x20, 0x33, 0x32, 0x29, 0x20, 0x25, 0x20
        /*00ad*/ 	.byte	0x34, 0x29, 0x20, 0x3d, 0x3d, 0x20, 0x28, 0x28, 0x28, 0x74, 0x6d, 0x65, 0x6d, 0x5f, 0x61, 0x64
        /*00bd*/ 	.byte	0x64, 0x72, 0x20, 0x3e, 0x3e, 0x20, 0x31, 0x36, 0x29, 0x20, 0x2f, 0x20, 0x33, 0x32, 0x29, 0x20
        /*00cd*/ 	.byte	0x25, 0x20, 0x34, 0x29, 0x00
	.type		__unnamed_1,@object
	.size		__unnamed_1,(__unnamed_2 - __unnamed_1)
__unnamed_1:
        /*00d2*/ 	.byte	0x61, 0x75, 0x74, 0x6f, 0x20, 0x63, 0x75, 0x74, 0x65, 0x3a, 0x3a, 0x61, 0x73, 0x5f, 0x70, 0x6f
        /* <DEDUP_REMOVED lines=24> */
        /*0262*/ 	.byte	0x3e, 0x3e, 0x3e, 0x3e, 0x5d, 0x00
	.type		__unnamed_2,@object
	.size		__unnamed_2,(.L_2 - __unnamed_2)
__unnamed_2:
        /* <DEDUP_REMOVED lines=43> */
        /*0518*/ 	.byte	0x74, 0x65, 0x3a, 0x3a, 0x43, 0x3c, 0x30, 0x3e, 0x3e, 0x3e, 0x3e, 0x5d, 0x00
.L_2:


//--------------------- .nv.shared._ZN7cutlass13device_kernelINS_4gemm6kernel13GemmUniversalIN4cute5tupleIJiiiiEEENS1_10collective13CollectiveMmaINS1_35MainloopSm100TmaUmmaWarpSpecializedILi10ELi2ELi2ENS5_IJNS4_1CILi4EEESB_NSA_ILi1EEEEEEEENS5_IJNSA_ILi256EEESF_NSA_ILi32EEEEEENS_6half_tENS5_IJlSC_lEEESI_SJ_NS4_8TiledMMAINS4_8MMA_AtomIJNS4_26SM100_MMA_F16BF16_2x1SM_SSISI_SI_fLi256ELi256ELNS4_4UMMA5MajorE0ELSO_0ELNSN_7ScaleInE0ELSP_0EEEEEENS4_6LayoutINS5_IJSC_SC_SC_EEENS5_IJNSA_ILi0EEESU_SU_EEEEENS5_IJNS4_10UnderscoreESX_SX_EEEEENS4_28SM100_TMA_2SM_LOAD_MULTICASTENS4_14ComposedLayoutINS4_7SwizzleILi2ELi4ELi3EEENS4_18smem_ptr_flag_bitsILi16EEENSS_INS5_IJNSA_ILi8EEESG_EEENS5_IJSG_SC_EEEEEEEvNS4_8identityES10_S1A_vS1B_EENS_8epilogue10collective18CollectiveEpilogueINS1D_23Sm100TmaWarpSpecializedILi4ELi2ELi64ELb1ELb0EEEJNS5_IJNSA_ILi128EEESF_SG_EEENS5_IJNSS_IS1I_SC_EENSS_INSA_ILi64EEESC_EEEEESI_SJ_SI_SJ_NS1D_6fusion15FusionCallbacksIS1H_NS1O_17LinearCombinationISI_fSI_fLNS_15FloatRoundStyleE2EEES1J_S1N_JEEENS4_5SM1004TMEM4LOAD26SM100_TMEM_LOAD_32dp32b64xENS4_13SM90_TMA_LOADENS11_INS12_ILi3ELi4ELi3EEES15_NSS_INS5_IJS16_S1L_EEENS5_IJS1L_SC_EEEEEEENS4_39AutoVectorizingCopyWithAssumedAlignmentILi128EEENS4_14SM90_TMA_STOREES23_S25_S25_EEEvvEEEEvNT_6ParamsE --------------------------
	.section	.nv.shared._ZN7cutlass13device_kernelINS_4gemm6kernel13GemmUniversalIN4cute5tupleIJiiiiEEENS1_10collective13CollectiveMmaINS1_35MainloopSm100TmaUmmaWarpSpecializedILi10ELi2ELi2ENS5_IJNS4_1CILi4EEESB_NSA_ILi1EEEEEEEENS5_IJNSA_ILi256EEESF_NSA_ILi32EEEEEENS_6half_tENS5_IJlSC_lEEESI_SJ_NS4_8TiledMMAINS4_8MMA_AtomIJNS4_26SM100_MMA_F16BF16_2x1SM_SSISI_SI_fLi256ELi256ELNS4_4UMMA5MajorE0ELSO_0ELNSN_7ScaleInE0ELSP_0EEEEEENS4_6LayoutINS5_IJSC_SC_SC_EEENS5_IJNSA_ILi0EEESU_SU_EEEEENS5_IJNS4_10UnderscoreESX_SX_EEEEENS4_28SM100_TMA_2SM_LOAD_MULTICASTENS4_14ComposedLayoutINS4_7SwizzleILi2ELi4ELi3EEENS4_18smem_ptr_flag_bitsILi16EEENSS_INS5_IJNSA_ILi8EEESG_EEENS5_IJSG_SC_EEEEEEEvNS4_8identityES10_S1A_vS1B_EENS_8epilogue10collective18CollectiveEpilogueINS1D_23Sm100TmaWarpSpecializedILi4ELi2ELi64ELb1ELb0EEEJNS5_IJNSA_ILi128EEESF_SG_EEENS5_IJNSS_IS1I_SC_EENSS_INSA_ILi64EEESC_EEEEESI_SJ_SI_SJ_NS1D_6fusion15FusionCallbacksIS1H_NS1O_17LinearCombinationISI_fSI_fLNS_15FloatRoundStyleE2EEES1J_S1N_JEEENS4_5SM1004TMEM4LOAD26SM100_TMEM_LOAD_32dp32b64xENS4_13SM90_TMA_LOADENS11_INS12_ILi3ELi4ELi3EEES15_NSS_INS5_IJS16_S1L_EEENS5_IJS1L_SC_EEEEEEENS4_39AutoVectorizingCopyWithAssumedAlignmentILi128EEENS4_14SM90_TMA_STOREES23_S25_S25_EEEvvEEEEvNT_6ParamsE,"aw",@nobits
	.sectionflags	@""
	.align	16
	.zero		1024


//--------------------- .nv.shared.reserved.0     --------------------------
	.section	.nv.shared.reserved.0,"aw",@nobits
	.weak		__nv_reservedSMEM_offset_0_alias
	.size		__nv_reservedSMEM_offset_0_alias, 0, 64
	.other		__nv_reservedSMEM_offset_0_alias,@"STO_CUDA_RESERVED_SHARED STV_DEFAULT"
__nv_reservedSMEM_offset_0_alias:
	.zero		0
.nv.shared.reserved.0:
	.zero		64
	.weak		__nv_reservedSMEM_tcgen05_partition
	.type		__nv_reservedSMEM_tcgen05_partition,@object
	.size		__nv_reservedSMEM_tcgen05_partition,(.L_0 - __nv_reservedSMEM_tcgen05_partition)
__nv_reservedSMEM_tcgen05_partition:
	.zero		32
.L_0:


//--------------------- .nv.global                --------------------------
	.section	.nv.global,"aw",@nobits
.nv.global:
	.type		_ZN40_INTERNAL_486ec5f7_4_k_cu_d3f9f3af_326354cute1_E,@object
	.size		_ZN40_INTERNAL_486ec5f7_4_k_cu_d3f9f3af_326354cute1_E,(_ZN40_INTERNAL_486ec5f7_4_k_cu_d3f9f3af_326354cuda3std3__45__cpo6cbeginE - _ZN40_INTERNAL_486ec5f7_4_k_cu_d3f9f3af_326354cute1_E)
_ZN40_INTERNAL_486ec5f7_4_k_cu_d3f9f3af_326354cute1_E:
	.zero		1
	.type		_ZN40_INTERNAL_486ec5f7_4_k_cu_d3f9f3af_326354cuda3std3__45__cpo6cbeginE,@object
	.size		_ZN40_INTERNAL_486ec5f7_4_k_cu_d3f9f3af_326354cuda3std3__45__cpo6cbeginE,(_ZN40_INTERNAL_486ec5f7_4_k_cu_d3f9f3af_326354cuda3std3__48in_placeE - _ZN40_INTERNAL_486ec5f7_4_k_cu_d3f9f3af_326354cuda3std3__45__cpo6cbeginE)
_ZN40_INTERNAL_486ec5f7_4_k_cu_d3f9f3af_326354cuda3std3__45__cpo6cbeginE:
	.zero		1
	.type		_ZN40_INTERNAL_486ec5f7_4_k_cu_d3f9f3af_326354cuda3std3__48in_placeE,@object
	.size		_ZN40_INTERNAL_486ec5f7_4_k_cu_d3f9f3af_326354cuda3std3__48in_placeE,(_ZN40_INTERNAL_486ec5f7_4_k_cu_d3f9f3af_326354cuda3std6ranges3__45__cpo9iter_moveE - _ZN40_INTERNAL_486ec5f7_4_k_cu_d3f9f3af_326354cuda3std3__48in_placeE)
_ZN40_INTERNAL_486ec5f7_4_k_cu_d3f9f3af_326354cuda3std3__48in_placeE:
	.zero		1
	.type		_ZN40_INTERNAL_486ec5f7_4_k_cu_d3f9f3af_326354cuda3std6ranges3__45__cpo9iter_moveE,@object
	.size		_ZN40_INTERNAL_486ec5f7_4_k_cu_d3f9f3af_326354cuda3std6ranges3__45__cpo9iter_moveE,(_ZN40_INTERNAL_486ec5f7_4_k_cu_d3f9f3af_326354cuda3std3__45__cpo5beginE - _ZN40_INTERNAL_486ec5f7_4_k_cu_d3f9f3af_326354cuda3std6ranges3__45__cpo9iter_moveE)
_ZN40_INTERNAL_486ec5f7_4_k_cu_d3f9f3af_326354cuda3std6ranges3__45__cpo9iter_moveE:
	.zero		1
	.type		_ZN40_INTERNAL_486ec5f7_4_k_cu_d3f9f3af_326354cuda3std3__45__cpo5beginE,@object
	.size		_ZN40_INTERNAL_486ec5f7_4_k_cu_d3f9f3af_326354cuda3std3__45__cpo5beginE,(_ZN40_INTERNAL_486ec5f7_4_k_cu_d3f9f3af_326354cuda3std3__442_GLOBAL__N__486ec5f7_4_k_cu_d3f9f3af_326356ignoreE - _ZN40_INTERNAL_486ec5f7_4_k_cu_d3f9f3af_326354cuda3std3__45__cpo5beginE)
_ZN40_INTERNAL_486ec5f7_4_k_cu_d3f9f3af_326354cuda3std3__45__cpo5beginE:
	.zero		1
	.type		_ZN40_INTERNAL_486ec5f7_4_k_cu_d3f9f3af_326354cuda3std3__442_GLOBAL__N__486ec5f7_4_k_cu_d3f9f3af_326356ignoreE,@object
	.size		_ZN40_INTERNAL_486ec5f7_4_k_cu_d3f9f3af_326354cuda3std3__442_GLOBAL__N__486ec5f7_4_k_cu_d3f9f3af_326356ignoreE,(_ZN40_INTERNAL_486ec5f7_4_k_cu_d3f9f3af_326354cute7productE - _ZN40_INTERNAL_486ec5f7_4_k_cu_d3f9f3af_326354cuda3std3__442_GLOBAL__N__486ec5f7_4_k_cu_d3f9f3af_326356ignoreE)
_ZN40_INTERNAL_486ec5f7_4_k_cu_d3f9f3af_326354cuda3std3__442_GLOBAL__N__486ec5f7_4_k_cu_d3f9f3af_326356ignoreE:
	.zero		1
	.type		_ZN40_INTERNAL_486ec5f7_4_k_cu_d3f9f3af_326354cute7productE,@object
	.size		_ZN40_INTERNAL_486ec5f7_4_k_cu_d3f9f3af_326354cute7productE,(_ZN40_INTERNAL_486ec5f7_4_k_cu_d3f9f3af_326354cuda3std3__45__cpo3endE - _ZN40_INTERNAL_486ec5f7_4_k_cu_d3f9f3af_326354cute7productE)
_ZN40_INTERNAL_486ec5f7_4_k_cu_d3f9f3af_326354cute7productE:
	.zero		1
	.type		_ZN40_INTERNAL_486ec5f7_4_k_cu_d3f9f3af_326354cuda3std3__45__cpo3endE,@object
	.size		_ZN40_INTERNAL_486ec5f7_4_k_cu_d3f9f3af_326354cuda3std3__45__cpo3endE,(_ZN40_INTERNAL_486ec5f7_4_k_cu_d3f9f3af_326354cuda3std3__419piecewise_constructE - _ZN40_INTERNAL_486ec5f7_4_k_cu_d3f9f3af_326354cuda3std3__45__cpo3endE)
_ZN40_INTERNAL_486ec5f7_4_k_cu_d3f9f3af_326354cuda3std3__45__cpo3endE:
	.zero		1
	.type		_ZN40_INTERNAL_486ec5f7_4_k_cu_d3f9f3af_326354cuda3std3__419piecewise_constructE,@object
	.size		_ZN40_INTERNAL_486ec5f7_4_k_cu_d3f9f3af_326354cuda3std3__419piecewise_constructE,(_ZN40_INTERNAL_486ec5f7_4_k_cu_d3f9f3af_326354cuda3std3__45__cpo4cendE - _ZN40_INTERNAL_486ec5f7_4_k_cu_d3f9f3af_326354cuda3std3__419piecewise_constructE)
_ZN40_INTERNAL_486ec5f7_4_k_cu_d3f9f3af_326354cuda3std3__419piecewise_constructE:
	.zero		1
	.type		_ZN40_INTERNAL_486ec5f7_4_k_cu_d3f9f3af_326354cuda3std3__45__cpo4cendE,@object
	.size		_ZN40_INTERNAL_486ec5f7_4_k_cu_d3f9f3af_326354cuda3std3__45__cpo4cendE,(_ZN40_INTERNAL_486ec5f7_4_k_cu_d3f9f3af_326354cuda3std6ranges3__45__cpo4swapE - _ZN40_INTERNAL_486ec5f7_4_k_cu_d3f9f3af_326354cuda3std3__45__cpo4cendE)
_ZN40_INTERNAL_486ec5f7_4_k_cu_d3f9f3af_326354cuda3std3__45__cpo4cendE:
	.zero		1
	.type		_ZN40_INTERNAL_486ec5f7_4_k_cu_d3f9f3af_326354cuda3std6ranges3__45__cpo4swapE,@object
	.size		_ZN40_INTERNAL_486ec5f7_4_k_cu_d3f9f3af_326354cuda3std6ranges3__45__cpo4swapE,(.L_10 - _ZN40_INTERNAL_486ec5f7_4_k_cu_d3f9f3af_326354cuda3std6ranges3__45__cpo4swapE)
_ZN40_INTERNAL_486ec5f7_4_k_cu_d3f9f3af_326354cuda3std6ranges3__45__cpo4swapE:
	.zero		1
.L_10:


//--------------------- .nv.constant0._ZN7cutlass13device_kernelINS_4gemm6kernel13GemmUniversalIN4cute5tupleIJiiiiEEENS1_10collective13CollectiveMmaINS1_35MainloopSm100TmaUmmaWarpSpecializedILi10ELi2ELi2ENS5_IJNS4_1CILi4EEESB_NSA_ILi1EEEEEEEENS5_IJNSA_ILi256EEESF_NSA_ILi32EEEEEENS_6half_tENS5_IJlSC_lEEESI_SJ_NS4_8TiledMMAINS4_8MMA_AtomIJNS4_26SM100_MMA_F16BF16_2x1SM_SSISI_SI_fLi256ELi256ELNS4_4UMMA5MajorE0ELSO_0ELNSN_7ScaleInE0ELSP_0EEEEEENS4_6LayoutINS5_IJSC_SC_SC_EEENS5_IJNSA_ILi0EEESU_SU_EEEEENS5_IJNS4_10UnderscoreESX_SX_EEEEENS4_28SM100_TMA_2SM_LOAD_MULTICASTENS4_14ComposedLayoutINS4_7SwizzleILi2ELi4ELi3EEENS4_18smem_ptr_flag_bitsILi16EEENSS_INS5_IJNSA_ILi8EEESG_EEENS5_IJSG_SC_EEEEEEEvNS4_8identityES10_S1A_vS1B_EENS_8epilogue10collective18CollectiveEpilogueINS1D_23Sm100TmaWarpSpecializedILi4ELi2ELi64ELb1ELb0EEEJNS5_IJNSA_ILi128EEESF_SG_EEENS5_IJNSS_IS1I_SC_EENSS_INSA_ILi64EEESC_EEEEESI_SJ_SI_SJ_NS1D_6fusion15FusionCallbacksIS1H_NS1O_17LinearCombinationISI_fSI_fLNS_15FloatRoundStyleE2EEES1J_S1N_JEEENS4_5SM1004TMEM4LOAD26SM100_TMEM_LOAD_32dp32b64xENS4_13SM90_TMA_LOADENS11_INS12_ILi3ELi4ELi3EEES15_NSS_INS5_IJS16_S1L_EEENS5_IJS1L_SC_EEEEEEENS4_39AutoVectorizingCopyWithAssumedAlignmentILi128EEENS4_14SM90_TMA_STOREES23_S25_S25_EEEvvEEEEvNT_6ParamsE --------------------------
	.section	.nv.constant0._ZN7cutlass13device_kernelINS_4gemm6kernel13GemmUniversalIN4cute5tupleIJiiiiEEENS1_10collective13CollectiveMmaINS1_35MainloopSm100TmaUmmaWarpSpecializedILi10ELi2ELi2ENS5_IJNS4_1CILi4EEESB_NSA_ILi1EEEEEEEENS5_IJNSA_ILi256EEESF_NSA_ILi32EEEEEENS_6half_tENS5_IJlSC_lEEESI_SJ_NS4_8TiledMMAINS4_8MMA_AtomIJNS4_26SM100_MMA_F16BF16_2x1SM_SSISI_SI_fLi256ELi256ELNS4_4UMMA5MajorE0ELSO_0ELNSN_7ScaleInE0ELSP_0EEEEEENS4_6LayoutINS5_IJSC_SC_SC_EEENS5_IJNSA_ILi0EEESU_SU_EEEEENS5_IJNS4_10UnderscoreESX_SX_EEEEENS4_28SM100_TMA_2SM_LOAD_MULTICASTENS4_14ComposedLayoutINS4_7SwizzleILi2ELi4ELi3EEENS4_18smem_ptr_flag_bitsILi16EEENSS_INS5_IJNSA_ILi8EEESG_EEENS5_IJSG_SC_EEEEEEEvNS4_8identityES10_S1A_vS1B_EENS_8epilogue10collective18CollectiveEpilogueINS1D_23Sm100TmaWarpSpecializedILi4ELi2ELi64ELb1ELb0EEEJNS5_IJNSA_ILi128EEESF_SG_EEENS5_IJNSS_IS1I_SC_EENSS_INSA_ILi64EEESC_EEEEESI_SJ_SI_SJ_NS1D_6fusion15FusionCallbacksIS1H_NS1O_17LinearCombinationISI_fSI_fLNS_15FloatRoundStyleE2EEES1J_S1N_JEEENS4_5SM1004TMEM4LOAD26SM100_TMEM_LOAD_32dp32b64xENS4_13SM90_TMA_LOADENS11_INS12_ILi3ELi4ELi3EEES15_NSS_INS5_IJS16_S1L_EEENS5_IJS1L_SC_EEEEEEENS4_39AutoVectorizingCopyWithAssumedAlignmentILi128EEENS4_14SM90_TMA_STOREES23_S25_S25_EEEvvEEEEvNT_6ParamsE,"a",@progbits
	.sectionflags	@""
	.align	4
.nv.constant0._ZN7cutlass13device_kernelINS_4gemm6kernel13GemmUniversalIN4cute5tupleIJiiiiEEENS1_10collective13CollectiveMmaINS1_35MainloopSm100TmaUmmaWarpSpecializedILi10ELi2ELi2ENS5_IJNS4_1CILi4EEESB_NSA_ILi1EEEEEEEENS5_IJNSA_ILi256EEESF_NSA_ILi32EEEEEENS_6half_tENS5_IJlSC_lEEESI_SJ_NS4_8TiledMMAINS4_8MMA_AtomIJNS4_26SM100_MMA_F16BF16_2x1SM_SSISI_SI_fLi256ELi256ELNS4_4UMMA5MajorE0ELSO_0ELNSN_7ScaleInE0ELSP_0EEEEEENS4_6LayoutINS5_IJSC_SC_SC_EEENS5_IJNSA_ILi0EEESU_SU_EEEEENS5_IJNS4_10UnderscoreESX_SX_EEEEENS4_28SM100_TMA_2SM_LOAD_MULTICASTENS4_14ComposedLayoutINS4_7SwizzleILi2ELi4ELi3EEENS4_18smem_ptr_flag_bitsILi16EEENSS_INS5_IJNSA_ILi8EEESG_EEENS5_IJSG_SC_EEEEEEEvNS4_8identityES10_S1A_vS1B_EENS_8epilogue10collective18CollectiveEpilogueINS1D_23Sm100TmaWarpSpecializedILi4ELi2ELi64ELb1ELb0EEEJNS5_IJNSA_ILi128EEESF_SG_EEENS5_IJNSS_IS1I_SC_EENSS_INSA_ILi64EEESC_EEEEESI_SJ_SI_SJ_NS1D_6fusion15FusionCallbacksIS1H_NS1O_17LinearCombinationISI_fSI_fLNS_15FloatRoundStyleE2EEES1J_S1N_JEEENS4_5SM1004TMEM4LOAD26SM100_TMEM_LOAD_32dp32b64xENS4_13SM90_TMA_LOADENS11_INS12_ILi3ELi4ELi3EEES15_NSS_INS5_IJS16_S1L_EEENS5_IJS1L_SC_EEEEEEENS4_39AutoVectorizingCopyWithAssumedAlignmentILi128EEENS4_14SM90_TMA_STOREES23_S25_S25_EEEvvEEEEvNT_6ParamsE:
	.zero		2944


//--------------------- SYMBOLS --------------------------

	.type		.nv.reservedSmem.offset0,@object
	.size		.nv.reservedSmem.offset0,0x4
	.type		.nv.reservedSmem.cap,@object
	.size		.nv.reservedSmem.cap,0x4
	.type		__assertfail,@function
